def matmul_kernel(
    a_ptr,
    b_ptr,
    c_ptr,
    M,
    N,
    K,
    stride_am,
    stride_ak,
    stride_bk,
    stride_bn,
    stride_cm,
    stride_cn,
    BLOCK_M: tl.constexpr,
    BLOCK_N: tl.constexpr,
    BLOCK_K: tl.constexpr,
    GROUP_M: tl.constexpr,
):
    pid = tl.program_id(axis=0)
    num_pid_m = tl.cdiv(M, BLOCK_M)
    num_pid_n = tl.cdiv(N, BLOCK_N)
    num_pid_in_group = GROUP_M * num_pid_n
    group_id = pid // num_pid_in_group
    first_pid_m = group_id * GROUP_M
    group_size_m = min(num_pid_m - first_pid_m, GROUP_M)
    pid_m = first_pid_m + ((pid % num_pid_in_group) % group_size_m)
    pid_n = (pid % num_pid_in_group) // group_size_m

    offs_am = (pid_m * BLOCK_M + tl.arange(0, BLOCK_M)) % M
    offs_bn = (pid_n * BLOCK_N + tl.arange(0, BLOCK_N)) % N
    offs_k = tl.arange(0, BLOCK_K)
    a_ptrs = a_ptr + offs_am[:, None] * stride_am + offs_k[None, :] * stride_ak
    b_ptrs = b_ptr + offs_k[:, None] * stride_bk + offs_bn[None, :] * stride_bn

    acc = tl.zeros((BLOCK_M, BLOCK_N), dtype=tl.float32)
    for kk in range(0, tl.cdiv(K, BLOCK_K)):
        a = tl.load(a_ptrs, mask=offs_k[None, :] < K - kk * BLOCK_K, other=0.0)
        b = tl.load(b_ptrs, mask=offs_k[:, None] < K - kk * BLOCK_K, other=0.0)
        acc = tl.dot(a, b, acc)
        a_ptrs += BLOCK_K * stride_ak
        b_ptrs += BLOCK_K * stride_bk

    c = acc.to(c_ptr.dtype.element_ty)
    offs_cm = pid_m * BLOCK_M + tl.arange(0, BLOCK_M)
    offs_cn = pid_n * BLOCK_N + tl.arange(0, BLOCK_N)
    c_ptrs = c_ptr + offs_cm[:, None] * stride_cm + offs_cn[None, :] * stride_cn
    mask = (offs_cm[:, None] < M) & (offs_cn[None, :] < N)
    tl.store(c_ptrs, c, mask=mask)

# config = {"BLOCK_K": 32, "BLOCK_M": 128, "BLOCK_N": 128, "GROUP_M": 8, "arch": "sm_100", "dtype": "bf16", "num_ctas": 1, "num_stages": 3, "num_warps": 2}
# arch = sm_100


// ===== COMPILED SASS (sm_100a) =====

	.target	sm_100a

	.elftype	@"ET_EXEC"


//--------------------- .note.nv.tkinfo           --------------------------
	.section	.note.nv.tkinfo,"",@"SHT_NOTE"
	.sectionflags	@"SHF_NOTE_NV_TKINFO"
	.tkinfo
        /*0018*/ 	.word	0x00000081
        /*0030*/ 	.string	""
        /*0030*/ 	.string	"ptxas-blackwell"
        /*0030*/ 	.string	"Cuda compilation tools, release 12.9, V12.9.86"
        /*0030*/ 	.string	"Build cuda_12.9.r12.9/compiler.36037853_0"
        /*0030*/ 	.string	"-v  -suppress-debug-info  -lineinfo  -arch sm_100a "



//--------------------- .note.nv.cuver            --------------------------
	.section	.note.nv.cuver,"",@"SHT_NOTE"
	.sectionflags	@"SHF_NOTE_NV_CUVER"
        /*0018*/ 	.short	0x0001
        /*001a*/ 	.short	0x0064
        /*001c*/ 	.short	0x0001
        /*001e*/ 	.short	0x0000
        /*0020*/ 	.short	0x0001
        /*0022*/ 	.short	0x0000


//--------------------- .nv.info                  --------------------------
	.section	.nv.info,"",@"SHT_CUDA_INFO"
	.align	4


	//----- nvinfo : EIATTR_REGCOUNT
	.align		4
        /*0000*/ 	.byte	0x04, 0x2f
        /*0002*/ 	.short	(.L_1 - .L_0)
	.align		4
.L_0:
        /*0004*/ 	.word	index@(matmul_kernel)
        /*0008*/ 	.word	0x00000020


	//----- nvinfo : EIATTR_FRAME_SIZE
	.align		4
.L_1:
        /*000c*/ 	.byte	0x04, 0x11
        /*000e*/ 	.short	(.L_3 - .L_2)
	.align		4
.L_2:
        /*0010*/ 	.word	index@(matmul_kernel)
        /*0014*/ 	.word	0x00001598


	//----- nvinfo : EIATTR_MIN_STACK_SIZE
	.align		4
.L_3:
        /*0018*/ 	.byte	0x04, 0x12
        /*001a*/ 	.short	(.L_5 - .L_4)
	.align		4
.L_4:
        /*001c*/ 	.word	index@(matmul_kernel)
        /*0020*/ 	.word	0x00001598
.L_5:


//--------------------- .nv.info.matmul_kernel    --------------------------
	.section	.nv.info.matmul_kernel,"",@"SHT_CUDA_INFO"
	.sectionflags	@""
	.align	4


	//----- nvinfo : EIATTR_CUDA_API_VERSION
	.align		4
        /*0000*/ 	.byte	0x04, 0x37
        /*0002*/ 	.short	(.L_7 - .L_6)
.L_6:
        /*0004*/ 	.word	0x00000081


	//----- nvinfo : EIATTR_KPARAM_INFO
	.align		4
.L_7:
        /*0008*/ 	.byte	0x04, 0x17
        /*000a*/ 	.short	(.L_9 - .L_8)
.L_8:
        /*000c*/ 	.word	0x00000000
        /*0010*/ 	.short	0x000d
        /*0012*/ 	.short	0x0048
        /*0014*/ 	.byte	0x00, 0xf4, 0x21, 0x00


	//----- nvinfo : EIATTR_KPARAM_INFO
	.align		4
.L_9:
        /*0018*/ 	.byte	0x04, 0x17
        /*001a*/ 	.short	(.L_11 - .L_10)
.L_10:
        /*001c*/ 	.word	0x00000000
        /*0020*/ 	.short	0x000c
        /*0022*/ 	.short	0x0040
        /*0024*/ 	.byte	0x00, 0xf4, 0x21, 0x00


	//----- nvinfo : EIATTR_KPARAM_INFO
	.align		4
.L_11:
        /*0028*/ 	.byte	0x04, 0x17
        /*002a*/ 	.short	(.L_13 - .L_12)
.L_12:
        /*002c*/ 	.word	0x00000000
        /*0030*/ 	.short	0x000b
        /*0032*/ 	.short	0x0038
        /*0034*/ 	.byte	0x00, 0xf0, 0x11, 0x00


	//----- nvinfo : EIATTR_KPARAM_INFO
	.align		4
.L_13:
        /*0038*/ 	.byte	0x04, 0x17
        /*003a*/ 	.short	(.L_15 - .L_14)
.L_14:
        /*003c*/ 	.word	0x00000000
        /*0040*/ 	.short	0x000a
        /*0042*/ 	.short	0x0034
        /*0044*/ 	.byte	0x00, 0xf0, 0x11, 0x00


	//----- nvinfo : EIATTR_KPARAM_INFO
	.align		4
.L_15:
        /*0048*/ 	.byte	0x04, 0x17
        /*004a*/ 	.short	(.L_17 - .L_16)
.L_16:
        /*004c*/ 	.word	0x00000000
        /*0050*/ 	.short	0x0009
        /*0052*/ 	.short	0x0030
        /*0054*/ 	.byte	0x00, 0xf0, 0x11, 0x00


	//----- nvinfo : EIATTR_KPARAM_INFO
	.align		4
.L_17:
        /*0058*/ 	.byte	0x04, 0x17
        /*005a*/ 	.short	(.L_19 - .L_18)
.L_18:
        /*005c*/ 	.word	0x00000000
        /*0060*/ 	.short	0x0008
        /*0062*/ 	.short	0x002c
        /*0064*/ 	.byte	0x00, 0xf0, 0x11, 0x00


	//----- nvinfo : EIATTR_KPARAM_INFO
	.align		4
.L_19:
        /*0068*/ 	.byte	0x04, 0x17
        /*006a*/ 	.short	(.L_21 - .L_20)
.L_20:
        /*006c*/ 	.word	0x00000000
        /*0070*/ 	.short	0x0007
        /*0072*/ 	.short	0x0028
        /*0074*/ 	.byte	0x00, 0xf0, 0x11, 0x00


	//----- nvinfo : EIATTR_KPARAM_INFO
	.align		4
.L_21:
        /*0078*/ 	.byte	0x04, 0x17
        /*007a*/ 	.short	(.L_23 - .L_22)
.L_22:
        /*007c*/ 	.word	0x00000000
        /*0080*/ 	.short	0x0006
        /*0082*/ 	.short	0x0024
        /*0084*/ 	.byte	0x00, 0xf0, 0x11, 0x00


	//----- nvinfo : EIATTR_KPARAM_INFO
	.align		4
.L_23:
        /*0088*/ 	.byte	0x04, 0x17
        /*008a*/ 	.short	(.L_25 - .L_24)
.L_24:
        /*008c*/ 	.word	0x00000000
        /*0090*/ 	.short	0x0005
        /*0092*/ 	.short	0x0020
        /*0094*/ 	.byte	0x00, 0xf0, 0x11, 0x00


	//----- nvinfo : EIATTR_KPARAM_INFO
	.align		4
.L_25:
        /*0098*/ 	.byte	0x04, 0x17
        /*009a*/ 	.short	(.L_27 - .L_26)
.L_26:
        /*009c*/ 	.word	0x00000000
        /*00a0*/ 	.short	0x0004
        /*00a2*/ 	.short	0x001c
        /*00a4*/ 	.byte	0x00, 0xf0, 0x11, 0x00


	//----- nvinfo : EIATTR_KPARAM_INFO
	.align		4
.L_27:
        /*00a8*/ 	.byte	0x04, 0x17
        /*00aa*/ 	.short	(.L_29 - .L_28)
.L_28:
        /*00ac*/ 	.word	0x00000000
        /*00b0*/ 	.short	0x0003
        /*00b2*/ 	.short	0x0018
        /*00b4*/ 	.byte	0x00, 0xf0, 0x11, 0x00


	//----- nvinfo : EIATTR_KPARAM_INFO
	.align		4
.L_29:
        /*00b8*/ 	.byte	0x04, 0x17
        /*00ba*/ 	.short	(.L_31 - .L_30)
.L_30:
        /*00bc*/ 	.word	0x00000000
        /*00c0*/ 	.short	0x0002
        /*00c2*/ 	.short	0x0010
        /*00c4*/ 	.byte	0x00, 0xf4, 0x21, 0x00


	//----- nvinfo : EIATTR_KPARAM_INFO
	.align		4
.L_31:
        /*00c8*/ 	.byte	0x04, 0x17
        /*00ca*/ 	.short	(.L_33 - .L_32)
.L_32:
        /*00cc*/ 	.word	0x00000000
        /*00d0*/ 	.short	0x0001
        /*00d2*/ 	.short	0x0008
        /*00d4*/ 	.byte	0x00, 0xf4, 0x21, 0x00


	//----- nvinfo : EIATTR_KPARAM_INFO
	.align		4
.L_33:
        /*00d8*/ 	.byte	0x04, 0x17
        /*00da*/ 	.short	(.L_35 - .L_34)
.L_34:
        /*00dc*/ 	.word	0x00000000
        /*00e0*/ 	.short	0x0000
        /*00e2*/ 	.short	0x0000
        /*00e4*/ 	.byte	0x00, 0xf4, 0x21, 0x00


	//----- nvinfo : EIATTR_SPARSE_MMA_MASK
	.align		4
.L_35:
        /*00e8*/ 	.byte	0x03, 0x50
        /*00ea*/ 	.short	0x0000


	//----- nvinfo : EIATTR_MAXREG_COUNT
	.align		4
        /*00ec*/ 	.byte	0x03, 0x1b
        /*00ee*/ 	.short	0x00ff


	//----- nvinfo : EIATTR_NUM_BARRIERS
	.align		4
        /*00f0*/ 	.byte	0x02, 0x4c
        /*00f2*/ 	.byte	0x01
	.zero		1


	//----- nvinfo : EIATTR_ANNOTATIONS
	.align		4
        /*00f4*/ 	.byte	0x04, 0x55
        /*00f6*/ 	.short	(.L_37 - .L_36)


	//   ....[0]....
.L_36:
        /*00f8*/ 	.word	0x00000001
        /*00fc*/ 	.byte	0xb0, 0x05, 0x00, 0x00, 0x01, 0x00, 0x00, 0x00, 0xc0, 0x05, 0x00, 0x00, 0x01, 0x00, 0x00, 0x00
        /* <DEDUP_REMOVED lines=2098> */
        /*842c*/ 	.byte	0x50, 0x2c, 0x02, 0x00


	//----- nvinfo : EIATTR_VRC_CTA_INIT_COUNT
	.align		4
.L_37:
        /*8430*/ 	.byte	0x02, 0x4a
	.zero		1
	.zero		1


	//----- nvinfo : EIATTR_EXIT_INSTR_OFFSETS
	.align		4
        /*8434*/ 	.byte	0x04, 0x1c
        /*8436*/ 	.short	(.L_39 - .L_38)


	//   ....[0]....
.L_38:
        /*8438*/ 	.word	0x00022dd0


	//   ....[1]....
        /*843c*/ 	.word	0x00022e00


	//----- nvinfo : EIATTR_REQNTID
	.align		4
.L_39:
        /*8440*/ 	.byte	0x04, 0x10
        /*8442*/ 	.short	(.L_41 - .L_40)
.L_40:
        /*8444*/ 	.word	0x00000040
        /*8448*/ 	.word	0x00000001
        /*844c*/ 	.word	0x00000001


	//----- nvinfo : EIATTR_CBANK_PARAM_SIZE
	.align		4
.L_41:
        /*8450*/ 	.byte	0x03, 0x19
        /*8452*/ 	.short	0x0050


	//----- nvinfo : EIATTR_PARAM_CBANK
	.align		4
        /*8454*/ 	.byte	0x04, 0x0a
        /*8456*/ 	.short	(.L_43 - .L_42)
	.align		4
.L_42:
        /*8458*/ 	.word	index@(.nv.constant0.matmul_kernel)
        /*845c*/ 	.short	0x0380
        /*845e*/ 	.short	0x0050


	//----- nvinfo : EIATTR_SW_WAR
	.align		4
.L_43:
        /*8460*/ 	.byte	0x04, 0x36
        /*8462*/ 	.short	(.L_45 - .L_44)
.L_44:
        /*8464*/ 	.word	0x00000008
.L_45:


//--------------------- .nv.compat                --------------------------
	.section	.nv.compat,"",@"SHT_CUDA_COMPAT_INFO"
	.align	4
        /*0000*/ 	.byte	0x02, 0x02, 0x01, 0x00, 0x02, 0x05, 0x05, 0x00, 0x02, 0x03, 0x00, 0x00, 0x02, 0x06, 0x01, 0x00


//--------------------- .nv.callgraph             --------------------------
	.section	.nv.callgraph,"",@"SHT_CUDA_CALLGRAPH"
	.align	4
	.sectionentsize	8
	.align		4
        /*0000*/ 	.word	0x00000000
	.align		4
        /*0004*/ 	.word	0xffffffff
	.align		4
        /*0008*/ 	.word	0x00000000
	.align		4
        /*000c*/ 	.word	0xfffffffe
	.align		4
        /*0010*/ 	.word	0x00000000
	.align		4
        /*0014*/ 	.word	0xfffffffd
	.align		4
        /*0018*/ 	.word	0x00000000
	.align		4
        /*001c*/ 	.word	0xfffffffc


//--------------------- .text.matmul_kernel       --------------------------
	.section	.text.matmul_kernel,"ax",@progbits
	.align	128
        .global         matmul_kernel
        .type           matmul_kernel,@function
        .size           matmul_kernel,(.L_x_3 - matmul_kernel)
        .other          matmul_kernel,@"STO_CUDA_ENTRY STV_DEFAULT"
matmul_kernel:
.text.matmul_kernel:
[----:B------:R-:W0:Y:S08]  /*0000*/  LDC R1, c[0x0][0x37c] ;  /* 0x0000df00ff017b82 */ /* 0x000e300000000800 */
[----:B------:R-:W1:Y:S01]  /*0010*/  LDC.64 R2, c[0x0][0x398] ;  /* 0x0000e600ff027b82 */ /* 0x000e620000000a00 */
[----:B------:R-:W2:Y:S01]  /*0020*/  S2R R28, SR_TID.X ;  /* 0x00000000001c7919 */ /* 0x000ea20000002100 */
[----:B0-----:R-:W-:Y:S01]  /*0030*/  VIADD R1, R1, 0xffffea68 ;  /* 0xffffea6801017836 */ /* 0x001fe20000000000 */
[----:B------:R-:W0:Y:S01]  /*0040*/  LDCU UR6, c[0x0][0x3a0] ;  /* 0x00007400ff0677ac */ /* 0x000e220008000800 */
[----:B------:R-:W-:-:S02]  /*0050*/  CS2R R24, SRZ ;  /* 0x0000000000187805 */ /* 0x000fc4000001ff00 */
[----:B------:R-:W-:Y:S02]  /*0060*/  CS2R R26, SRZ ;  /* 0x00000000001a7805 */ /* 0x000fe4000001ff00 */
[----:B------:R-:W-:Y:S02]  /*0070*/  CS2R R20, SRZ ;  /* 0x0000000000147805 */ /* 0x000fe4000001ff00 */
[----:B------:R-:W-:Y:S02]  /*0080*/  CS2R R22, SRZ ;  /* 0x0000000000167805 */ /* 0x000fe4000001ff00 */
[----:B------:R-:W-:Y:S02]  /*0090*/  CS2R R14, SRZ ;  /* 0x00000000000e7805 */ /* 0x000fe4000001ff00 */
[----:B------:R-:W-:Y:S02]  /*00a0*/  CS2R R16, SRZ ;  /* 0x0000000000107805 */ /* 0x000fe4000001ff00 */
[----:B------:R-:W-:Y:S01]  /*00b0*/  CS2R R18, SRZ ;  /* 0x0000000000127805 */ /* 0x000fe2000001ff00 */
[----:B------:R-:W3:Y:S01]  /*00c0*/  LDCU.64 UR28, c[0x0][0x358] ;  /* 0x00006b00ff1c77ac */ /* 0x000ee20008000a00 */
[----:B0-----:R-:W-:Y:S01]  /*00d0*/  UIADD3 UR6, UPT, UPT, UR6, 0x1f, URZ ;  /* 0x0000001f06067890 */ /* 0x001fe2000fffe0ff */
[----:B-1----:R-:W-:-:S03]  /*00e0*/  VIADD R0, R3, 0x7f ;  /* 0x0000007f03007836 */ /* 0x002fc60000000000 */
[----:B------:R-:W-:Y:S02]  /*00f0*/  UISETP.GE.AND UP0, UPT, UR6, 0x20, UPT ;  /* 0x000000200600788c */ /* 0x000fe4000bf06270 */
[----:B------:R-:W-:-:S04]  /*0100*/  SHF.R.S32.HI R5, RZ, 0x1f, R0 ;  /* 0x0000001fff057819 */ /* 0x000fc80000011400 */
[----:B------:R-:W-:Y:S02]  /*0110*/  LEA.HI R5, R5, R0, RZ, 0x7 ;  /* 0x0000000005057211 */ /* 0x000fe400078f38ff */
[----:B--2---:R-:W-:Y:S02]  /*0120*/  LOP3.LUT R29, R28, 0x20, RZ, 0xc0, !PT ;  /* 0x000000201c1d7812 */ /* 0x004fe400078ec0ff */
[----:B------:R-:W-:Y:S02]  /*0130*/  SHF.R.S32.HI R0, RZ, 0x7, R5 ;  /* 0x00000007ff007819 */ /* 0x000fe40000011405 */
[----:B------:R-:W0:Y:S03]  /*0140*/  S2R R5, SR_CTAID.X ;  /* 0x0000000000057919 */ /* 0x000e260000002500 */
[----:B------:R-:W-:-:S05]  /*0150*/  IMAD.SHL.U32 R0, R0, 0x8, RZ ;  /* 0x0000000800007824 */ /* 0x000fca00078e00ff */
[-C--:B------:R-:W-:Y:S02]  /*0160*/  IABS R9, R0.reuse ;  /* 0x0000000000097213 */ /* 0x080fe40000000000 */
[----:B------:R-:W-:Y:S02]  /*0170*/  IABS R12, R0 ;  /* 0x00000000000c7213 */ /* 0x000fe40000000000 */
[----:B------:R-:W1:Y:S08]  /*0180*/  I2F.RP R4, R9 ;  /* 0x0000000900047306 */ /* 0x000e700000209400 */
[----:B-1----:R-:W1:Y:S01]  /*0190*/  MUFU.RCP R4, R4 ;  /* 0x0000000400047308 */ /* 0x002e620000001000 */
[----:B0-----:R-:W-:Y:S01]  /*01a0*/  IABS R10, R5 ;  /* 0x00000005000a7213 */ /* 0x001fe20000000000 */
[----:B-1----:R-:W-:-:S02]  /*01b0*/  VIADD R6, R4, 0xffffffe ;  /* 0x0ffffffe04067836 */ /* 0x002fc40000000000 */
[----:B------:R-:W-:-:S04]  /*01c0*/  IMAD.MOV R4, RZ, RZ, -R12 ;  /* 0x000000ffff047224 */ /* 0x000fc800078e0a0c */
[----:B------:R0:W1:Y:S02]  /*01d0*/  F2I.FTZ.U32.TRUNC.NTZ R7, R6 ;  /* 0x0000000600077305 */ /* 0x000064000021f000 */
[----:B0-----:R-:W-:Y:S02]  /*01e0*/  IMAD.MOV.U32 R6, RZ, RZ, RZ ;  /* 0x000000ffff067224 */ /* 0x001fe400078e00ff */
[----:B-1----:R-:W-:-:S04]  /*01f0*/  IMAD.MOV R8, RZ, RZ, -R7 ;  /* 0x000000ffff087224 */ /* 0x002fc800078e0a07 */
[----:B------:R-:W-:Y:S02]  /*0200*/  IMAD R11, R8, R9, RZ ;  /* 0x00000009080b7224 */ /* 0x000fe400078e02ff */
[----:B------:R-:W-:Y:S02]  /*0210*/  IMAD.MOV.U32 R8, RZ, RZ, R10 ;  /* 0x000000ffff087224 */ /* 0x000fe400078e000a */
[----:B------:R-:W-:-:S06]  /*0220*/  IMAD.HI.U32 R7, R7, R11, R6 ;  /* 0x0000000b07077227 */ /* 0x000fcc00078e0006 */
[----:B------:R-:W-:-:S04]  /*0230*/  IMAD.HI.U32 R7, R7, R8, RZ ;  /* 0x0000000807077227 */ /* 0x000fc800078e00ff */
[----:B------:R-:W-:-:S05]  /*0240*/  IMAD R4, R7, R4, R8 ;  /* 0x0000000407047224 */ /* 0x000fca00078e0208 */
[----:B------:R-:W-:-:S13]  /*0250*/  ISETP.GT.U32.AND P1, PT, R9, R4, PT ;  /* 0x000000040900720c */ /* 0x000fda0003f24070 */
[----:B------:R-:W-:Y:S02]  /*0260*/  @!P1 IMAD.IADD R4, R4, 0x1, -R9 ;  /* 0x0000000104049824 */ /* 0x000fe400078e0a09 */
[----:B------:R-:W-:Y:S01]  /*0270*/  @!P1 VIADD R7, R7, 0x1 ;  /* 0x0000000107079836 */ /* 0x000fe20000000000 */
[----:B------:R-:W-:Y:S02]  /*0280*/  ISETP.NE.AND P1, PT, R0, RZ, PT ;  /* 0x000000ff0000720c */ /* 0x000fe40003f25270 */
[----:B------:R-:W-:Y:S02]  /*0290*/  ISETP.GE.U32.AND P0, PT, R4, R9, PT ;  /* 0x000000090400720c */ /* 0x000fe40003f06070 */
[----:B------:R-:W-:-:S04]  /*02a0*/  LOP3.LUT R4, R5, R0, RZ, 0x3c, !PT ;  /* 0x0000000005047212 */ /* 0x000fc800078e3cff */
[----:B------:R-:W-:Y:S01]  /*02b0*/  ISETP.GE.AND P2, PT, R4, RZ, PT ;  /* 0x000000ff0400720c */ /* 0x000fe20003f46270 */
[----:B------:R-:W-:-:S06]  /*02c0*/  VIADD R4, R2, 0x7f ;  /* 0x0000007f02047836 */ /* 0x000fcc0000000000 */
[----:B------:R-:W-:-:S04]  /*02d0*/  @P0 VIADD R7, R7, 0x1 ;  /* 0x0000000107070836 */ /* 0x000fc80000000000 */
[----:B------:R-:W-:Y:S01]  /*02e0*/  IMAD.MOV.U32 R6, RZ, RZ, R7 ;  /* 0x000000ffff067224 */ /* 0x000fe200078e0007 */
[----:B------:R-:W-:-:S03]  /*02f0*/  SHF.R.S32.HI R7, RZ, 0x1f, R4 ;  /* 0x0000001fff077819 */ /* 0x000fc60000011404 */
[----:B------:R-:W-:Y:S01]  /*0300*/  @!P2 IMAD.MOV R6, RZ, RZ, -R6 ;  /* 0x000000ffff06a224 */ /* 0x000fe200078e0a06 */
[----:B------:R-:W-:Y:S02]  /*0310*/  @!P1 LOP3.LUT R6, RZ, R0, RZ, 0x33, !PT ;  /* 0x00000000ff069212 */ /* 0x000fe400078e33ff */
[----:B------:R-:W-:-:S03]  /*0320*/  LEA.HI R7, R7, R4, RZ, 0x7 ;  /* 0x0000000407077211 */ /* 0x000fc600078f38ff */
[----:B------:R-:W-:Y:S02]  /*0330*/  IMAD.SHL.U32 R4, R6, 0x8, RZ ;  /* 0x0000000806047824 */ /* 0x000fe400078e00ff */
[----:B------:R-:W-:-:S03]  /*0340*/  IMAD.MOV R6, RZ, RZ, -R6 ;  /* 0x000000ffff067224 */ /* 0x000fc600078e0a06 */
[----:B------:R-:W-:Y:S01]  /*0350*/  LEA.HI.SX32 R7, R7, -R4, 0x19 ;  /* 0x8000000407077211 */ /* 0x000fe200078fcaff */
[----:B------:R-:W-:Y:S02]  /*0360*/  IMAD R13, R0, R6, R5 ;  /* 0x00000006000d7224 */ /* 0x000fe400078e0205 */
[----:B------:R-:W-:Y:S01]  /*0370*/  IMAD.MOV.U32 R6, RZ, RZ, RZ ;  /* 0x000000ffff067224 */ /* 0x000fe200078e00ff */
[----:B------:R-:W-:-:S04]  /*0380*/  VIMNMX R8, PT, PT, R7, 0x8, PT ;  /* 0x0000000807087848 */ /* 0x000fc80003fe0100 */
[-C--:B------:R-:W-:Y:S02]  /*0390*/  IABS R10, R8.reuse ;  /* 0x00000008000a7213 */ /* 0x080fe40000000000 */
[----:B------:R-:W-:Y:S02]  /*03a0*/  IABS R0, R8 ;  /* 0x0000000800007213 */ /* 0x000fe40000000000 */
[----:B------:R-:W0:Y:S08]  /*03b0*/  I2F.RP R9, R10 ;  /* 0x0000000a00097306 */ /* 0x000e300000209400 */
[----:B0-----:R-:W0:Y:S02]  /*03c0*/  MUFU.RCP R9, R9 ;  /* 0x0000000900097308 */ /* 0x001e240000001000 */
[----:B0-----:R-:W-:-:S06]  /*03d0*/  VIADD R7, R9, 0xffffffe ;  /* 0x0ffffffe09077836 */ /* 0x001fcc0000000000 */
[----:B------:R-:W0:Y:S02]  /*03e0*/  F2I.FTZ.U32.TRUNC.NTZ R7, R7 ;  /* 0x0000000700077305 */ /* 0x000e24000021f000 */
[----:B0-----:R-:W-:-:S04]  /*03f0*/  IMAD.MOV R11, RZ, RZ, -R7 ;  /* 0x000000ffff0b7224 */ /* 0x001fc800078e0a07 */
[----:B------:R-:W-:Y:S01]  /*0400*/  IMAD.MOV.U32 R5, RZ, RZ, R11 ;  /* 0x000000ffff057224 */ /* 0x000fe200078e000b */
[----:B------:R-:W-:-:S03]  /*0410*/  IABS R11, R13 ;  /* 0x0000000d000b7213 */ /* 0x000fc60000000000 */
[----:B------:R-:W-:-:S04]  /*0420*/  IMAD R5, R5, R10, RZ ;  /* 0x0000000a05057224 */ /* 0x000fc800078e02ff */
[----:B------:R-:W-:-:S04]  /*0430*/  IMAD.HI.U32 R6, R7, R5, R6 ;  /* 0x0000000507067227 */ /* 0x000fc800078e0006 */
[----:B------:R-:W-:Y:S02]  /*0440*/  IMAD.MOV R5, RZ, RZ, -R0 ;  /* 0x000000ffff057224 */ /* 0x000fe400078e0a00 */
[----:B------:R-:W-:Y:S01]  /*0450*/  IMAD.HI.U32 R0, R6, R11, RZ ;  /* 0x0000000b06007227 */ /* 0x000fe200078e00ff */
[----:B------:R-:W-:-:S03]  /*0460*/  LOP3.LUT R6, R28, 0x3f, RZ, 0xc0, !PT ;  /* 0x0000003f1c067812 */ /* 0x000fc600078ec0ff */
[----:B------:R-:W-:-:S05]  /*0470*/  IMAD R5, R0, R5, R11 ;  /* 0x0000000500057224 */ /* 0x000fca00078e020b */
[----:B------:R-:W-:-:S13]  /*0480*/  ISETP.GT.U32.AND P1, PT, R10, R5, PT ;  /* 0x000000050a00720c */ /* 0x000fda0003f24070 */
[----:B------:R-:W-:Y:S02]  /*0490*/  @!P1 IMAD.IADD R5, R5, 0x1, -R10 ;  /* 0x0000000105059824 */ /* 0x000fe400078e0a0a */
[----:B------:R-:W-:Y:S01]  /*04a0*/  @!P1 VIADD R0, R0, 0x1 ;  /* 0x0000000100009836 */ /* 0x000fe20000000000 */
[----:B------:R-:W-:Y:S02]  /*04b0*/  ISETP.NE.AND P1, PT, R8, RZ, PT ;  /* 0x000000ff0800720c */ /* 0x000fe40003f25270 */
[----:B------:R-:W-:Y:S02]  /*04c0*/  ISETP.GE.U32.AND P0, PT, R5, R10, PT ;  /* 0x0000000a0500720c */ /* 0x000fe40003f06070 */
[----:B------:R-:W-:Y:S02]  /*04d0*/  CS2R R10, SRZ ;  /* 0x00000000000a7805 */ /* 0x000fe4000001ff00 */
[----:B------:R-:W-:-:S04]  /*04e0*/  LOP3.LUT R5, R13, R8, RZ, 0x3c, !PT ;  /* 0x000000080d057212 */ /* 0x000fc800078e3cff */
[----:B------:R-:W-:-:S05]  /*04f0*/  ISETP.GE.AND P2, PT, R5, RZ, PT ;  /* 0x000000ff0500720c */ /* 0x000fca0003f46270 */
[----:B------:R-:W-:-:S08]  /*0500*/  @P0 VIADD R0, R0, 0x1 ;  /* 0x0000000100000836 */ /* 0x000fd00000000000 */
[----:B------:R-:W-:Y:S01]  /*0510*/  @!P2 IMAD.MOV R0, RZ, RZ, -R0 ;  /* 0x000000ffff00a224 */ /* 0x000fe200078e0a00 */
[----:B------:R-:W-:-:S05]  /*0520*/  @!P1 LOP3.LUT R0, RZ, R8, RZ, 0x33, !PT ;  /* 0x00000008ff009212 */ /* 0x000fca00078e33ff */
[----:B------:R-:W-:-:S04]  /*0530*/  IMAD.MOV R5, RZ, RZ, -R0 ;  /* 0x000000ffff057224 */ /* 0x000fc800078e0a00 */
[----:B------:R-:W-:Y:S01]  /*0540*/  IMAD R5, R8, R5, R13 ;  /* 0x0000000508057224 */ /* 0x000fe200078e020d */
[----:B------:R-:W-:Y:S01]  /*0550*/  CS2R R12, SRZ ;  /* 0x00000000000c7805 */ /* 0x000fe2000001ff00 */
[----:B------:R-:W-:Y:S01]  /*0560*/  IMAD.SHL.U32 R0, R0, 0x80, RZ ;  /* 0x0000008000007824 */ /* 0x000fe200078e00ff */
[----:B------:R-:W-:Y:S01]  /*0570*/  CS2R R8, SRZ ;  /* 0x0000000000087805 */ /* 0x000fe2000001ff00 */
[----:B------:R-:W-:-:S04]  /*0580*/  IMAD.IADD R5, R4, 0x1, R5 ;  /* 0x0000000104057824 */ /* 0x000fc800078e0205 */
[----:B------:R-:W-:Y:S01]  /*0590*/  IMAD R4, R5, 0x80, R6 ;  /* 0x0000008005047824 */ /* 0x000fe200078e0206 */
[----:B------:R-:W-:-:S04]  /*05a0*/  CS2R R6, SRZ ;  /* 0x0000000000067805 */ /* 0x000fc8000001ff00 */
[----:B------:R0:W-:Y:S04]  /*05b0*/  STL [R1+0x6b0], R4 ;  /* 0x0006b00401007387 */ /* 0x0001e80000100800 */
[----:B------:R-:W-:Y:S04]  /*05c0*/  STL [R1+0x60], RZ ;  /* 0x000060ff01007387 */ /* 0x000fe80000100800 */
[----:B------:R-:W-:Y:S01]  /*05d0*/  STL [R1+0x64], RZ ;  /* 0x000064ff01007387 */ /* 0x000fe20000100800 */
[----:B0-----:R-:W-:-:S03]  /*05e0*/  CS2R R4, SRZ ;  /* 0x0000000000047805 */ /* 0x001fc6000001ff00 */
[----:B------:R-:W-:Y:S04]  /*05f0*/  STL [R1+0x68], RZ ;  /* 0x000068ff01007387 */ /* 0x000fe80000100800 */
        /* <DEDUP_REMOVED lines=21> */
[----:B------:R-:W-:Y:S04]  /*0750*/  STL [R1], RZ ;  /* 0x000000ff01007387 */ /* 0x000fe80000100800 */
        /* <DEDUP_REMOVED lines=79> */
[----:B------:R-:W2:Y:S04]  /*0c50*/  LDL R28, [R1+0x6b0] ;  /* 0x0006b000011c7983 */ /* 0x000ea80000100800 */
[----:B------:R2:W-:Y:S02]  /*0c60*/  STL [R1+0x614], R0 ;  /* 0x0006140001007387 */ /* 0x0005e40000100800 */
[----:B--2---:R-:W-:-:S05]  /*0c70*/  VIADD R0, R28, 0x40 ;  /* 0x000000401c007836 */ /* 0x004fca0000000000 */
[----:B------:R0:W-:Y:S01]  /*0c80*/  STL [R1+0x6b4], R0 ;  /* 0x0006b40001007387 */ /* 0x0001e20000100800 */
[----:B---3--:R-:W-:Y:S05]  /*0c90*/  BRA.U !UP0, `(.L_x_0) ;  /* 0x0000019908187547 */ /* 0x008fea000b800000 */
[----:B------:R-:W2:Y:S01]  /*0ca0*/  LDL R18, [R1+0x614] ;  /* 0x0006140001127983 */ /* 0x000ea20000100800 */
[----:B------:R-:W-:Y:S01]  /*0cb0*/  IABS R6, R2 ;  /* 0x0000000200067213 */ /* 0x000fe20000000000 */
[----:B------:R-:W-:Y:S01]  /*0cc0*/  IMAD.MOV.U32 R19, RZ, RZ, R0 ;  /* 0x000000ffff137224 */ /* 0x000fe200078e0000 */
[----:B------:R-:W-:Y:S01]  /*0cd0*/  IABS R5, R3 ;  /* 0x0000000300057213 */ /* 0x000fe20000000000 */
[----:B------:R-:W1:Y:S01]  /*0ce0*/  LDCU UR9, c[0x0][0x3b0] ;  /* 0x00007600ff0977ac */ /* 0x000e620008000800 */
[----:B------:R-:W3:Y:S01]  /*0cf0*/  I2F.RP R4, R6 ;  /* 0x0000000600047306 */ /* 0x000ee20000209400 */
[----:B------:R-:W-:Y:S02]  /*0d00*/  IABS R12, R28 ;  /* 0x0000001c000c7213 */ /* 0x000fe40000000000 */
[----:B------:R-:W-:Y:S01]  /*0d10*/  ISETP.GE.AND P2, PT, R28, RZ, PT ;  /* 0x000000ff1c00720c */ /* 0x000fe20003f46270 */
[----:B------:R-:W4:Y:S04]  /*0d20*/  LDCU UR10, c[0x0][0x3a4] ;  /* 0x00007480ff0a77ac */ /* 0x000f280008000800 */
[----:B0-----:R-:W0:Y:S01]  /*0d30*/  I2F.RP R0, R5 ;  /* 0x0000000500007306 */ /* 0x001e220000209400 */
[----:B------:R-:W1:Y:S01]  /*0d40*/  LDCU UR8, c[0x0][0x3ac] ;  /* 0x00007580ff0877ac */ /* 0x000e620008000800 */
[----:B------:R-:W1:Y:S06]  /*0d50*/  LDCU UR11, c[0x0][0x3a0] ;  /* 0x00007400ff0b77ac */ /* 0x000e6c0008000800 */
[----:B---3--:R-:W3:Y:S01]  /*0d60*/  MUFU.RCP R4, R4 ;  /* 0x0000000400047308 */ /* 0x008ee20000001000 */
[----:B------:R-:W-:-:S07]  /*0d70*/  USHF.R.S32.HI UR7, URZ, 0x1f, UR6 ;  /* 0x0000001fff077899 */ /* 0x000fce0008011406 */
[----:B0-----:R-:W0:Y:S01]  /*0d80*/  MUFU.RCP R0, R0 ;  /* 0x0000000000007308 */ /* 0x001e220000001000 */
[----:B---3--:R-:W-:Y:S01]  /*0d90*/  VIADD R10, R4, 0xffffffe ;  /* 0x0ffffffe040a7836 */ /* 0x008fe20000000000 */
[----:B------:R-:W-:-:S06]  /*0da0*/  IABS R4, R19 ;  /* 0x0000001300047213 */ /* 0x000fcc0000000000 */
[----:B------:R3:W1:Y:S01]  /*0db0*/  F2I.FTZ.U32.TRUNC.NTZ R11, R10 ;  /* 0x0000000a000b7305 */ /* 0x000662000021f000 */
[----:B0-----:R-:W-:-:S07]  /*0dc0*/  VIADD R8, R0, 0xffffffe ;  /* 0x0ffffffe00087836 */ /* 0x001fce0000000000 */
[----:B------:R-:W0:Y:S01]  /*0dd0*/  F2I.FTZ.U32.TRUNC.NTZ R9, R8 ;  /* 0x0000000800097305 */ /* 0x000e22000021f000 */
[----:B---3--:R-:W-:Y:S02]  /*0de0*/  IMAD.MOV.U32 R10, RZ, RZ, RZ ;  /* 0x000000ffff0a7224 */ /* 0x008fe400078e00ff */
[----:B-1----:R-:W-:-:S04]  /*0df0*/  IMAD.MOV R7, RZ, RZ, -R11 ;  /* 0x000000ffff077224 */ /* 0x002fc800078e0a0b */
[----:B------:R-:W-:-:S04]  /*0e00*/  IMAD R7, R7, R6, RZ ;  /* 0x0000000607077224 */ /* 0x000fc800078e02ff */
[----:B------:R-:W-:-:S04]  /*0e10*/  IMAD.HI.U32 R11, R11, R7, R10 ;  /* 0x000000070b0b7227 */ /* 0x000fc800078e000a */
[----:B------:R-:W-:Y:S02]  /*0e20*/  IMAD.MOV.U32 R7, RZ, RZ, R4 ;  /* 0x000000ffff077224 */ /* 0x000fe400078e0004 */
[----:B0-----:R-:W-:Y:S02]  /*0e30*/  IMAD.MOV R8, RZ, RZ, -R9 ;  /* 0x000000ffff087224 */ /* 0x001fe400078e0a09 */
[----:B------:R-:W-:-:S04]  /*0e40*/  IMAD.HI.U32 R0, R11, R7, RZ ;  /* 0x000000070b007227 */ /* 0x000fc800078e00ff */
[----:B------:R-:W-:-:S04]  /*0e50*/  IMAD.HI.U32 R11, R11, R12, RZ ;  /* 0x0000000c0b0b7227 */ /* 0x000fc800078e00ff */
[----:B------:R-:W-:Y:S02]  /*0e60*/  IMAD.MOV R0, RZ, RZ, -R0 ;  /* 0x000000ffff007224 */ /* 0x000fe400078e0a00 */
[----:B------:R-:W-:Y:S02]  /*0e70*/  IMAD R13, R8, R5, RZ ;  /* 0x00000005080d7224 */ /* 0x000fe400078e02ff */
[----:B------:R-:W-:Y:S02]  /*0e80*/  IMAD.MOV.U32 R8, RZ, RZ, RZ ;  /* 0x000000ffff087224 */ /* 0x000fe400078e00ff */
[----:B------:R-:W-:Y:S02]  /*0e90*/  IMAD.MOV R11, RZ, RZ, -R11 ;  /* 0x000000ffff0b7224 */ /* 0x000fe400078e0a0b */
[----:B------:R-:W-:Y:S02]  /*0ea0*/  IMAD R7, R6, R0, R7 ;  /* 0x0000000006077224 */ /* 0x000fe400078e0207 */
[----:B------:R-:W-:-:S03]  /*0eb0*/  IMAD.HI.U32 R0, R9, R13, R8 ;  /* 0x0000000d09007227 */ /* 0x000fc600078e0008 */
[C---:B------:R-:W-:Y:S01]  /*0ec0*/  ISETP.GT.U32.AND P0, PT, R6.reuse, R7, PT ;  /* 0x000000070600720c */ /* 0x040fe20003f04070 */
[----:B------:R-:W-:-:S05]  /*0ed0*/  IMAD R9, R6, R11, R12 ;  /* 0x0000000b06097224 */ /* 0x000fca00078e020c */
[----:B------:R-:W-:-:S07]  /*0ee0*/  ISETP.GT.U32.AND P1, PT, R6, R9, PT ;  /* 0x000000090600720c */ /* 0x000fce0003f24070 */
[----:B------:R-:W-:Y:S01]  /*0ef0*/  @!P0 IMAD.IADD R7, R7, 0x1, -R6 ;  /* 0x0000000107078824 */ /* 0x000fe200078e0a06 */
[----:B------:R-:W-:-:S04]  /*0f00*/  ISETP.GE.AND P0, PT, R19, RZ, PT ;  /* 0x000000ff1300720c */ /* 0x000fc80003f06270 */
[----:B------:R-:W-:Y:S01]  /*0f10*/  ISETP.GT.U32.AND P3, PT, R6, R7, PT ;  /* 0x000000070600720c */ /* 0x000fe20003f64070 */
[----:B------:R-:W-:-:S05]  /*0f20*/  @!P1 IMAD.IADD R9, R9, 0x1, -R6 ;  /* 0x0000000109099824 */ /* 0x000fca00078e0a06 */
[----:B------:R-:W-:-:S07]  /*0f30*/  ISETP.GT.U32.AND P1, PT, R6, R9, PT ;  /* 0x000000090600720c */ /* 0x000fce0003f24070 */
[----:B------:R-:W-:-:S04]  /*0f40*/  @!P3 IMAD.IADD R7, R7, 0x1, -R6 ;  /* 0x000000010707b824 */ /* 0x000fc800078e0a06 */
[----:B------:R-:W-:Y:S01]  /*0f50*/  @!P0 IMAD.MOV R7, RZ, RZ, -R7 ;  /* 0x000000ffff078224 */ /* 0x000fe200078e0a07 */
[----:B------:R-:W-:Y:S01]  /*0f60*/  ISETP.NE.AND P0, PT, R2, RZ, PT ;  /* 0x000000ff0200720c */ /* 0x000fe20003f05270 */
[----:B------:R-:W-:Y:S01]  /*0f70*/  @!P1 IMAD.IADD R9, R9, 0x1, -R6 ;  /* 0x0000000109099824 */ /* 0x000fe200078e0a06 */
[----:B------:R-:W-:-:S03]  /*0f80*/  LOP3.LUT R2, RZ, R2, RZ, 0x33, !PT ;  /* 0x00000002ff027212 */ /* 0x000fc600078e33ff */
[----:B------:R-:W-:Y:S01]  /*0f90*/  @!P2 IMAD.MOV R9, RZ, RZ, -R9 ;  /* 0x000000ffff09a224 */ /* 0x000fe200078e0a09 */
[----:B------:R-:W-:-:S04]  /*0fa0*/  SEL R7, R2, R7, !P0 ;  /* 0x0000000702077207 */ /* 0x000fc80004000000 */
[----:B------:R-:W-:Y:S01]  /*0fb0*/  SEL R2, R2, R9, !P0 ;  /* 0x0000000902027207 */ /* 0x000fe20004000000 */
[----:B------:R0:W-:Y:S04]  /*0fc0*/  STL [R1+0xd0], R7 ;  /* 0x0000d00701007387 */ /* 0x0001e80000100800 */
[----:B------:R1:W-:Y:S01]  /*0fd0*/  STL [R1+0xd4], R2 ;  /* 0x0000d40201007387 */ /* 0x0003e20000100800 */
[----:B--2---:R-:W-:-:S05]  /*0fe0*/  LEA.HI R4, R29, R18, RZ, 0x1b ;  /* 0x000000121d047211 */ /* 0x004fca00078fd8ff */
[C---:B------:R-:W-:Y:S02]  /*0ff0*/  VIADD R10, R4.reuse, 0x7e ;  /* 0x0000007e040a7836 */ /* 0x040fe40000000000 */
[C---:B------:R-:W-:Y:S02]  /*1000*/  VIADD R8, R4.reuse, 0x7c ;  /* 0x0000007c04087836 */ /* 0x040fe40000000000 */
[C---:B------:R-:W-:Y:S01]  /*1010*/  VIADD R13, R4.reuse, 0x78 ;  /* 0x00000078040d7836 */ /* 0x040fe20000000000 */
[----:B------:R-:W-:Y:S01]  /*1020*/  IABS R12, R10 ;  /* 0x0000000a000c7213 */ /* 0x000fe20000000000 */
[----:B------:R-:W-:Y:S01]  /*1030*/  VIADD R19, R4, 0x66 ;  /* 0x0000006604137836 */ /* 0x000fe20000000000 */
[----:B------:R-:W-:Y:S01]  /*1040*/  ISETP.GE.AND P4, PT, R8, RZ, PT ;  /* 0x000000ff0800720c */ /* 0x000fe20003f86270 */
[----:B------:R-:W-:Y:S01]  /*1050*/  VIADD R25, R4, 0x1e ;  /* 0x0000001e04197836 */ /* 0x000fe20000000000 */
[----:B------:R-:W-:Y:S01]  /*1060*/  IABS R14, R8 ;  /* 0x00000008000e7213 */ /* 0x000fe20000000000 */
[----:B------:R-:W-:Y:S01]  /*1070*/  IMAD.HI.U32 R8, R0, R12, RZ ;  /* 0x0000000c00087227 */ /* 0x000fe200078e00ff */
[----:B------:R-:W-:-:S02]  /*1080*/  IABS R16, R13 ;  /* 0x0000000d00107213 */ /* 0x000fc40000000000 */
[----:B------:R-:W-:Y:S01]  /*1090*/  ISETP.GE.AND P6, PT, R10, RZ, PT ;  /* 0x000000ff0a00720c */ /* 0x000fe20003fc6270 */
[----:B------:R-:W-:Y:S02]  /*10a0*/  IMAD.MOV R8, RZ, RZ, -R8 ;  /* 0x000000ffff087224 */ /* 0x000fe400078e0a08 */
[----:B------:R-:W-:Y:S02]  /*10b0*/  VIADD R10, R4, 0x7a ;  /* 0x0000007a040a7836 */ /* 0x000fe40000000000 */
[C---:B------:R-:W-:Y:S02]  /*10c0*/  IMAD R12, R5.reuse, R8, R12 ;  /* 0x00000008050c7224 */ /* 0x040fe400078e020c */
[----:B------:R-:W-:Y:S01]  /*10d0*/  IMAD.HI.U32 R8, R0, R14, RZ ;  /* 0x0000000e00087227 */ /* 0x000fe200078e00ff */
[----:B------:R-:W-:Y:S02]  /*10e0*/  IABS R15, R10 ;  /* 0x0000000a000f7213 */ /* 0x000fe40000000000 */
[----:B------:R-:W-:Y:S01]  /*10f0*/  ISETP.GE.AND P5, PT, R10, RZ, PT ;  /* 0x000000ff0a00720c */ /* 0x000fe20003fa6270 */
[----:B------:R-:W-:Y:S01]  /*1100*/  IMAD.MOV R8, RZ, RZ, -R8 ;  /* 0x000000ffff087224 */ /* 0x000fe200078e0a08 */
[----:B------:R-:W-:Y:S01]  /*1110*/  ISETP.GT.U32.AND P3, PT, R5, R12, PT ;  /* 0x0000000c0500720c */ /* 0x000fe20003f64070 */
[----:B------:R-:W-:-:S04]  /*1120*/  IMAD.HI.U32 R11, R0, R16, RZ ;  /* 0x00000010000b7227 */ /* 0x000fc800078e00ff */
[C---:B------:R-:W-:Y:S02]  /*1130*/  IMAD R14, R5.reuse, R8, R14 ;  /* 0x00000008050e7224 */ /* 0x040fe400078e020e */
[----:B------:R-:W-:Y:S02]  /*1140*/  IMAD.MOV R11, RZ, RZ, -R11 ;  /* 0x000000ffff0b7224 */ /* 0x000fe400078e0a0b */
[----:B------:R-:W-:Y:S01]  /*1150*/  IMAD.HI.U32 R10, R0, R15, RZ ;  /* 0x0000000f000a7227 */ /* 0x000fe200078e00ff */
[----:B------:R-:W-:-:S03]  /*1160*/  ISETP.GT.U32.AND P1, PT, R5, R14, PT ;  /* 0x0000000e0500720c */ /* 0x000fc60003f24070 */
[C---:B------:R-:W-:Y:S02]  /*1170*/  IMAD R8, R5.reuse, R11, R16 ;  /* 0x0000000b05087224 */ /* 0x040fe400078e0210 */
[C---:B------:R-:W-:Y:S02]  /*1180*/  VIADD R11, R4.reuse, 0x76 ;  /* 0x00000076040b7836 */ /* 0x040fe40000000000 */
[----:B------:R-:W-:Y:S02]  /*1190*/  IMAD.MOV R10, RZ, RZ, -R10 ;  /* 0x000000ffff0a7224 */ /* 0x000fe400078e0a0a */
[----:B------:R-:W-:Y:S01]  /*11a0*/  VIADD R16, R4, 0x74 ;  /* 0x0000007404107836 */ /* 0x000fe20000000000 */
[----:B------:R-:W-:Y:S01]  /*11b0*/  IABS R6, R11 ;  /* 0x0000000b00067213 */ /* 0x000fe20000000000 */
[C---:B------:R-:W-:Y:S02]  /*11c0*/  IMAD R10, R5.reuse, R10, R15 ;  /* 0x0000000a050a7224 */ /* 0x040fe400078e020f */
[--C-:B------:R-:W-:Y:S01]  /*11d0*/  @!P1 IMAD.IADD R14, R14, 0x1, -R5.reuse ;  /* 0x000000010e0e9824 */ /* 0x100fe200078e0a05 */
[C---:B------:R-:W-:Y:S01]  /*11e0*/  ISETP.GT.U32.AND P1, PT, R5.reuse, R8, PT ;  /* 0x000000080500720c */ /* 0x040fe20003f24070 */
[----:B0-----:R-:W-:Y:S01]  /*11f0*/  IMAD.MOV.U32 R7, RZ, RZ, R6 ;  /* 0x000000ffff077224 */ /* 0x001fe200078e0006 */
[C---:B------:R-:W-:Y:S01]  /*1200*/  ISETP.GT.U32.AND P0, PT, R5.reuse, R10, PT ;  /* 0x0000000a0500720c */ /* 0x040fe20003f04070 */
[----:B------:R-:W-:Y:S01]  /*1210*/  @!P3 IMAD.IADD R12, R12, 0x1, -R5 ;  /* 0x000000010c0cb824 */ /* 0x000fe200078e0a05 */
[----:B------:R-:W-:Y:S01]  /*1220*/  ISETP.GT.U32.AND P3, PT, R5, R14, PT ;  /* 0x0000000e0500720c */ /* 0x000fe20003f64070 */
[----:B-1----:R-:W-:Y:S01]  /*1230*/  IMAD.HI.U32 R2, R0, R7, RZ ;  /* 0x0000000700027227 */ /* 0x002fe200078e00ff */
[----:B------:R-:W-:-:S02]  /*1240*/  IABS R6, R16 ;  /* 0x0000001000067213 */ /* 0x000fc40000000000 */
[C---:B------:R-:W-:Y:S01]  /*1250*/  ISETP.GT.U32.AND P2, PT, R5.reuse, R12, PT ;  /* 0x0000000c0500720c */ /* 0x040fe20003f44070 */
[----:B------:R-:W-:Y:S02]  /*1260*/  IMAD.MOV R2, RZ, RZ, -R2 ;  /* 0x000000ffff027224 */ /* 0x000fe400078e0a02 */
[----:B------:R-:W-:Y:S02]  /*1270*/  VIADD R15, R4, 0x72 ;  /* 0x00000072040f7836 */ /* 0x000fe40000000000 */
[----:B------:R-:W-:Y:S02]  /*1280*/  @!P1 IMAD.IADD R8, R8, 0x1, -R5 ;  /* 0x0000000108089824 */ /* 0x000fe400078e0a05 */
[C---:B------:R-:W-:Y:S01]  /*1290*/  IMAD R2, R5.reuse, R2, R7 ;  /* 0x0000000205027224 */ /* 0x040fe200078e0207 */
[----:B------:R-:W-:Y:S01]  /*12a0*/  IABS R9, R15 ;  /* 0x0000000f00097213 */ /* 0x000fe20000000000 */
[----:B------:R-:W-:Y:S01]  /*12b0*/  IMAD.HI.U32 R7, R0, R6, RZ ;  /* 0x0000000600077227 */ /* 0x000fe200078e00ff */
[----:B------:R-:W-:-:S03]  /*12c0*/  ISETP.GT.U32.AND P1, PT, R5, R8, PT ;  /* 0x000000080500720c */ /* 0x000fc60003f24070 */
[----:B------:R-:W-:Y:S02]  /*12d0*/  @!P0 IMAD.IADD R10, R10, 0x1, -R5 ;  /* 0x000000010a0a8824 */ /* 0x000fe400078e0a05 */
[----:B------:R-:W-:Y:S02]  /*12e0*/  IMAD.MOV R7, RZ, RZ, -R7 ;  /* 0x000000ffff077224 */ /* 0x000fe400078e0a07 */
[--C-:B------:R-:W-:Y:S01]  /*12f0*/  @!P3 IMAD.IADD R14, R14, 0x1, -R5.reuse ;  /* 0x000000010e0eb824 */ /* 0x100fe200078e0a05 */
[C---:B------:R-:W-:Y:S01]  /*1300*/  ISETP.GT.U32.AND P0, PT, R5.reuse, R10, PT ;  /* 0x0000000a0500720c */ /* 0x040fe20003f04070 */
[C---:B------:R-:W-:Y:S01]  /*1310*/  IMAD R6, R5.reuse, R7, R6 ;  /* 0x0000000705067224 */ /* 0x040fe200078e0206 */
[----:B------:R-:W-:Y:S01]  /*1320*/  ISETP.GT.U32.AND P3, PT, R5, R2, PT ;  /* 0x000000020500720c */ /* 0x000fe20003f64070 */
[--C-:B------:R-:W-:Y:S01]  /*1330*/  @!P2 IMAD.IADD R12, R12, 0x1, -R5.reuse ;  /* 0x000000010c0ca824 */ /* 0x100fe200078e0a05 */
[----:B------:R-:W-:Y:S01]  /*1340*/  ISETP.GE.AND P2, PT, R13, RZ, PT ;  /* 0x000000ff0d00720c */ /* 0x000fe20003f46270 */
[----:B------:R-:W-:Y:S01]  /*1350*/  @!P1 IMAD.IADD R8, R8, 0x1, -R5 ;  /* 0x0000000108089824 */ /* 0x000fe200078e0a05 */
[----:B------:R-:W-:Y:S01]  /*1360*/  ISETP.GT.U32.AND P1, PT, R5, R6, PT ;  /* 0x000000060500720c */ /* 0x000fe20003f24070 */
[----:B------:R-:W-:Y:S01]  /*1370*/  IMAD.MOV.U32 R17, RZ, RZ, R14 ;  /* 0x000000ffff117224 */ /* 0x000fe200078e000e */
[----:B------:R-:W-:Y:S01]  /*1380*/  MOV R18, R12 ;  /* 0x0000000c00127202 */ /* 0x000fe20000000f00 */
[----:B------:R-:W-:-:S02]  /*1390*/  IMAD.MOV.U32 R13, RZ, RZ, R9 ;  /* 0x000000ffff0d7224 */ /* 0x000fc400078e0009 */
[----:B------:R-:W-:Y:S01]  /*13a0*/  @!P4 IMAD.MOV R17, RZ, RZ, -R17 ;  /* 0x000000ffff11c224 */ /* 0x000fe200078e0a11 */
[----:B------:R-:W-:Y:S01]  /*13b0*/  ISETP.GE.AND P4, PT, R16, RZ, PT ;  /* 0x000000ff1000720c */ /* 0x000fe20003f86270 */
[----:B------:R-:W-:Y:S01]  /*13c0*/  @!P6 IMAD.MOV R18, RZ, RZ, -R18 ;  /* 0x000000ffff12e224 */ /* 0x000fe200078e0a12 */
[----:B------:R-:W-:Y:S01]  /*13d0*/  ISETP.GE.AND P6, PT, R11, RZ, PT ;  /* 0x000000ff0b00720c */ /* 0x000fe20003fc6270 */
[----:B------:R-:W-:-:S03]  /*13e0*/  IMAD.HI.U32 R9, R0, R13, RZ ;  /* 0x0000000d00097227 */ /* 0x000fc600078e00ff */
[----:B------:R-:W-:Y:S01]  /*13f0*/  STL [R1+0x14], R18 ;  /* 0x0000141201007387 */ /* 0x000fe20000100800 */
[--C-:B------:R-:W-:Y:S01]  /*1400*/  @!P0 IMAD.IADD R10, R10, 0x1, -R5.reuse ;  /* 0x000000010a0a8824 */ /* 0x100fe200078e0a05 */
[----:B------:R-:W-:Y:S01]  /*1410*/  ISETP.GE.AND P0, PT, R15, RZ, PT ;  /* 0x000000ff0f00720c */ /* 0x000fe20003f06270 */
[----:B------:R-:W-:Y:S01]  /*1420*/  @!P3 IMAD.IADD R2, R2, 0x1, -R5 ;  /* 0x000000010202b824 */ /* 0x000fe200078e0a05 */
[----:B------:R0:W-:Y:S01]  /*1430*/  STL [R1+0x10], R17 ;  /* 0x0000101101007387 */ /* 0x0001e20000100800 */
[C---:B------:R-:W-:Y:S02]  /*1440*/  VIADD R7, R4.reuse, 0x70 ;  /* 0x0000007004077836 */ /* 0x040fe40000000000 */
[----:B------:R-:W-:Y:S01]  /*1450*/  IMAD.MOV R12, RZ, RZ, -R9 ;  /* 0x000000ffff0c7224 */ /* 0x000fe200078e0a09 */
[----:B------:R-:W-:Y:S01]  /*1460*/  ISETP.GT.U32.AND P3, PT, R5, R2, PT ;  /* 0x000000020500720c */ /* 0x000fe20003f64070 */
[----:B------:R-:W-:Y:S02]  /*1470*/  VIADD R9, R4, 0x6e ;  /* 0x0000006e04097836 */ /* 0x000fe40000000000 */
[----:B------:R-:W-:-:S02]  /*1480*/  @!P1 IMAD.IADD R6, R6, 0x1, -R5 ;  /* 0x0000000106069824 */ /* 0x000fc400078e0a05 */
[----:B------:R-:W-:Y:S01]  /*1490*/  IMAD.MOV.U32 R14, RZ, RZ, R8 ;  /* 0x000000ffff0e7224 */ /* 0x000fe200078e0008 */
[----:B------:R-:W-:Y:S01]  /*14a0*/  IABS R20, R9 ;  /* 0x0000000900147213 */ /* 0x000fe20000000000 */
[----:B0-----:R-:W-:Y:S01]  /*14b0*/  IMAD.MOV.U32 R17, RZ, RZ, R10 ;  /* 0x000000ffff117224 */ /* 0x001fe200078e000a */
[----:B------:R-:W-:Y:S01]  /*14c0*/  IABS R10, R7 ;  /* 0x00000007000a7213 */ /* 0x000fe20000000000 */
[----:B------:R-:W-:Y:S01]  /*14d0*/  @!P2 IMAD.MOV R14, RZ, RZ, -R14 ;  /* 0x000000ffff0ea224 */ /* 0x000fe200078e0a0e */
[----:B------:R-:W-:Y:S01]  /*14e0*/  ISETP.GT.U32.AND P1, PT, R5, R6, PT ;  /* 0x000000060500720c */ /* 0x000fe20003f24070 */
[----:B------:R-:W-:Y:S01]  /*14f0*/  @!P5 IMAD.MOV R17, RZ, RZ, -R17 ;  /* 0x000000ffff11d224 */ /* 0x000fe200078e0a11 */
[----:B------:R-:W-:Y:S01]  /*1500*/  ISETP.GE.AND P5, PT, R7, RZ, PT ;  /* 0x000000ff0700720c */ /* 0x000fe20003fa6270 */
[C---:B------:R-:W-:Y:S01]  /*1510*/  IMAD.HI.U32 R7, R0.reuse, R10, RZ ;  /* 0x0000000a00077227 */ /* 0x040fe200078e00ff */
[----:B------:R-:W-:Y:S02]  /*1520*/  ISETP.GE.AND P2, PT, R9, RZ, PT ;  /* 0x000000ff0900720c */ /* 0x000fe40003f46270 */
[----:B------:R-:W-:Y:S01]  /*1530*/  STL [R1+0xc], R17 ;  /* 0x00000c1101007387 */ /* 0x000fe20000100800 */
[----:B------:R-:W-:-:S03]  /*1540*/  IMAD.HI.U32 R8, R0, R20, RZ ;  /* 0x0000001400087227 */ /* 0x000fc600078e00ff */
[----:B------:R-:W-:Y:S01]  /*1550*/  STL [R1+0xc4], R14 ;  /* 0x0000c40e01007387 */ /* 0x000fe20000100800 */
[----:B------:R-:W-:Y:S02]  /*1560*/  IMAD.MOV R7, RZ, RZ, -R7 ;  /* 0x000000ffff077224 */ /* 0x000fe400078e0a07 */
[--C-:B------:R-:W-:Y:S02]  /*1570*/  @!P3 IMAD.IADD R2, R2, 0x1, -R5.reuse ;  /* 0x000000010202b824 */ /* 0x100fe400078e0a05 */
[----:B------:R-:W-:Y:S02]  /*1580*/  IMAD.MOV R8, RZ, RZ, -R8 ;  /* 0x000000ffff087224 */ /* 0x000fe400078e0a08 */
[C---:B------:R-:W-:Y:S02]  /*1590*/  IMAD R10, R5.reuse, R7, R10 ;  /* 0x00000007050a7224 */ /* 0x040fe400078e020a */
[C---:B------:R-:W-:Y:S02]  /*15a0*/  IMAD R20, R5.reuse, R8, R20 ;  /* 0x0000000805147224 */ /* 0x040fe400078e0214 */
[----:B------:R-:W-:Y:S01]  /*15b0*/  @!P1 IMAD.IADD R6, R6, 0x1, -R5 ;  /* 0x0000000106069824 */ /* 0x000fe200078e0a05 */
[----:B------:R-:W-:Y:S01]  /*15c0*/  ISETP.GT.U32.AND P1, PT, R5, R10, PT ;  /* 0x0000000a0500720c */ /* 0x000fe20003f24070 */
[----:B------:R-:W-:-:S02]  /*15d0*/  IMAD.MOV.U32 R15, RZ, RZ, R2 ;  /* 0x000000ffff0f7224 */ /* 0x000fc400078e0002 */
[C---:B------:R-:W-:Y:S02]  /*15e0*/  VIADD R9, R4.reuse, 0x6c ;  /* 0x0000006c04097836 */ /* 0x040fe40000000000 */
[----:B------:R-:W-:Y:S01]  /*15f0*/  @!P6 IMAD.MOV R15, RZ, RZ, -R15 ;  /* 0x000000ffff0fe224 */ /* 0x000fe200078e0a0f */
[C---:B------:R-:W-:Y:S01]  /*1600*/  ISETP.GT.U32.AND P6, PT, R5.reuse, R20, PT ;  /* 0x000000140500720c */ /* 0x040fe20003fc4070 */
[C---:B------:R-:W-:Y:S01]  /*1610*/  IMAD R11, R5.reuse, R12, R13 ;  /* 0x0000000c050b7224 */ /* 0x040fe200078e020d */
[----:B------:R-:W-:Y:S01]  /*1620*/  IABS R12, R9 ;  /* 0x00000009000c7213 */ /* 0x000fe20000000000 */
[C---:B------:R-:W-:Y:S01]  /*1630*/  VIADD R13, R4.reuse, 0x6a ;  /* 0x0000006a040d7836 */ /* 0x040fe20000000000 */
[----:B------:R0:W-:Y:S01]  /*1640*/  STL [R1+0xc8], R15 ;  /* 0x0000c80f01007387 */ /* 0x0001e20000100800 */
[----:B------:R-:W-:Y:S01]  /*1650*/  VIADD R18, R4, 0x68 ;  /* 0x0000006804127836 */ /* 0x000fe20000000000 */
[----:B------:R-:W-:Y:S01]  /*1660*/  ISETP.GT.U32.AND P3, PT, R5, R11, PT ;  /* 0x0000000b0500720c */ /* 0x000fe20003f64070 */
[----:B------:R-:W-:Y:S01]  /*1670*/  @!P1 IMAD.IADD R10, R10, 0x1, -R5 ;  /* 0x000000010a0a9824 */ /* 0x000fe200078e0a05 */
[----:B------:R-:W-:Y:S01]  /*1680*/  IABS R29, R13 ;  /* 0x0000000d001d7213 */ /* 0x000fe20000000000 */
[----:B------:R-:W-:-:S03]  /*1690*/  IMAD.HI.U32 R7, R0, R12, RZ ;  /* 0x0000000c00077227 */ /* 0x000fc600078e00ff */
[----:B------:R-:W-:Y:S01]  /*16a0*/  ISETP.GT.U32.AND P1, PT, R5, R10, PT ;  /* 0x0000000a0500720c */ /* 0x000fe20003f24070 */
[----:B------:R-:W-:Y:S01]  /*16b0*/  @!P6 IMAD.IADD R20, R20, 0x1, -R5 ;  /* 0x000000011414e824 */ /* 0x000fe200078e0a05 */
[----:B0-----:R-:W-:Y:S01]  /*16c0*/  IABS R15, R19 ;  /* 0x00000013000f7213 */ /* 0x001fe20000000000 */
[----:B------:R-:W-:-:S03]  /*16d0*/  IMAD.HI.U32 R8, R0, R29, RZ ;  /* 0x0000001d00087227 */ /* 0x000fc600078e00ff */
[C---:B------:R-:W-:Y:S01]  /*16e0*/  ISETP.GT.U32.AND P6, PT, R5.reuse, R20, PT ;  /* 0x000000140500720c */ /* 0x040fe20003fc4070 */
[----:B------:R-:W-:Y:S02]  /*16f0*/  IMAD.MOV R7, RZ, RZ, -R7 ;  /* 0x000000ffff077224 */ /* 0x000fe400078e0a07 */
[----:B------:R-:W-:Y:S02]  /*1700*/  IMAD.MOV.U32 R14, RZ, RZ, R6 ;  /* 0x000000ffff0e7224 */ /* 0x000fe400078e0006 */
[----:B------:R-:W-:Y:S02]  /*1710*/  IMAD.MOV R8, RZ, RZ, -R8 ;  /* 0x000000ffff087224 */ /* 0x000fe400078e0a08 */
[----:B------:R-:W-:Y:S01]  /*1720*/  IMAD R12, R5, R7, R12 ;  /* 0x00000007050c7224 */ /* 0x000fe200078e020c */
[----:B------:R-:W-:Y:S01]  /*1730*/  IABS R7, R18 ;  /* 0x0000001200077213 */ /* 0x000fe20000000000 */
[----:B------:R-:W-:Y:S02]  /*1740*/  @!P3 IMAD.IADD R11, R11, 0x1, -R5 ;  /* 0x000000010b0bb824 */ /* 0x000fe400078e0a05 */
[----:B------:R-:W-:Y:S01]  /*1750*/  @!P4 IMAD.MOV R14, RZ, RZ, -R14 ;  /* 0x000000ffff0ec224 */ /* 0x000fe200078e0a0e */
[----:B------:R-:W-:Y:S01]  /*1760*/  ISETP.GE.AND P4, PT, R9, RZ, PT ;  /* 0x000000ff0900720c */ /* 0x000fe20003f86270 */
[C---:B------:R-:W-:Y:S01]  /*1770*/  IMAD R29, R5.reuse, R8, R29 ;  /* 0x00000008051d7224 */ /* 0x040fe200078e021d */
[C---:B------:R-:W-:Y:S01]  /*1780*/  ISETP.GT.U32.AND P3, PT, R5.reuse, R11, PT ;  /* 0x0000000b0500720c */ /* 0x040fe20003f64070 */
[--C-:B------:R-:W-:Y:S01]  /*1790*/  @!P1 IMAD.IADD R10, R10, 0x1, -R5.reuse ;  /* 0x000000010a0a9824 */ /* 0x100fe200078e0a05 */
[C---:B------:R-:W-:Y:S01]  /*17a0*/  ISETP.GT.U32.AND P1, PT, R5.reuse, R12, PT ;  /* 0x0000000c0500720c */ /* 0x040fe20003f24070 */
[----:B------:R-:W-:Y:S01]  /*17b0*/  IMAD.HI.U32 R9, R0, R7, RZ ;  /* 0x0000000700097227 */ /* 0x000fe200078e00ff */
[----:B------:R0:W-:Y:S03]  /*17c0*/  STL [R1+0xcc], R14 ;  /* 0x0000cc0e01007387 */ /* 0x0001e60000100800 */
[----:B------:R-:W-:Y:S01]  /*17d0*/  @!P6 IMAD.IADD R20, R20, 0x1, -R5 ;  /* 0x000000011414e824 */ /* 0x000fe200078e0a05 */
[----:B------:R-:W-:Y:S01]  /*17e0*/  ISETP.GT.U32.AND P6, PT, R5, R29, PT ;  /* 0x0000001d0500720c */ /* 0x000fe20003fc4070 */
[----:B------:R-:W-:-:S02]  /*17f0*/  IMAD.MOV R9, RZ, RZ, -R9 ;  /* 0x000000ffff097224 */ /* 0x000fc400078e0a09 */
[----:B------:R-:W-:-:S04]  /*1800*/  IMAD.HI.U32 R22, R0, R15, RZ ;  /* 0x0000000f00167227 */ /* 0x000fc800078e00ff */
[C---:B------:R-:W-:Y:S02]  /*1810*/  VIADD R6, R4.reuse, 0x64 ;  /* 0x0000006404067836 */ /* 0x040fe40000000000 */
[C---:B------:R-:W-:Y:S02]  /*1820*/  IMAD R7, R5.reuse, R9, R7 ;  /* 0x0000000905077224 */ /* 0x040fe400078e0207 */
[----:B------:R-:W-:Y:S01]  /*1830*/  IMAD.MOV R22, RZ, RZ, -R22 ;  /* 0x000000ffff167224 */ /* 0x000fe200078e0a16 */
[----:B------:R-:W-:Y:S01]  /*1840*/  IABS R16, R6 ;  /* 0x0000000600107213 */ /* 0x000fe20000000000 */
[----:B------:R-:W-:Y:S02]  /*1850*/  VIADD R17, R4, 0x62 ;  /* 0x0000006204117836 */ /* 0x000fe40000000000 */
[----:B------:R-:W-:Y:S01]  /*1860*/  @!P1 IMAD.IADD R12, R12, 0x1, -R5 ;  /* 0x000000010c0c9824 */ /* 0x000fe200078e0a05 */
[C---:B------:R-:W-:Y:S01]  /*1870*/  ISETP.GT.U32.AND P1, PT, R5.reuse, R7, PT ;  /* 0x000000070500720c */ /* 0x040fe20003f24070 */
[----:B------:R-:W-:Y:S01]  /*1880*/  IMAD R15, R5, R22, R15 ;  /* 0x00000016050f7224 */ /* 0x000fe200078e020f */
[----:B------:R-:W-:Y:S01]  /*1890*/  IABS R8, R17 ;  /* 0x0000001100087213 */ /* 0x000fe20000000000 */
[--C-:B------:R-:W-:Y:S01]  /*18a0*/  @!P3 IMAD.IADD R11, R11, 0x1, -R5.reuse ;  /* 0x000000010b0bb824 */ /* 0x100fe200078e0a05 */
[----:B------:R-:W-:Y:S01]  /*18b0*/  ISETP.GE.AND P3, PT, R13, RZ, PT ;  /* 0x000000ff0d00720c */ /* 0x000fe20003f66270 */
[----:B------:R-:W-:Y:S01]  /*18c0*/  @!P6 IMAD.IADD R29, R29, 0x1, -R5 ;  /* 0x000000011d1de824 */ /* 0x000fe200078e0a05 */
[----:B------:R-:W-:Y:S01]  /*18d0*/  ISETP.GT.U32.AND P6, PT, R5, R15, PT ;  /* 0x0000000f0500720c */ /* 0x000fe20003fc4070 */
[----:B------:R-:W-:-:S04]  /*18e0*/  IMAD.HI.U32 R21, R0, R16, RZ ;  /* 0x0000001000157227 */ /* 0x000fc800078e00ff */
[----:B------:R-:W-:Y:S02]  /*18f0*/  IMAD.MOV.U32 R23, RZ, RZ, R11 ;  /* 0x000000ffff177224 */ /* 0x000fe400078e000b */
[----:B------:R-:W-:-:S04]  /*1900*/  IMAD.HI.U32 R9, R0, R8, RZ ;  /* 0x0000000800097227 */ /* 0x000fc800078e00ff */
[----:B------:R-:W-:Y:S02]  /*1910*/  VIADD R13, R4, 0x60 ;  /* 0x00000060040d7836 */ /* 0x000fe40000000000 */
[----:B------:R-:W-:Y:S02]  /*1920*/  IMAD.MOV R21, RZ, RZ, -R21 ;  /* 0x000000ffff157224 */ /* 0x000fe400078e0a15 */
[----:B------:R-:W-:Y:S01]  /*1930*/  @!P0 IMAD.MOV R23, RZ, RZ, -R23 ;  /* 0x000000ffff178224 */ /* 0x000fe200078e0a17 */
[C---:B------:R-:W-:Y:S01]  /*1940*/  ISETP.GT.U32.AND P0, PT, R5.reuse, R12, PT ;  /* 0x0000000c0500720c */ /* 0x040fe20003f04070 */
[----:B------:R-:W-:Y:S01]  /*1950*/  IMAD.MOV R22, RZ, RZ, -R9 ;  /* 0x000000ffff167224 */ /* 0x000fe200078e0a09 */
[----:B------:R-:W-:Y:S01]  /*1960*/  IABS R2, R13 ;  /* 0x0000000d00027213 */ /* 0x000fe20000000000 */
[----:B------:R-:W-:Y:S01]  /*1970*/  IMAD R9, R5, R21, R16 ;  /* 0x0000001505097224 */ /* 0x000fe200078e0210 */
[----:B------:R-:W-:Y:S01]  /*1980*/  STL [R1+0x8], R23 ;  /* 0x0000081701007387 */ /* 0x000fe20000100800 */
[--C-:B------:R-:W-:Y:S01]  /*1990*/  @!P1 IMAD.IADD R7, R7, 0x1, -R5.reuse ;  /* 0x0000000107079824 */ /* 0x100fe200078e0a05 */
[----:B------:R-:W-:Y:S01]  /*19a0*/  ISETP.GT.U32.AND P1, PT, R5, R29, PT ;  /* 0x0000001d0500720c */ /* 0x000fe20003f24070 */
[----:B------:R-:W-:-:S02]  /*19b0*/  @!P6 IMAD.IADD R15, R15, 0x1, -R5 ;  /* 0x000000010f0fe824 */ /* 0x000fc400078e0a05 */
[----:B------:R-:W-:Y:S01]  /*19c0*/  @!P2 IMAD.MOV R20, RZ, RZ, -R20 ;  /* 0x000000ffff14a224 */ /* 0x000fe200078e0a14 */
[C---:B------:R-:W-:Y:S01]  /*19d0*/  ISETP.GT.U32.AND P6, PT, R5.reuse, R7, PT ;  /* 0x000000070500720c */ /* 0x040fe20003fc4070 */
[----:B0-----:R-:W-:Y:S01]  /*19e0*/  IMAD.HI.U32 R14, R0, R2, RZ ;  /* 0x00000002000e7227 */ /* 0x001fe200078e00ff */
[----:B------:R-:W-:-:S03]  /*19f0*/  ISETP.GT.U32.AND P2, PT, R5, R9, PT ;  /* 0x000000090500720c */ /* 0x000fc60003f44070 */
[----:B------:R-:W-:Y:S02]  /*1a00*/  IMAD.MOV.U32 R21, RZ, RZ, R10 ;  /* 0x000000ffff157224 */ /* 0x000fe400078e000a */
[C---:B------:R-:W-:Y:S02]  /*1a10*/  IMAD R8, R5.reuse, R22, R8 ;  /* 0x0000001605087224 */ /* 0x040fe400078e0208 */
[----:B------:R-:W-:Y:S02]  /*1a20*/  IMAD.MOV R16, RZ, RZ, -R14 ;  /* 0x000000ffff107224 */ /* 0x000fe400078e0a0e */
[----:B------:R-:W-:Y:S02]  /*1a30*/  VIADD R14, R4, 0x5e ;  /* 0x0000005e040e7836 */ /* 0x000fe40000000000 */
[----:B------:R-:W-:Y:S01]  /*1a40*/  @!P5 IMAD.MOV R21, RZ, RZ, -R21 ;  /* 0x000000ffff15d224 */ /* 0x000fe200078e0a15 */
[C---:B------:R-:W-:Y:S01]  /*1a50*/  ISETP.GT.U32.AND P5, PT, R5.reuse, R15, PT ;  /* 0x0000000f0500720c */ /* 0x040fe20003fa4070 */
[--C-:B------:R-:W-:Y:S01]  /*1a60*/  @!P0 IMAD.IADD R12, R12, 0x1, -R5.reuse ;  /* 0x000000010c0c8824 */ /* 0x100fe200078e0a05 */
[C---:B------:R-:W-:Y:S01]  /*1a70*/  ISETP.GT.U32.AND P0, PT, R5.reuse, R8, PT ;  /* 0x000000080500720c */ /* 0x040fe20003f04070 */
[----:B------:R-:W-:Y:S01]  /*1a80*/  IMAD R2, R5, R16, R2 ;  /* 0x0000001005027224 */ /* 0x000fe200078e0202 */
[----:B------:R-:W-:Y:S01]  /*1a90*/  IABS R16, R14 ;  /* 0x0000000e00107213 */ /* 0x000fe20000000000 */
[----:B------:R-:W-:Y:S01]  /*1aa0*/  VIADD R11, R4, 0x5c ;  /* 0x0000005c040b7836 */ /* 0x000fe20000000000 */
[----:B------:R0:W-:Y:S01]  /*1ab0*/  STL [R1+0x4], R21 ;  /* 0x0000041501007387 */ /* 0x0001e20000100800 */
[--C-:B------:R-:W-:Y:S01]  /*1ac0*/  @!P6 IMAD.IADD R7, R7, 0x1, -R5.reuse ;  /* 0x000000010707e824 */ /* 0x100fe200078e0a05 */
[----:B------:R-:W-:Y:S01]  /*1ad0*/  ISETP.GT.U32.AND P6, PT, R5, R2, PT ;  /* 0x000000020500720c */ /* 0x000fe20003fc4070 */
[--C-:B------:R-:W-:Y:S01]  /*1ae0*/  @!P2 IMAD.IADD R9, R9, 0x1, -R5.reuse ;  /* 0x000000010909a824 */ /* 0x100fe200078e0a05 */
[----:B------:R-:W-:Y:S01]  /*1af0*/  IABS R10, R11 ;  /* 0x0000000b000a7213 */ /* 0x000fe20000000000 */
[----:B------:R1:W-:Y:S01]  /*1b00*/  STL [R1+0xc0], R20 ;  /* 0x0000c01401007387 */ /* 0x0003e20000100800 */
[--C-:B------:R-:W-:Y:S01]  /*1b10*/  @!P1 IMAD.IADD R29, R29, 0x1, -R5.reuse ;  /* 0x000000011d1d9824 */ /* 0x100fe200078e0a05 */
[----:B------:R-:W-:Y:S01]  /*1b20*/  ISETP.GE.AND P1, PT, R18, RZ, PT ;  /* 0x000000ff1200720c */ /* 0x000fe20003f26270 */
[----:B------:R-:W-:Y:S01]  /*1b30*/  @!P5 IMAD.IADD R15, R15, 0x1, -R5 ;  /* 0x000000010f0fd824 */ /* 0x000fe200078e0a05 */
[----:B------:R-:W-:Y:S01]  /*1b40*/  ISETP.GE.AND P2, PT, R6, RZ, PT ;  /* 0x000000ff0600720c */ /* 0x000fe20003f46270 */
[----:B------:R-:W-:Y:S01]  /*1b50*/  IMAD.HI.U32 R18, R0, R10, RZ ;  /* 0x0000000a00127227 */ /* 0x000fe200078e00ff */
[----:B0-----:R-:W-:-:S02]  /*1b60*/  MOV R21, R12 ;  /* 0x0000000c00157202 */ /* 0x001fc40000000f00 */
[----:B------:R-:W-:Y:S01]  /*1b70*/  ISETP.GE.AND P5, PT, R19, RZ, PT ;  /* 0x000000ff1300720c */ /* 0x000fe20003fa6270 */
[----:B------:R-:W-:Y:S01]  /*1b80*/  @!P0 IMAD.IADD R8, R8, 0x1, -R5 ;  /* 0x0000000108088824 */ /* 0x000fe200078e0a05 */
[----:B------:R-:W-:Y:S01]  /*1b90*/  ISETP.GE.AND P0, PT, R17, RZ, PT ;  /* 0x000000ff1100720c */ /* 0x000fe20003f06270 */
[----:B-1----:R-:W-:-:S04]  /*1ba0*/  IMAD.HI.U32 R20, R0, R16, RZ ;  /* 0x0000001000147227 */ /* 0x002fc800078e00ff */
[----:B------:R-:W-:Y:S01]  /*1bb0*/  @!P4 IMAD.MOV R21, RZ, RZ, -R21 ;  /* 0x000000ffff15c224 */ /* 0x000fe200078e0a15 */
[C---:B------:R-:W-:Y:S01]  /*1bc0*/  ISETP.GT.U32.AND P4, PT, R5.reuse, R9, PT ;  /* 0x000000090500720c */ /* 0x040fe20003f84070 */
[----:B------:R-:W-:Y:S02]  /*1bd0*/  IMAD.MOV R20, RZ, RZ, -R20 ;  /* 0x000000ffff147224 */ /* 0x000fe400078e0a14 */
[----:B------:R-:W-:Y:S02]  /*1be0*/  IMAD.MOV R18, RZ, RZ, -R18 ;  /* 0x000000ffff127224 */ /* 0x000fe400078e0a12 */
[C---:B------:R-:W-:Y:S02]  /*1bf0*/  IMAD R6, R5.reuse, R20, R16 ;  /* 0x0000001405067224 */ /* 0x040fe400078e0210 */
[----:B------:R-:W-:Y:S01]  /*1c00*/  @!P3 IMAD.MOV R29, RZ, RZ, -R29 ;  /* 0x000000ffff1db224 */ /* 0x000fe200078e0a1d */
[----:B------:R-:W-:Y:S01]  /*1c10*/  ISETP.GT.U32.AND P3, PT, R5, R8, PT ;  /* 0x000000080500720c */ /* 0x000fe20003f64070 */
[----:B------:R-:W-:-:S02]  /*1c20*/  IMAD.MOV.U32 R16, RZ, RZ, R7 ;  /* 0x000000ffff107224 */ /* 0x000fc400078e0007 */
[C---:B------:R-:W-:Y:S01]  /*1c30*/  IMAD R10, R5.reuse, R18, R10 ;  /* 0x00000012050a7224 */ /* 0x040fe200078e020a */
[----:B------:R-:W-:Y:S01]  /*1c40*/  STL [R1+0xac8], R29 ;  /* 0x000ac81d01007387 */ /* 0x000fe20000100800 */
[--C-:B------:R-:W-:Y:S02]  /*1c50*/  @!P6 IMAD.IADD R2, R2, 0x1, -R5.reuse ;  /* 0x000000010202e824 */ /* 0x100fe400078e0a05 */
[----:B------:R-:W-:Y:S01]  /*1c60*/  @!P1 IMAD.MOV R16, RZ, RZ, -R16 ;  /* 0x000000ffff109224 */ /* 0x000fe200078e0a10 */
[C---:B------:R-:W-:Y:S01]  /*1c70*/  ISETP.GT.U32.AND P1, PT, R5.reuse, R6, PT ;  /* 0x000000060500720c */ /* 0x040fe20003f24070 */
[----:B------:R-:W-:Y:S01]  /*1c80*/  VIADD R12, R4, 0x5a ;  /* 0x0000005a040c7836 */ /* 0x000fe20000000000 */
[----:B------:R-:W-:Y:S01]  /*1c90*/  ISETP.GT.U32.AND P6, PT, R5, R2, PT ;  /* 0x000000020500720c */ /* 0x000fe20003fc4070 */
[----:B------:R-:W-:Y:S01]  /*1ca0*/  @!P4 IMAD.IADD R9, R9, 0x1, -R5 ;  /* 0x000000010909c824 */ /* 0x000fe200078e0a05 */
[----:B------:R-:W-:Y:S01]  /*1cb0*/  ISETP.GT.U32.AND P4, PT, R5, R10, PT ;  /* 0x0000000a0500720c */ /* 0x000fe20003f84070 */
[----:B------:R-:W-:Y:S01]  /*1cc0*/  STL [R1], R21 ;  /* 0x0000001501007387 */ /* 0x000fe20000100800 */
[----:B------:R-:W-:Y:S01]  /*1cd0*/  @!P5 IMAD.MOV R15, RZ, RZ, -R15 ;  /* 0x000000ffff0fd224 */ /* 0x000fe200078e0a0f */
[----:B------:R-:W-:Y:S01]  /*1ce0*/  ISETP.GE.AND P5, PT, R13, RZ, PT ;  /* 0x000000ff0d00720c */ /* 0x000fe20003fa6270 */
[----:B------:R-:W-:Y:S01]  /*1cf0*/  @!P3 IMAD.IADD R8, R8, 0x1, -R5 ;  /* 0x000000010808b824 */ /* 0x000fe200078e0a05 */
[----:B------:R0:W-:Y:S01]  /*1d00*/  STL [R1+0x50], R16 ;  /* 0x0000501001007387 */ /* 0x0001e20000100800 */
[----:B------:R-:W-:Y:S01]  /*1d10*/  ISETP.GE.AND P3, PT, R14, RZ, PT ;  /* 0x000000ff0e00720c */ /* 0x000fe20003f66270 */
[----:B------:R-:W-:-:S02]  /*1d20*/  VIADD R7, R4, 0x58 ;  /* 0x0000005804077836 */ /* 0x000fc40000000000 */
[--C-:B------:R-:W-:Y:S01]  /*1d30*/  @!P1 IMAD.IADD R6, R6, 0x1, -R5.reuse ;  /* 0x0000000106069824 */ /* 0x100fe200078e0a05 */
[----:B------:R1:W-:Y:S01]  /*1d40*/  STL [R1+0x5c], R15 ;  /* 0x00005c0f01007387 */ /* 0x0003e20000100800 */
[----:B------:R-:W-:Y:S01]  /*1d50*/  @!P6 IMAD.IADD R2, R2, 0x1, -R5 ;  /* 0x000000010202e824 */ /* 0x000fe200078e0a05 */
[----:B------:R-:W-:Y:S01]  /*1d60*/  IABS R13, R7 ;  /* 0x00000007000d7213 */ /* 0x000fe20000000000 */
[----:B------:R-:W-:Y:S01]  /*1d70*/  IMAD.MOV.U32 R17, RZ, RZ, R9 ;  /* 0x000000ffff117224 */ /* 0x000fe200078e0009 */
[----:B------:R-:W-:Y:S01]  /*1d80*/  ISETP.GE.AND P6, PT, R11, RZ, PT ;  /* 0x000000ff0b00720c */ /* 0x000fe20003fc6270 */
[----:B------:R-:W-:Y:S01]  /*1d90*/  @!P4 IMAD.IADD R10, R10, 0x1, -R5 ;  /* 0x000000010a0ac824 */ /* 0x000fe200078e0a05 */
[----:B0-----:R-:W-:Y:S01]  /*1da0*/  IABS R16, R12 ;  /* 0x0000000c00107213 */ /* 0x001fe20000000000 */
[----:B------:R-:W-:Y:S01]  /*1db0*/  @!P2 IMAD.MOV R17, RZ, RZ, -R17 ;  /* 0x000000ffff11a224 */ /* 0x000fe200078e0a11 */
[C---:B------:R-:W-:Y:S01]  /*1dc0*/  ISETP.GT.U32.AND P4, PT, R5.reuse, R6, PT ;  /* 0x000000060500720c */ /* 0x040fe20003f84070 */
[----:B------:R-:W-:Y:S01]  /*1dd0*/  IMAD.HI.U32 R11, R0, R13, RZ ;  /* 0x0000000d000b7227 */ /* 0x000fe200078e00ff */
[----:B------:R-:W-:-:S02]  /*1de0*/  ISETP.GT.U32.AND P2, PT, R5, R10, PT ;  /* 0x0000000a0500720c */ /* 0x000fc40003f44070 */
[----:B------:R-:W-:Y:S01]  /*1df0*/  STL [R1+0x74], R17 ;  /* 0x0000741101007387 */ /* 0x000fe20000100800 */
[----:B------:R-:W-:Y:S01]  /*1e00*/  IMAD.HI.U32 R14, R0, R16, RZ ;  /* 0x00000010000e7227 */ /* 0x000fe200078e00ff */
[----:B------:R-:W-:-:S03]  /*1e10*/  ISETP.GE.AND P1, PT, R12, RZ, PT ;  /* 0x000000ff0c00720c */ /* 0x000fc60003f26270 */
[----:B------:R-:W-:Y:S02]  /*1e20*/  IMAD.MOV R14, RZ, RZ, -R14 ;  /* 0x000000ffff0e7224 */ /* 0x000fe400078e0a0e */
[----:B-1----:R-:W-:Y:S02]  /*1e30*/  IMAD.MOV.U32 R15, RZ, RZ, R8 ;  /* 0x000000ffff0f7224 */ /* 0x002fe400078e0008 */
[C---:B------:R-:W-:Y:S02]  /*1e40*/  IMAD R16, R5.reuse, R14, R16 ;  /* 0x0000000e05107224 */ /* 0x040fe400078e0210 */
[----:B------:R-:W-:Y:S02]  /*1e50*/  IMAD.MOV.U32 R8, RZ, RZ, R2 ;  /* 0x000000ffff087224 */ /* 0x000fe400078e0002 */
[----:B------:R-:W-:Y:S02]  /*1e60*/  IMAD.MOV R11, RZ, RZ, -R11 ;  /* 0x000000ffff0b7224 */ /* 0x000fe400078e0a0b */
[----:B------:R-:W-:Y:S01]  /*1e70*/  @!P5 IMAD.MOV R8, RZ, RZ, -R8 ;  /* 0x000000ffff08d224 */ /* 0x000fe200078e0a08 */
[----:B------:R-:W-:Y:S01]  /*1e80*/  ISETP.GT.U32.AND P5, PT, R5, R16, PT ;  /* 0x000000100500720c */ /* 0x000fe20003fa4070 */
[----:B------:R-:W-:Y:S01]  /*1e90*/  @!P0 IMAD.MOV R15, RZ, RZ, -R15 ;  /* 0x000000ffff0f8224 */ /* 0x000fe200078e0a0f */
[----:B------:R-:W-:Y:S01]  /*1ea0*/  ISETP.GE.AND P0, PT, R7, RZ, PT ;  /* 0x000000ff0700720c */ /* 0x000fe20003f06270 */
[----:B------:R-:W-:-:S02]  /*1eb0*/  IMAD R13, R5, R11, R13 ;  /* 0x0000000b050d7224 */ /* 0x000fc400078e020d */
[--C-:B------:R-:W-:Y:S01]  /*1ec0*/  @!P4 IMAD.IADD R6, R6, 0x1, -R5.reuse ;  /* 0x000000010606c824 */ /* 0x100fe200078e0a05 */
[----:B------:R0:W-:Y:S01]  /*1ed0*/  STL [R1+0x80], R15 ;  /* 0x0000800f01007387 */ /* 0x0001e20000100800 */
[--C-:B------:R-:W-:Y:S01]  /*1ee0*/  @!P2 IMAD.IADD R10, R10, 0x1, -R5.reuse ;  /* 0x000000010a0aa824 */ /* 0x100fe200078e0a05 */
[C---:B------:R-:W-:Y:S01]  /*1ef0*/  ISETP.GT.U32.AND P2, PT, R5.reuse, R13, PT ;  /* 0x0000000d0500720c */ /* 0x040fe20003f44070 */
[----:B------:R-:W-:Y:S01]  /*1f00*/  IMAD.MOV.U32 R9, RZ, RZ, R6 ;  /* 0x000000ffff097224 */ /* 0x000fe200078e0006 */
[----:B------:R1:W-:Y:S01]  /*1f10*/  STL [R1+0xb0], R8 ;  /* 0x0000b00801007387 */ /* 0x0003e20000100800 */
[----:B------:R-:W-:Y:S02]  /*1f20*/  VIADD R2, R4, 0x54 ;  /* 0x0000005404027836 */ /* 0x000fe40000000000 */
[----:B------:R-:W-:Y:S02]  /*1f30*/  @!P5 IMAD.IADD R16, R16, 0x1, -R5 ;  /* 0x000000011010d824 */ /* 0x000fe400078e0a05 */
[----:B------:R-:W-:Y:S01]  /*1f40*/  @!P3 IMAD.MOV R9, RZ, RZ, -R9 ;  /* 0x000000ffff09b224 */ /* 0x000fe200078e0a09 */
[----:B------:R-:W-:Y:S01]  /*1f50*/  IABS R7, R2 ;  /* 0x0000000200077213 */ /* 0x000fe20000000000 */
[C---:B0-----:R-:W-:Y:S01]  /*1f60*/  VIADD R15, R4.reuse, 0x56 ;  /* 0x00000056040f7836 */ /* 0x041fe20000000000 */
[----:B------:R-:W-:Y:S01]  /*1f70*/  ISETP.GT.U32.AND P5, PT, R5, R16, PT ;  /* 0x000000100500720c */ /* 0x000fe20003fa4070 */
[----:B------:R-:W-:Y:S01]  /*1f80*/  @!P6 IMAD.MOV R10, RZ, RZ, -R10 ;  /* 0x000000ffff0ae224 */ /* 0x000fe200078e0a0a */
[----:B------:R0:W-:Y:S01]  /*1f90*/  STL [R1+0xbc], R9 ;  /* 0x0000bc0901007387 */ /* 0x0001e20000100800 */
[----:B-1----:R-:W-:Y:S01]  /*1fa0*/  VIADD R8, R4, 0x52 ;  /* 0x0000005204087836 */ /* 0x002fe20000000000 */
[----:B------:R-:W-:Y:S01]  /*1fb0*/  ISETP.GE.AND P4, PT, R15, RZ, PT ;  /* 0x000000ff0f00720c */ /* 0x000fe20003f86270 */
[----:B------:R-:W-:Y:S01]  /*1fc0*/  @!P2 IMAD.IADD R13, R13, 0x1, -R5 ;  /* 0x000000010d0da824 */ /* 0x000fe200078e0a05 */
[----:B------:R-:W-:Y:S01]  /*1fd0*/  IABS R15, R15 ;  /* 0x0000000f000f7213 */ /* 0x000fe20000000000 */
[----:B------:R-:W-:Y:S01]  /*1fe0*/  IMAD.MOV.U32 R6, RZ, RZ, R7 ;  /* 0x000000ffff067224 */ /* 0x000fe200078e0007 */
[----:B------:R-:W-:Y:S01]  /*1ff0*/  IABS R12, R8 ;  /* 0x00000008000c7213 */ /* 0x000fe20000000000 */
[----:B------:R1:W-:Y:S01]  /*2000*/  STL [R1+0xb8], R10 ;  /* 0x0000b80a01007387 */ /* 0x0003e20000100800 */
[----:B------:R-:W-:Y:S01]  /*2010*/  ISETP.GE.AND P3, PT, R2, RZ, PT ;  /* 0x000000ff0200720c */ /* 0x000fe20003f66270 */
[----:B------:R-:W-:Y:S01]  /*2020*/  IMAD.HI.U32 R7, R0, R6, RZ ;  /* 0x0000000600077227 */ /* 0x000fe200078e00ff */
[----:B------:R-:W-:-:S02]  /*2030*/  ISETP.GT.U32.AND P2, PT, R5, R13, PT ;  /* 0x0000000d0500720c */ /* 0x000fc40003f44070 */
[----:B------:R-:W-:Y:S01]  /*2040*/  ISETP.GE.AND P6, PT, R8, RZ, PT ;  /* 0x000000ff0800720c */ /* 0x000fe20003fc6270 */
[----:B0-----:R-:W-:-:S04]  /*2050*/  IMAD.HI.U32 R9, R0, R15, RZ ;  /* 0x0000000f00097227 */ /* 0x001fc800078e00ff */
[----:B------:R-:W-:Y:S02]  /*2060*/  IMAD.MOV R9, RZ, RZ, -R9 ;  /* 0x000000ffff097224 */ /* 0x000fe400078e0a09 */
[----:B------:R-:W-:-:S04]  /*2070*/  IMAD.HI.U32 R2, R0, R12, RZ ;  /* 0x0000000c00027227 */ /* 0x000fc800078e00ff */
[C---:B------:R-:W-:Y:S02]  /*2080*/  IMAD R15, R5.reuse, R9, R15 ;  /* 0x00000009050f7224 */ /* 0x040fe400078e020f */
[----:B------:R-:W-:Y:S02]  /*2090*/  IMAD.MOV R8, RZ, RZ, -R2 ;  /* 0x000000ffff087224 */ /* 0x000fe400078e0a02 */
[----:B------:R-:W-:Y:S01]  /*20a0*/  @!P5 IMAD.IADD R16, R16, 0x1, -R5 ;  /* 0x000000011010d824 */ /* 0x000fe200078e0a05 */
[C---:B------:R-:W-:Y:S01]  /*20b0*/  ISETP.GT.U32.AND P5, PT, R5.reuse, R15, PT ;  /* 0x0000000f0500720c */ /* 0x040fe20003fa4070 */
[----:B------:R-:W-:Y:S02]  /*20c0*/  IMAD.MOV R7, RZ, RZ, -R7 ;  /* 0x000000ffff077224 */ /* 0x000fe400078e0a07 */
[----:B------:R-:W-:Y:S02]  /*20d0*/  IMAD R12, R5, R8, R12 ;  /* 0x00000008050c7224 */ /* 0x000fe400078e020c */
[----:B------:R-:W-:-:S02]  /*20e0*/  IMAD.MOV.U32 R18, RZ, RZ, R16 ;  /* 0x000000ffff127224 */ /* 0x000fc400078e0010 */
[C---:B------:R-:W-:Y:S02]  /*20f0*/  IMAD R2, R5.reuse, R7, R6 ;  /* 0x0000000705027224 */ /* 0x040fe400078e0206 */
[----:B------:R-:W-:Y:S01]  /*2100*/  @!P1 IMAD.MOV R18, RZ, RZ, -R18 ;  /* 0x000000ffff129224 */ /* 0x000fe200078e0a12 */
[----:B------:R-:W-:Y:S01]  /*2110*/  ISETP.GT.U32.AND P1, PT, R5, R12, PT ;  /* 0x0000000c0500720c */ /* 0x000fe20003f24070 */
[--C-:B------:R-:W-:Y:S01]  /*2120*/  @!P2 IMAD.IADD R13, R13, 0x1, -R5.reuse ;  /* 0x000000010d0da824 */ /* 0x100fe200078e0a05 */
[----:B------:R-:W-:Y:S01]  /*2130*/  ISETP.GT.U32.AND P2, PT, R5, R2, PT ;  /* 0x000000020500720c */ /* 0x000fe20003f44070 */
[C---:B-1----:R-:W-:Y:S01]  /*2140*/  VIADD R10, R4.reuse, 0x4e ;  /* 0x0000004e040a7836 */ /* 0x042fe20000000000 */
[----:B------:R0:W-:Y:S01]  /*2150*/  STL [R1+0xb4], R18 ;  /* 0x0000b41201007387 */ /* 0x0001e20000100800 */
[C---:B------:R-:W-:Y:S02]  /*2160*/  VIADD R6, R4.reuse, 0x50 ;  /* 0x0000005004067836 */ /* 0x040fe40000000000 */
[----:B------:R-:W-:Y:S01]  /*2170*/  @!P5 IMAD.IADD R15, R15, 0x1, -R5 ;  /* 0x000000010f0fd824 */ /* 0x000fe200078e0a05 */
[----:B------:R-:W-:Y:S01]  /*2180*/  IABS R17, R10 ;  /* 0x0000000a00117213 */ /* 0x000fe20000000000 */
[C---:B------:R-:W-:Y:S01]  /*2190*/  VIADD R11, R4.reuse, 0x4c ;  /* 0x0000004c040b7836 */ /* 0x040fe20000000000 */
[----:B------:R-:W-:Y:S01]  /*21a0*/  IABS R8, R6 ;  /* 0x0000000600087213 */ /* 0x000fe20000000000 */
[----:B------:R-:W-:Y:S01]  /*21b0*/  VIADD R7, R4, 0x4a ;  /* 0x0000004a04077836 */ /* 0x000fe20000000000 */
[----:B------:R-:W-:Y:S01]  /*21c0*/  ISETP.GT.U32.AND P5, PT, R5, R15, PT ;  /* 0x0000000f0500720c */ /* 0x000fe20003fa4070 */
[----:B------:R-:W-:Y:S01]  /*21d0*/  IMAD.MOV.U32 R16, RZ, RZ, R17 ;  /* 0x000000ffff107224 */ /* 0x000fe200078e0011 */
[----:B------:R-:W-:Y:S01]  /*21e0*/  IABS R14, R11 ;  /* 0x0000000b000e7213 */ /* 0x000fe20000000000 */
[----:B------:R-:W-:Y:S01]  /*21f0*/  IMAD.HI.U32 R17, R0, R8, RZ ;  /* 0x0000000800117227 */ /* 0x000fe200078e00ff */
[----:B------:R-:W-:-:S03]  /*2200*/  IABS R9, R7 ;  /* 0x0000000700097213 */ /* 0x000fc60000000000 */
[--C-:B------:R-:W-:Y:S02]  /*2210*/  @!P1 IMAD.IADD R12, R12, 0x1, -R5.reuse ;  /* 0x000000010c0c9824 */ /* 0x100fe400078e0a05 */
[----:B------:R-:W-:Y:S02]  /*2220*/  @!P2 IMAD.IADD R2, R2, 0x1, -R5 ;  /* 0x000000010202a824 */ /* 0x000fe400078e0a05 */
[----:B0-----:R-:W-:Y:S01]  /*2230*/  IMAD.MOV.U32 R18, RZ, RZ, R13 ;  /* 0x000000ffff127224 */ /* 0x001fe200078e000d */
[C---:B------:R-:W-:Y:S01]  /*2240*/  ISETP.GT.U32.AND P1, PT, R5.reuse, R12, PT ;  /* 0x0000000c0500720c */ /* 0x040fe20003f24070 */
[----:B------:R-:W-:Y:S01]  /*2250*/  IMAD.MOV R17, RZ, RZ, -R17 ;  /* 0x000000ffff117224 */ /* 0x000fe200078e0a11 */
[C---:B------:R-:W-:Y:S01]  /*2260*/  ISETP.GT.U32.AND P2, PT, R5.reuse, R2, PT ;  /* 0x000000020500720c */ /* 0x040fe20003f44070 */
[----:B------:R-:W-:Y:S02]  /*2270*/  IMAD.MOV.U32 R13, RZ, RZ, R14 ;  /* 0x000000ffff0d7224 */ /* 0x000fe400078e000e */
[----:B------:R-:W-:Y:S01]  /*2280*/  @!P0 IMAD.MOV R18, RZ, RZ, -R18 ;  /* 0x000000ffff128224 */ /* 0x000fe200078e0a12 */
[----:B------:R-:W-:Y:S01]  /*2290*/  ISETP.GE.AND P0, PT, R6, RZ, PT ;  /* 0x000000ff0600720c */ /* 0x000fe20003f06270 */
[----:B------:R-:W-:-:S02]  /*22a0*/  IMAD R6, R5, R17, R8 ;  /* 0x0000001105067224 */ /* 0x000fc400078e0208 */
[C---:B------:R-:W-:Y:S01]  /*22b0*/  IMAD.HI.U32 R8, R0.reuse, R13, RZ ;  /* 0x0000000d00087227 */ /* 0x040fe200078e00ff */
[----:B------:R0:W-:Y:S03]  /*22c0*/  STL [R1+0x84], R18 ;  /* 0x0000841201007387 */ /* 0x0001e60000100800 */
[----:B------:R-:W-:Y:S01]  /*22d0*/  @!P5 IMAD.IADD R15, R15, 0x1, -R5 ;  /* 0x000000010f0fd824 */ /* 0x000fe200078e0a05 */
[----:B------:R-:W-:Y:S01]  /*22e0*/  ISETP.GT.U32.AND P5, PT, R5, R6, PT ;  /* 0x000000060500720c */ /* 0x000fe20003fa4070 */
[----:B------:R-:W-:-:S04]  /*22f0*/  IMAD.HI.U32 R17, R0, R16, RZ ;  /* 0x0000001000117227 */ /* 0x000fc800078e00ff */
[----:B------:R-:W-:-:S04]  /*2300*/  IMAD.HI.U32 R14, R0, R9, RZ ;  /* 0x00000009000e7227 */ /* 0x000fc800078e00ff */
[----:B------:R-:W-:Y:S02]  /*2310*/  IMAD.MOV R8, RZ, RZ, -R8 ;  /* 0x000000ffff087224 */ /* 0x000fe400078e0a08 */
[----:B------:R-:W-:Y:S02]  /*2320*/  IMAD.MOV R17, RZ, RZ, -R17 ;  /* 0x000000ffff117224 */ /* 0x000fe400078e0a11 */
[----:B------:R-:W-:Y:S02]  /*2330*/  IMAD.MOV R14, RZ, RZ, -R14 ;  /* 0x000000ffff0e7224 */ /* 0x000fe400078e0a0e */
[C---:B------:R-:W-:Y:S02]  /*2340*/  IMAD R13, R5.reuse, R8, R13 ;  /* 0x00000008050d7224 */ /* 0x040fe400078e020d */
[--C-:B------:R-:W-:Y:S02]  /*2350*/  @!P1 IMAD.IADD R12, R12, 0x1, -R5.reuse ;  /* 0x000000010c0c9824 */ /* 0x100fe400078e0a05 */
[----:B------:R-:W-:Y:S01]  /*2360*/  VIADD R8, R4, 0x48 ;  /* 0x0000004804087836 */ /* 0x000fe20000000000 */
[----:B------:R-:W-:Y:S01]  /*2370*/  ISETP.GT.U32.AND P1, PT, R5, R13, PT ;  /* 0x0000000d0500720c */ /* 0x000fe20003f24070 */
[----:B------:R-:W-:Y:S01]  /*2380*/  @!P2 IMAD.IADD R2, R2, 0x1, -R5 ;  /* 0x000000010202a824 */ /* 0x000fe200078e0a05 */
[----:B------:R-:W-:Y:S01]  /*2390*/  ISETP.GE.AND P2, PT, R10, RZ, PT ;  /* 0x000000ff0a00720c */ /* 0x000fe20003f46270 */
[----:B0-----:R-:W-:-:S02]  /*23a0*/  IMAD.MOV.U32 R18, RZ, RZ, R15 ;  /* 0x000000ffff127224 */ /* 0x001fc400078e000f */
[C---:B------:R-:W-:Y:S02]  /*23b0*/  IMAD R10, R5.reuse, R17, R16 ;  /* 0x00000011050a7224 */ /* 0x040fe400078e0210 */
[C---:B------:R-:W-:Y:S01]  /*23c0*/  IMAD R9, R5.reuse, R14, R9 ;  /* 0x0000000e05097224 */ /* 0x040fe200078e0209 */
[----:B------:R-:W-:Y:S01]  /*23d0*/  IABS R14, R8 ;  /* 0x00000008000e7213 */ /* 0x000fe20000000000 */
[----:B------:R-:W-:Y:S02]  /*23e0*/  IMAD.MOV.U32 R15, RZ, RZ, R12 ;  /* 0x000000ffff0f7224 */ /* 0x000fe400078e000c */
[----:B------:R-:W-:Y:S01]  /*23f0*/  @!P5 IMAD.IADD R6, R6, 0x1, -R5 ;  /* 0x000000010606d824 */ /* 0x000fe200078e0a05 */
[C---:B------:R-:W-:Y:S01]  /*2400*/  ISETP.GT.U32.AND P5, PT, R5.reuse, R10, PT ;  /* 0x0000000a0500720c */ /* 0x040fe20003fa4070 */
[----:B------:R-:W-:Y:S01]  /*2410*/  IMAD.MOV.U32 R16, RZ, RZ, R2 ;  /* 0x000000ffff107224 */ /* 0x000fe200078e0002 */
[----:B------:R-:W-:Y:S01]  /*2420*/  MOV R2, R14 ;  /* 0x0000000e00027202 */ /* 0x000fe20000000f00 */
[----:B------:R-:W-:Y:S01]  /*2430*/  @!P6 IMAD.MOV R15, RZ, RZ, -R15 ;  /* 0x000000ffff0fe224 */ /* 0x000fe200078e0a0f */
[----:B------:R-:W-:Y:S01]  /*2440*/  ISETP.GT.U32.AND P6, PT, R5, R9, PT ;  /* 0x000000090500720c */ /* 0x000fe20003fc4070 */
[----:B------:R-:W-:Y:S01]  /*2450*/  @!P3 IMAD.MOV R16, RZ, RZ, -R16 ;  /* 0x000000ffff10b224 */ /* 0x000fe200078e0a10 */
[----:B------:R-:W-:Y:S01]  /*2460*/  ISETP.GE.AND P3, PT, R11, RZ, PT ;  /* 0x000000ff0b00720c */ /* 0x000fe20003f66270 */
[----:B------:R-:W-:Y:S01]  /*2470*/  @!P4 IMAD.MOV R18, RZ, RZ, -R18 ;  /* 0x000000ffff12c224 */ /* 0x000fe200078e0a12 */
[----:B------:R-:W-:Y:S01]  /*2480*/  ISETP.GT.U32.AND P4, PT, R5, R6, PT ;  /* 0x000000060500720c */ /* 0x000fe20003f84070 */
[----:B------:R-:W-:-:S02]  /*2490*/  VIADD R11, R4, 0x46 ;  /* 0x00000046040b7836 */ /* 0x000fc40000000000 */
[----:B------:R-:W-:Y:S01]  /*24a0*/  IMAD.HI.U32 R12, R0, R2, RZ ;  /* 0x00000002000c7227 */ /* 0x000fe200078e00ff */
[----:B------:R-:W-:Y:S02]  /*24b0*/  STL [R1+0x88], R18 ;  /* 0x0000881201007387 */ /* 0x000fe40000100800 */
[----:B------:R-:W-:Y:S01]  /*24c0*/  IABS R14, R11 ;  /* 0x0000000b000e7213 */ /* 0x000fe20000000000 */
[--C-:B------:R-:W-:Y:S01]  /*24d0*/  @!P1 IMAD.IADD R13, R13, 0x1, -R5.reuse ;  /* 0x000000010d0d9824 */ /* 0x100fe200078e0a05 */
[----:B------:R-:W-:Y:S01]  /*24e0*/  STL [R1+0x90], R16 ;  /* 0x0000901001007387 */ /* 0x000fe20000100800 */
[----:B------:R-:W-:Y:S02]  /*24f0*/  IMAD.MOV R12, RZ, RZ, -R12 ;  /* 0x000000ffff0c7224 */ /* 0x000fe400078e0a0c */
[--C-:B------:R-:W-:Y:S01]  /*2500*/  @!P5 IMAD.IADD R10, R10, 0x1, -R5.reuse ;  /* 0x000000010a0ad824 */ /* 0x100fe200078e0a05 */
[----:B------:R0:W-:Y:S01]  /*2510*/  STL [R1+0x94], R15 ;  /* 0x0000940f01007387 */ /* 0x0001e20000100800 */
[----:B------:R-:W-:Y:S01]  /*2520*/  @!P6 IMAD.IADD R9, R9, 0x1, -R5 ;  /* 0x000000010909e824 */ /* 0x000fe200078e0a05 */
[C---:B------:R-:W-:Y:S01]  /*2530*/  ISETP.GT.U32.AND P6, PT, R5.reuse, R13, PT ;  /* 0x0000000d0500720c */ /* 0x040fe20003fc4070 */
[C---:B------:R-:W-:Y:S01]  /*2540*/  IMAD R2, R5.reuse, R12, R2 ;  /* 0x0000000c05027224 */ /* 0x040fe200078e0202 */
[----:B------:R-:W-:Y:S01]  /*2550*/  ISETP.GT.U32.AND P1, PT, R5, R10, PT ;  /* 0x0000000a0500720c */ /* 0x000fe20003f24070 */
[----:B------:R-:W-:Y:S01]  /*2560*/  IMAD.HI.U32 R12, R0, R14, RZ ;  /* 0x0000000e000c7227 */ /* 0x000fe200078e00ff */
[----:B------:R-:W-:-:S03]  /*2570*/  ISETP.GE.AND P5, PT, R8, RZ, PT ;  /* 0x000000ff0800720c */ /* 0x000fc60003fa6270 */
[----:B------:R-:W-:Y:S01]  /*2580*/  @!P4 IMAD.IADD R6, R6, 0x1, -R5 ;  /* 0x000000010606c824 */ /* 0x000fe200078e0a05 */
[----:B------:R-:W-:Y:S01]  /*2590*/  ISETP.GE.AND P4, PT, R7, RZ, PT ;  /* 0x000000ff0700720c */ /* 0x000fe20003f86270 */
[----:B------:R-:W-:Y:S02]  /*25a0*/  IMAD.MOV R12, RZ, RZ, -R12 ;  /* 0x000000ffff0c7224 */ /* 0x000fe400078e0a0c */
[----:B0-----:R-:W-:Y:S02]  /*25b0*/  IMAD.MOV.U32 R15, RZ, RZ, R6 ;  /* 0x000000ffff0f7224 */ /* 0x001fe400078e0006 */
[C---:B------:R-:W-:Y:S02]  /*25c0*/  IMAD R14, R5.reuse, R12, R14 ;  /* 0x0000000c050e7224 */ /* 0x040fe400078e020e */
[----:B------:R-:W-:Y:S01]  /*25d0*/  @!P0 IMAD.MOV R15, RZ, RZ, -R15 ;  /* 0x000000ffff0f8224 */ /* 0x000fe200078e0a0f */
[----:B------:R-:W-:Y:S01]  /*25e0*/  ISETP.GT.U32.AND P0, PT, R5, R9, PT ;  /* 0x000000090500720c */ /* 0x000fe20003f04070 */
[--C-:B------:R-:W-:Y:S01]  /*25f0*/  @!P6 IMAD.IADD R13, R13, 0x1, -R5.reuse ;  /* 0x000000010d0de824 */ /* 0x100fe200078e0a05 */
[C---:B------:R-:W-:Y:S01]  /*2600*/  ISETP.GT.U32.AND P6, PT, R5.reuse, R14, PT ;  /* 0x0000000e0500720c */ /* 0x040fe20003fc4070 */
[----:B------:R-:W-:Y:S01]  /*2610*/  @!P1 IMAD.IADD R10, R10, 0x1, -R5 ;  /* 0x000000010a0a9824 */ /* 0x000fe200078e0a05 */
[----:B------:R-:W-:Y:S01]  /*2620*/  ISETP.GT.U32.AND P1, PT, R5, R2, PT ;  /* 0x000000020500720c */ /* 0x000fe20003f24070 */
[C---:B------:R-:W-:Y:S01]  /*2630*/  VIADD R7, R4.reuse, 0x40 ;  /* 0x0000004004077836 */ /* 0x040fe20000000000 */
[----:B------:R0:W-:Y:S01]  /*2640*/  STL [R1+0x98], R15 ;  /* 0x0000980f01007387 */ /* 0x0001e20000100800 */
[----:B------:R-:W-:-:S02]  /*2650*/  VIADD R8, R4, 0x44 ;  /* 0x0000004404087836 */ /* 0x000fc40000000000 */
[----:B------:R-:W-:Y:S01]  /*2660*/  VIADD R6, R4, 0x42 ;  /* 0x0000004204067836 */ /* 0x000fe20000000000 */
[----:B------:R-:W-:Y:S01]  /*2670*/  IABS R16, R7 ;  /* 0x0000000700107213 */ /* 0x000fe20000000000 */
[----:B------:R-:W-:Y:S02]  /*2680*/  IMAD.MOV.U32 R18, RZ, RZ, R10 ;  /* 0x000000ffff127224 */ /* 0x000fe400078e000a */
[--C-:B------:R-:W-:Y:S01]  /*2690*/  @!P0 IMAD.IADD R9, R9, 0x1, -R5.reuse ;  /* 0x0000000109098824 */ /* 0x100fe200078e0a05 */
[----:B------:R-:W-:Y:S01]  /*26a0*/  IABS R12, R6 ;  /* 0x00000006000c7213 */ /* 0x000fe20000000000 */
[--C-:B------:R-:W-:Y:S01]  /*26b0*/  @!P6 IMAD.IADD R14, R14, 0x1, -R5.reuse ;  /* 0x000000010e0ee824 */ /* 0x100fe200078e0a05 */
[----:B0-----:R-:W-:Y:S01]  /*26c0*/  IABS R15, R8 ;  /* 0x00000008000f7213 */ /* 0x001fe20000000000 */
[----:B------:R-:W-:Y:S01]  /*26d0*/  @!P1 IMAD.IADD R2, R2, 0x1, -R5 ;  /* 0x0000000102029824 */ /* 0x000fe200078e0a05 */
[----:B------:R-:W-:Y:S01]  /*26e0*/  ISETP.GE.AND P0, PT, R11, RZ, PT ;  /* 0x000000ff0b00720c */ /* 0x000fe20003f06270 */
[----:B------:R-:W-:Y:S01]  /*26f0*/  IMAD.MOV.U32 R11, RZ, RZ, R16 ;  /* 0x000000ffff0b7224 */ /* 0x000fe200078e0010 */
[----:B------:R-:W-:Y:S01]  /*2700*/  ISETP.GE.AND P1, PT, R8, RZ, PT ;  /* 0x000000ff0800720c */ /* 0x000fe20003f26270 */
[----:B------:R-:W-:Y:S01]  /*2710*/  IMAD.HI.U32 R16, R0, R15, RZ ;  /* 0x0000000f00107227 */ /* 0x000fe200078e00ff */
[----:B------:R-:W-:-:S03]  /*2720*/  ISETP.GT.U32.AND P6, PT, R5, R14, PT ;  /* 0x0000000e0500720c */ /* 0x000fc60003fc4070 */
[----:B------:R-:W-:-:S04]  /*2730*/  IMAD.HI.U32 R17, R0, R12, RZ ;  /* 0x0000000c00117227 */ /* 0x000fc800078e00ff */
[----:B------:R-:W-:-:S04]  /*2740*/  IMAD.HI.U32 R8, R0, R11, RZ ;  /* 0x0000000b00087227 */ /* 0x000fc800078e00ff */
[----:B------:R-:W-:Y:S02]  /*2750*/  IMAD.MOV R16, RZ, RZ, -R16 ;  /* 0x000000ffff107224 */ /* 0x000fe400078e0a10 */
[----:B------:R-:W-:Y:S02]  /*2760*/  IMAD.MOV R10, RZ, RZ, -R17 ;  /* 0x000000ffff0a7224 */ /* 0x000fe400078e0a11 */
[----:B------:R-:W-:Y:S01]  /*2770*/  @!P2 IMAD.MOV R18, RZ, RZ, -R18 ;  /* 0x000000ffff12a224 */ /* 0x000fe200078e0a12 */
[C---:B------:R-:W-:Y:S01]  /*2780*/  ISETP.GT.U32.AND P2, PT, R5.reuse, R2, PT ;  /* 0x000000020500720c */ /* 0x040fe20003f44070 */
[C---:B------:R-:W-:Y:S02]  /*2790*/  IMAD R15, R5.reuse, R16, R15 ;  /* 0x00000010050f7224 */ /* 0x040fe400078e020f */
[----:B------:R-:W-:Y:S01]  /*27a0*/  IMAD.MOV R8, RZ, RZ, -R8 ;  /* 0x000000ffff087224 */ /* 0x000fe200078e0a08 */
[----:B------:R-:W-:Y:S01]  /*27b0*/  STL [R1+0xac], R18 ;  /* 0x0000ac1201007387 */ /* 0x000fe20000100800 */
[----:B------:R-:W-:-:S02]  /*27c0*/  IMAD R12, R5, R10, R12 ;  /* 0x0000000a050c7224 */ /* 0x000fc400078e020c */
[----:B------:R-:W-:Y:S01]  /*27d0*/  @!P3 IMAD.MOV R13, RZ, RZ, -R13 ;  /* 0x000000ffff0db224 */ /* 0x000fe200078e0a0d */
[C---:B------:R-:W-:Y:S01]  /*27e0*/  ISETP.GT.U32.AND P3, PT, R5.reuse, R15, PT ;  /* 0x0000000f0500720c */ /* 0x040fe20003f64070 */
[C---:B------:R-:W-:Y:S02]  /*27f0*/  IMAD R11, R5.reuse, R8, R11 ;  /* 0x00000008050b7224 */ /* 0x040fe400078e020b */
[----:B------:R-:W-:Y:S01]  /*2800*/  @!P4 IMAD.MOV R9, RZ, RZ, -R9 ;  /* 0x000000ffff09c224 */ /* 0x000fe200078e0a09 */
[C---:B------:R-:W-:Y:S01]  /*2810*/  ISETP.GT.U32.AND P4, PT, R5.reuse, R12, PT ;  /* 0x0000000c0500720c */ /* 0x040fe20003f84070 */
[--C-:B------:R-:W-:Y:S01]  /*2820*/  @!P6 IMAD.IADD R14, R14, 0x1, -R5.reuse ;  /* 0x000000010e0ee824 */ /* 0x100fe200078e0a05 */
[----:B------:R-:W-:Y:S01]  /*2830*/  ISETP.GT.U32.AND P6, PT, R5, R11, PT ;  /* 0x0000000b0500720c */ /* 0x000fe20003fc4070 */
[----:B------:R-:W-:Y:S01]  /*2840*/  @!P2 IMAD.IADD R2, R2, 0x1, -R5 ;  /* 0x000000010202a824 */ /* 0x000fe200078e0a05 */
[----:B------:R-:W-:Y:S01]  /*2850*/  ISETP.GE.AND P2, PT, R6, RZ, PT ;  /* 0x000000ff0600720c */ /* 0x000fe20003f46270 */
[C---:B------:R-:W-:Y:S01]  /*2860*/  VIADD R16, R4.reuse, 0x3e ;  /* 0x0000003e04107836 */ /* 0x040fe20000000000 */
[----:B------:R-:W-:Y:S01]  /*2870*/  STL [R1+0xa0], R13 ;  /* 0x0000a00d01007387 */ /* 0x000fe20000100800 */
[----:B------:R-:W-:-:S02]  /*2880*/  VIADD R6, R4, 0x3c ;  /* 0x0000003c04067836 */ /* 0x000fc40000000000 */
[--C-:B------:R-:W-:Y:S01]  /*2890*/  @!P3 IMAD.IADD R15, R15, 0x1, -R5.reuse ;  /* 0x000000010f0fb824 */ /* 0x100fe200078e0a05 */
[----:B------:R0:W-:Y:S01]  /*28a0*/  STL [R1+0xa4], R9 ;  /* 0x0000a40901007387 */ /* 0x0001e20000100800 */
[----:B------:R-:W-:Y:S01]  /*28b0*/  ISETP.GE.AND P3, PT, R7, RZ, PT ;  /* 0x000000ff0700720c */ /* 0x000fe20003f66270 */
[----:B------:R-:W-:Y:S01]  /*28c0*/  IMAD.MOV.U32 R10, RZ, RZ, R2 ;  /* 0x000000ffff0a7224 */ /* 0x000fe200078e0002 */
[----:B------:R-:W-:Y:S01]  /*28d0*/  IABS R8, R6 ;  /* 0x0000000600087213 */ /* 0x000fe20000000000 */
[--C-:B------:R-:W-:Y:S01]  /*28e0*/  @!P4 IMAD.IADD R12, R12, 0x1, -R5.reuse ;  /* 0x000000010c0cc824 */ /* 0x100fe200078e0a05 */
[----:B------:R-:W-:Y:S01]  /*28f0*/  ISETP.GT.U32.AND P4, PT, R5, R15, PT ;  /* 0x0000000f0500720c */ /* 0x000fe20003f84070 */
[----:B------:R-:W-:Y:S02]  /*2900*/  @!P6 IMAD.IADD R11, R11, 0x1, -R5 ;  /* 0x000000010b0be824 */ /* 0x000fe400078e0a05 */
[----:B------:R-:W-:Y:S01]  /*2910*/  IMAD.HI.U32 R2, R0, R8, RZ ;  /* 0x0000000800027227 */ /* 0x000fe200078e00ff */
[----:B------:R-:W-:-:S02]  /*2920*/  ISETP.GT.U32.AND P6, PT, R5, R12, PT ;  /* 0x0000000c0500720c */ /* 0x000fc40003fc4070 */
[----:B0-----:R-:W-:Y:S01]  /*2930*/  IABS R9, R16 ;  /* 0x0000001000097213 */ /* 0x001fe20000000000 */
[----:B------:R-:W-:Y:S02]  /*2940*/  IMAD.MOV R2, RZ, RZ, -R2 ;  /* 0x000000ffff027224 */ /* 0x000fe400078e0a02 */
[----:B------:R-:W-:Y:S02]  /*2950*/  VIADD R13, R4, 0x3a ;  /* 0x0000003a040d7836 */ /* 0x000fe40000000000 */
[----:B------:R-:W-:-:S03]  /*2960*/  IMAD.HI.U32 R7, R0, R9, RZ ;  /* 0x0000000900077227 */ /* 0x000fc600078e00ff */
[----:B------:R-:W-:Y:S01]  /*2970*/  IABS R18, R13 ;  /* 0x0000000d00127213 */ /* 0x000fe20000000000 */
[----:B------:R-:W-:Y:S02]  /*2980*/  IMAD.MOV R7, RZ, RZ, -R7 ;  /* 0x000000ffff077224 */ /* 0x000fe400078e0a07 */
[C---:B------:R-:W-:Y:S02]  /*2990*/  IMAD R8, R5.reuse, R2, R8 ;  /* 0x0000000205087224 */ /* 0x040fe400078e0208 */
[----:B------:R-:W-:Y:S02]  /*29a0*/  IMAD R9, R5, R7, R9 ;  /* 0x0000000705097224 */ /* 0x000fe400078e0209 */
[--C-:B------:R-:W-:Y:S02]  /*29b0*/  @!P4 IMAD.IADD R15, R15, 0x1, -R5.reuse ;  /* 0x000000010f0fc824 */ /* 0x100fe400078e0a05 */
[----:B------:R-:W-:Y:S01]  /*29c0*/  @!P6 IMAD.IADD R12, R12, 0x1, -R5 ;  /* 0x000000010c0ce824 */ /* 0x000fe200078e0a05 */
[C---:B------:R-:W-:Y:S01]  /*29d0*/  ISETP.GT.U32.AND P4, PT, R5.reuse, R9, PT ;  /* 0x000000090500720c */ /* 0x040fe20003f84070 */
[----:B------:R-:W-:Y:S01]  /*29e0*/  @!P5 IMAD.MOV R10, RZ, RZ, -R10 ;  /* 0x000000ffff0ad224 */ /* 0x000fe200078e0a0a */
[C---:B------:R-:W-:Y:S01]  /*29f0*/  ISETP.GT.U32.AND P6, PT, R5.reuse, R8, PT ;  /* 0x000000080500720c */ /* 0x040fe20003fc4070 */
[----:B------:R-:W-:Y:S01]  /*2a00*/  IMAD.HI.U32 R19, R0, R18, RZ ;  /* 0x0000001200137227 */ /* 0x000fe200078e00ff */
[----:B------:R-:W-:-:S02]  /*2a10*/  ISETP.GT.U32.AND P5, PT, R5, R11, PT ;  /* 0x0000000b0500720c */ /* 0x000fc40003fa4070 */
[----:B------:R0:W-:Y:S01]  /*2a20*/  STL [R1+0xa8], R10 ;  /* 0x0000a80a01007387 */ /* 0x0001e20000100800 */
[----:B------:R-:W-:Y:S02]  /*2a30*/  VIADD R7, R4, 0x38 ;  /* 0x0000003804077836 */ /* 0x000fe40000000000 */
[----:B------:R-:W-:Y:S02]  /*2a40*/  IMAD.MOV R19, RZ, RZ, -R19 ;  /* 0x000000ffff137224 */ /* 0x000fe400078e0a13 */
[----:B------:R-:W-:Y:S01]  /*2a50*/  @!P0 IMAD.MOV R14, RZ, RZ, -R14 ;  /* 0x000000ffff0e8224 */ /* 0x000fe200078e0a0e */
[----:B------:R-:W-:Y:S01]  /*2a60*/  IABS R2, R7 ;  /* 0x0000000700027213 */ /* 0x000fe20000000000 */
[--C-:B------:R-:W-:Y:S01]  /*2a70*/  @!P4 IMAD.IADD R9, R9, 0x1, -R5.reuse ;  /* 0x000000010909c824 */ /* 0x100fe200078e0a05 */
[----:B------:R-:W-:Y:S01]  /*2a80*/  ISETP.GE.AND P4, PT, R6, RZ, PT ;  /* 0x000000ff0600720c */ /* 0x000fe20003f86270 */
[--C-:B------:R-:W-:Y:S01]  /*2a90*/  @!P6 IMAD.IADD R8, R8, 0x1, -R5.reuse ;  /* 0x000000010808e824 */ /* 0x100fe200078e0a05 */
[----:B------:R1:W-:Y:S01]  /*2aa0*/  STL [R1+0x9c], R14 ;  /* 0x00009c0e01007387 */ /* 0x0003e20000100800 */
[----:B0-----:R-:W-:Y:S01]  /*2ab0*/  VIADD R10, R4, 0x36 ;  /* 0x00000036040a7836 */ /* 0x001fe20000000000 */
[----:B------:R-:W-:Y:S01]  /*2ac0*/  ISETP.GT.U32.AND P0, PT, R5, R9, PT ;  /* 0x000000090500720c */ /* 0x000fe20003f04070 */
[----:B------:R-:W-:Y:S01]  /*2ad0*/  @!P5 IMAD.IADD R11, R11, 0x1, -R5 ;  /* 0x000000010b0bd824 */ /* 0x000fe200078e0a05 */
[C---:B------:R-:W-:Y:S01]  /*2ae0*/  ISETP.GT.U32.AND P6, PT, R5.reuse, R8, PT ;  /* 0x000000080500720c */ /* 0x040fe20003fc4070 */
[----:B------:R-:W-:Y:S01]  /*2af0*/  IMAD R6, R5, R19, R18 ;  /* 0x0000001305067224 */ /* 0x000fe200078e0212 */
[----:B------:R-:W-:Y:S01]  /*2b00*/  ISETP.GE.AND P5, PT, R16, RZ, PT ;  /* 0x000000ff1000720c */ /* 0x000fe20003fa6270 */
[----:B------:R-:W-:Y:S01]  /*2b10*/  IMAD.MOV.U32 R20, RZ, RZ, R15 ;  /* 0x000000ffff147224 */ /* 0x000fe200078e000f */
[----:B------:R-:W-:Y:S01]  /*2b20*/  IABS R16, R10 ;  /* 0x0000000a00107213 */ /* 0x000fe20000000000 */
[----:B------:R-:W-:-:S04]  /*2b30*/  IMAD.HI.U32 R17, R0, R2, RZ ;  /* 0x0000000200117227 */ /* 0x000fc800078e00ff */
[----:B-1----:R-:W-:Y:S02]  /*2b40*/  IMAD.MOV.U32 R14, RZ, RZ, R12 ;  /* 0x000000ffff0e7224 */ /* 0x002fe400078e000c */
[----:B------:R-:W-:Y:S01]  /*2b50*/  @!P1 IMAD.MOV R20, RZ, RZ, -R20 ;  /* 0x000000ffff149224 */ /* 0x000fe200078e0a14 */
[----:B------:R-:W-:Y:S01]  /*2b60*/  ISETP.GT.U32.AND P1, PT, R5, R6, PT ;  /* 0x000000060500720c */ /* 0x000fe20003f24070 */
[----:B------:R-:W-:Y:S02]  /*2b70*/  IMAD.MOV.U32 R12, RZ, RZ, R11 ;  /* 0x000000ffff0c7224 */ /* 0x000fe400078e000b */
[----:B------:R-:W-:Y:S01]  /*2b80*/  IMAD.MOV R17, RZ, RZ, -R17 ;  /* 0x000000ffff117224 */ /* 0x000fe200078e0a11 */
[----:B------:R-:W-:Y:S01]  /*2b90*/  STL [R1+0x8c], R20 ;  /* 0x00008c1401007387 */ /* 0x000fe20000100800 */
[----:B------:R-:W-:Y:S01]  /*2ba0*/  @!P3 IMAD.MOV R12, RZ, RZ, -R12 ;  /* 0x000000ffff0cb224 */ /* 0x000fe200078e0a0c */
[----:B------:R-:W-:Y:S01]  /*2bb0*/  ISETP.GE.AND P3, PT, R7, RZ, PT ;  /* 0x000000ff0700720c */ /* 0x000fe20003f66270 */
[----:B------:R-:W-:-:S04]  /*2bc0*/  IMAD.HI.U32 R11, R0, R16, RZ ;  /* 0x00000010000b7227 */ /* 0x000fc800078e00ff */
[----:B------:R-:W-:Y:S02]  /*2bd0*/  VIADD R7, R4, 0x34 ;  /* 0x0000003404077836 */ /* 0x000fe40000000000 */
[----:B------:R-:W-:Y:S01]  /*2be0*/  @!P2 IMAD.MOV R14, RZ, RZ, -R14 ;  /* 0x000000ffff0ea224 */ /* 0x000fe200078e0a0e */
[----:B------:R-:W-:Y:S01]  /*2bf0*/  ISETP.GE.AND P2, PT, R13, RZ, PT ;  /* 0x000000ff0d00720c */ /* 0x000fe20003f46270 */
[--C-:B------:R-:W-:Y:S02]  /*2c00*/  @!P0 IMAD.IADD R9, R9, 0x1, -R5.reuse ;  /* 0x0000000109098824 */ /* 0x100fe400078e0a05 */
[----:B------:R-:W-:Y:S01]  /*2c10*/  @!P6 IMAD.IADD R8, R8, 0x1, -R5 ;  /* 0x000000010808e824 */ /* 0x000fe200078e0a05 */
[----:B------:R-:W-:Y:S01]  /*2c20*/  ISETP.GE.AND P6, PT, R10, RZ, PT ;  /* 0x000000ff0a00720c */ /* 0x000fe20003fc6270 */
[C---:B------:R-:W-:Y:S01]  /*2c30*/  IMAD R2, R5.reuse, R17, R2 ;  /* 0x0000001105027224 */ /* 0x040fe200078e0202 */
[----:B------:R-:W-:Y:S01]  /*2c40*/  IABS R10, R7 ;  /* 0x00000007000a7213 */ /* 0x000fe20000000000 */
[----:B------:R-:W-:Y:S01]  /*2c50*/  IMAD.MOV R11, RZ, RZ, -R11 ;  /* 0x000000ffff0b7224 */ /* 0x000fe200078e0a0b */
[----:B------:R0:W-:Y:S01]  /*2c60*/  STL [R1+0x7c], R14 ;  /* 0x00007c0e01007387 */ /* 0x0001e20000100800 */
[----:B------:R-:W-:Y:S01]  /*2c70*/  IMAD.MOV.U32 R13, RZ, RZ, R9 ;  /* 0x000000ffff0d7224 */ /* 0x000fe200078e0009 */
[----:B------:R-:W-:Y:S01]  /*2c80*/  ISETP.GT.U32.AND P0, PT, R5, R2, PT ;  /* 0x000000020500720c */ /* 0x000fe20003f04070 */
[----:B------:R-:W-:Y:S01]  /*2c90*/  @!P1 IMAD.IADD R6, R6, 0x1, -R5 ;  /* 0x0000000106069824 */ /* 0x000fe200078e0a05 */
[----:B------:R1:W-:Y:S01]  /*2ca0*/  STL [R1+0x70], R12 ;  /* 0x0000700c01007387 */ /* 0x0003e20000100800 */
[----:B------:R-:W-:Y:S01]  /*2cb0*/  @!P5 IMAD.MOV R13, RZ, RZ, -R13 ;  /* 0x000000ffff0dd224 */ /* 0x000fe200078e0a0d */
[----:B------:R-:W-:Y:S01]  /*2cc0*/  ISETP.GE.AND P1, PT, R7, RZ, PT ;  /* 0x000000ff0700720c */ /* 0x000fe20003f26270 */
[C---:B------:R-:W-:Y:S01]  /*2cd0*/  VIADD R7, R4.reuse, 0x2e ;  /* 0x0000002e04077836 */ /* 0x040fe20000000000 */
[----:B------:R-:W-:Y:S01]  /*2ce0*/  ISETP.GT.U32.AND P5, PT, R5, R6, PT ;  /* 0x000000060500720c */ /* 0x000fe20003fa4070 */
[C---:B------:R-:W-:Y:S01]  /*2cf0*/  VIADD R26, R4.reuse, 0x1c ;  /* 0x0000001c041a7836 */ /* 0x040fe20000000000 */
[----:B------:R2:W-:Y:S01]  /*2d00*/  STL [R1+0x6c], R13 ;  /* 0x00006c0d01007387 */ /* 0x0005e20000100800 */
[C---:B------:R-:W-:Y:S01]  /*2d10*/  VIADD R27, R4.reuse, 0x1a ;  /* 0x0000001a041b7836 */ /* 0x040fe20000000000 */
[----:B------:R-:W-:Y:S01]  /*2d20*/  IABS R19, R7 ;  /* 0x0000000700137213 */ /* 0x000fe20000000000 */
[----:B0-----:R-:W-:-:S02]  /*2d30*/  VIADD R14, R4, 0x14 ;  /* 0x00000014040e7836 */ /* 0x001fc40000000000 */
[C---:B-1----:R-:W-:Y:S01]  /*2d40*/  IMAD R12, R5.reuse, R11, R16 ;  /* 0x0000000b050c7224 */ /* 0x042fe200078e0210 */
[----:B------:R-:W-:Y:S01]  /*2d50*/  MOV R16, R10 ;  /* 0x0000000a00107202 */ /* 0x000fe20000000f00 */
[----:B------:R-:W-:Y:S02]  /*2d60*/  @!P0 IMAD.IADD R2, R2, 0x1, -R5 ;  /* 0x0000000102028824 */ /* 0x000fe400078e0a05 */
[----:B------:R-:W-:Y:S02]  /*2d70*/  VIADD R11, R4, 0x32 ;  /* 0x00000032040b7836 */ /* 0x000fe40000000000 */
[----:B------:R-:W-:Y:S01]  /*2d80*/  IMAD.HI.U32 R9, R0, R16, RZ ;  /* 0x0000001000097227 */ /* 0x000fe200078e00ff */
[----:B------:R-:W-:Y:S02]  /*2d90*/  ISETP.GT.U32.AND P0, PT, R5, R2, PT ;  /* 0x000000020500720c */ /* 0x000fe40003f04070 */
[----:B------:R-:W-:Y:S01]  /*2da0*/  IABS R17, R11 ;  /* 0x0000000b00117213 */ /* 0x000fe20000000000 */
[----:B--2---:R-:W-:-:S02]  /*2db0*/  IMAD.MOV.U32 R13, RZ, RZ, R8 ;  /* 0x000000ffff0d7224 */ /* 0x004fc400078e0008 */
[----:B------:R-:W-:Y:S02]  /*2dc0*/  IMAD.MOV R8, RZ, RZ, -R9 ;  /* 0x000000ffff087224 */ /* 0x000fe400078e0a09 */
[----:B------:R-:W-:Y:S01]  /*2dd0*/  @!P4 IMAD.MOV R13, RZ, RZ, -R13 ;  /* 0x000000ffff0dc224 */ /* 0x000fe200078e0a0d */
[C---:B------:R-:W-:Y:S01]  /*2de0*/  ISETP.GT.U32.AND P4, PT, R5.reuse, R12, PT ;  /* 0x0000000c0500720c */ /* 0x040fe20003f84070 */
[C---:B------:R-:W-:Y:S02]  /*2df0*/  IMAD R16, R5.reuse, R8, R16 ;  /* 0x0000000805107224 */ /* 0x040fe400078e0210 */
[----:B------:R-:W-:Y:S01]  /*2e00*/  @!P5 IMAD.IADD R6, R6, 0x1, -R5 ;  /* 0x000000010606d824 */ /* 0x000fe200078e0a05 */
[----:B------:R0:W-:Y:S01]  /*2e10*/  STL [R1+0x68], R13 ;  /* 0x0000680d01007387 */ /* 0x0001e20000100800 */
[----:B------:R-:W-:Y:S01]  /*2e20*/  VIADD R10, R4, 0x30 ;  /* 0x00000030040a7836 */ /* 0x000fe20000000000 */
[----:B------:R-:W-:Y:S01]  /*2e30*/  ISETP.GT.U32.AND P5, PT, R5, R16, PT ;  /* 0x000000100500720c */ /* 0x000fe20003fa4070 */
[----:B------:R-:W-:-:S03]  /*2e40*/  IMAD.HI.U32 R8, R0, R17, RZ ;  /* 0x0000001100087227 */ /* 0x000fc600078e00ff */
[----:B------:R-:W-:Y:S01]  /*2e50*/  IABS R18, R10 ;  /* 0x0000000a00127213 */ /* 0x000fe20000000000 */
[--C-:B------:R-:W-:Y:S01]  /*2e60*/  @!P0 IMAD.IADD R2, R2, 0x1, -R5.reuse ;  /* 0x0000000102028824 */ /* 0x100fe200078e0a05 */
[----:B------:R-:W-:Y:S01]  /*2e70*/  ISETP.GE.AND P0, PT, R11, RZ, PT ;  /* 0x000000ff0b00720c */ /* 0x000fe20003f06270 */
[----:B------:R-:W-:Y:S01]  /*2e80*/  @!P4 IMAD.IADD R12, R12, 0x1, -R5 ;  /* 0x000000010c0cc824 */ /* 0x000fe200078e0a05 */
[----:B------:R-:W-:Y:S01]  /*2e90*/  ISETP.GE.AND P4, PT, R10, RZ, PT ;  /* 0x000000ff0a00720c */ /* 0x000fe20003f86270 */
[----:B------:R-:W-:-:S04]  /*2ea0*/  IMAD.HI.U32 R9, R0, R18, RZ ;  /* 0x0000001200097227 */ /* 0x000fc800078e00ff */
[----:B------:R-:W-:Y:S01]  /*2eb0*/  @!P5 IMAD.IADD R16, R16, 0x1, -R5 ;  /* 0x000000011010d824 */ /* 0x000fe200078e0a05 */
[C---:B------:R-:W-:Y:S01]  /*2ec0*/  ISETP.GT.U32.AND P5, PT, R5.reuse, R12, PT ;  /* 0x0000000c0500720c */ /* 0x040fe20003fa4070 */
[----:B------:R-:W-:Y:S02]  /*2ed0*/  IMAD.MOV R11, RZ, RZ, -R8 ;  /* 0x000000ffff0b7224 */ /* 0x000fe400078e0a08 */
[----:B0-----:R-:W-:Y:S02]  /*2ee0*/  IMAD.MOV.U32 R13, RZ, RZ, R6 ;  /* 0x000000ffff0d7224 */ /* 0x001fe400078e0006 */
[----:B------:R-:W-:Y:S02]  /*2ef0*/  IMAD.MOV R9, RZ, RZ, -R9 ;  /* 0x000000ffff097224 */ /* 0x000fe400078e0a09 */
[C---:B------:R-:W-:Y:S02]  /*2f00*/  IMAD R17, R5.reuse, R11, R17 ;  /* 0x0000000b05117224 */ /* 0x040fe400078e0211 */
[----:B------:R-:W-:Y:S01]  /*2f10*/  @!P2 IMAD.MOV R13, RZ, RZ, -R13 ;  /* 0x000000ffff0da224 */ /* 0x000fe200078e0a0d */
[----:B------:R-:W-:Y:S01]  /*2f20*/  ISETP.GT.U32.AND P2, PT, R5, R16, PT ;  /* 0x000000100500720c */ /* 0x000fe20003f44070 */
[----:B------:R-:W-:-:S02]  /*2f30*/  IMAD.MOV.U32 R6, RZ, RZ, R2 ;  /* 0x000000ffff067224 */ /* 0x000fc400078e0002 */
[----:B------:R-:W-:Y:S01]  /*2f40*/  IMAD.HI.U32 R8, R0, R19, RZ ;  /* 0x0000001300087227 */ /* 0x000fe200078e00ff */
[----:B------:R0:W-:Y:S03]  /*2f50*/  STL [R1+0x58], R13 ;  /* 0x0000580d01007387 */ /* 0x0001e60000100800 */
[C---:B------:R-:W-:Y:S02]  /*2f60*/  IMAD R18, R5.reuse, R9, R18 ;  /* 0x0000000905127224 */ /* 0x040fe400078e0212 */
[----:B------:R-:W-:Y:S01]  /*2f70*/  @!P3 IMAD.MOV R6, RZ, RZ, -R6 ;  /* 0x000000ffff06b224 */ /* 0x000fe200078e0a06 */
[C---:B------:R-:W-:Y:S01]  /*2f80*/  ISETP.GT.U32.AND P3, PT, R5.reuse, R17, PT ;  /* 0x000000110500720c */ /* 0x040fe20003f64070 */
[----:B------:R-:W-:Y:S02]  /*2f90*/  IMAD.MOV R8, RZ, RZ, -R8 ;  /* 0x000000ffff087224 */ /* 0x000fe400078e0a08 */
[----:B------:R-:W-:Y:S01]  /*2fa0*/  @!P5 IMAD.IADD R12, R12, 0x1, -R5 ;  /* 0x000000010c0cd824 */ /* 0x000fe200078e0a05 */
[C---:B------:R-:W-:Y:S01]  /*2fb0*/  ISETP.GT.U32.AND P5, PT, R5.reuse, R18, PT ;  /* 0x000000120500720c */ /* 0x040fe20003fa4070 */
[----:B------:R-:W-:Y:S01]  /*2fc0*/  IMAD R19, R5, R8, R19 ;  /* 0x0000000805137224 */ /* 0x000fe200078e0213 */
[----:B------:R1:W-:Y:S01]  /*2fd0*/  STL [R1+0x78], R6 ;  /* 0x0000780601007387 */ /* 0x0003e20000100800 */
[----:B------:R-:W-:-:S02]  /*2fe0*/  VIADD R8, R4, 0x2c ;  /* 0x0000002c04087836 */ /* 0x000fc40000000000 */
[--C-:B------:R-:W-:Y:S01]  /*2ff0*/  @!P2 IMAD.IADD R16, R16, 0x1, -R5.reuse ;  /* 0x000000011010a824 */ /* 0x100fe200078e0a05 */
[----:B------:R-:W-:Y:S01]  /*3000*/  ISETP.GT.U32.AND P2, PT, R5, R19, PT ;  /* 0x000000130500720c */ /* 0x000fe20003f44070 */
[C---:B------:R-:W-:Y:S01]  /*3010*/  VIADD R2, R4.reuse, 0x2a ;  /* 0x0000002a04027836 */ /* 0x040fe20000000000 */
[----:B------:R-:W-:Y:S01]  /*3020*/  IABS R20, R8 ;  /* 0x0000000800147213 */ /* 0x000fe20000000000 */
[--C-:B------:R-:W-:Y:S01]  /*3030*/  @!P3 IMAD.IADD R17, R17, 0x1, -R5.reuse ;  /* 0x000000011111b824 */ /* 0x100fe200078e0a05 */
[----:B------:R-:W-:Y:S01]  /*3040*/  ISETP.GE.AND P3, PT, R7, RZ, PT ;  /* 0x000000ff0700720c */ /* 0x000fe20003f66270 */
[----:B------:R-:W-:Y:S01]  /*3050*/  VIADD R11, R4, 0x28 ;  /* 0x00000028040b7836 */ /* 0x000fe20000000000 */
[----:B------:R-:W-:Y:S01]  /*3060*/  IABS R21, R2 ;  /* 0x0000000200157213 */ /* 0x000fe20000000000 */
[----:B------:R-:W-:Y:S01]  /*3070*/  @!P5 IMAD.IADD R18, R18, 0x1, -R5 ;  /* 0x000000011212d824 */ /* 0x000fe200078e0a05 */
[----:B------:R-:W-:Y:S01]  /*3080*/  ISETP.GT.U32.AND P5, PT, R5, R17, PT ;  /* 0x000000110500720c */ /* 0x000fe20003fa4070 */
[----:B------:R-:W-:Y:S01]  /*3090*/  IMAD.HI.U32 R10, R0, R20, RZ ;  /* 0x00000014000a7227 */ /* 0x000fe200078e00ff */
[----:B------:R-:W-:-:S03]  /*30a0*/  IABS R22, R11 ;  /* 0x0000000b00167213 */ /* 0x000fc60000000000 */
[----:B------:R-:W-:Y:S02]  /*30b0*/  IMAD.MOV R10, RZ, RZ, -R10 ;  /* 0x000000ffff0a7224 */ /* 0x000fe400078e0a0a */
[----:B------:R-:W-:Y:S01]  /*30c0*/  @!P2 IMAD.IADD R19, R19, 0x1, -R5 ;  /* 0x000000011313a824 */ /* 0x000fe200078e0a05 */
[----:B------:R-:W-:Y:S01]  /*30d0*/  ISETP.GT.U32.AND P2, PT, R5, R18, PT ;  /* 0x000000120500720c */ /* 0x000fe20003f44070 */
[----:B------:R-:W-:-:S04]  /*30e0*/  IMAD.HI.U32 R7, R0, R21, RZ ;  /* 0x0000001500077227 */ /* 0x000fc800078e00ff */
[----:B------:R-:W-:Y:S02]  /*30f0*/  IMAD R20, R5, R10, R20 ;  /* 0x0000000a05147224 */ /* 0x000fe400078e0214 */
[----:B------:R-:W-:Y:S02]  /*3100*/  IMAD.MOV R7, RZ, RZ, -R7 ;  /* 0x000000ffff077224 */ /* 0x000fe400078e0a07 */
[----:B------:R-:W-:Y:S01]  /*3110*/  @!P5 IMAD.IADD R17, R17, 0x1, -R5 ;  /* 0x000000011111d824 */ /* 0x000fe200078e0a05 */
[C---:B------:R-:W-:Y:S01]  /*3120*/  ISETP.GT.U32.AND P5, PT, R5.reuse, R20, PT ;  /* 0x000000140500720c */ /* 0x040fe20003fa4070 */
[----:B0-----:R-:W-:Y:S02]  /*3130*/  IMAD.MOV.U32 R13, RZ, RZ, R12 ;  /* 0x000000ffff0d7224 */ /* 0x001fe400078e000c */
[----:B------:R-:W-:Y:S02]  /*3140*/  IMAD R21, R5, R7, R21 ;  /* 0x0000000705157224 */ /* 0x000fe400078e0215 */
[----:B------:R-:W-:-:S04]  /*3150*/  IMAD.HI.U32 R10, R0, R22, RZ ;  /* 0x00000016000a7227 */ /* 0x000fc800078e00ff */
[----:B------:R-:W-:Y:S01]  /*3160*/  @!P6 IMAD.MOV R13, RZ, RZ, -R13 ;  /* 0x000000ffff0de224 */ /* 0x000fe200078e0a0d */
[C---:B------:R-:W-:Y:S01]  /*3170*/  ISETP.GT.U32.AND P6, PT, R5.reuse, R19, PT ;  /* 0x000000130500720c */ /* 0x040fe20003fc4070 */
[----:B------:R-:W-:Y:S02]  /*3180*/  IMAD.MOV R10, RZ, RZ, -R10 ;  /* 0x000000ffff0a7224 */ /* 0x000fe400078e0a0a */
[--C-:B------:R-:W-:Y:S01]  /*3190*/  @!P2 IMAD.IADD R18, R18, 0x1, -R5.reuse ;  /* 0x000000011212a824 */ /* 0x100fe200078e0a05 */
[C---:B------:R-:W-:Y:S01]  /*31a0*/  ISETP.GT.U32.AND P2, PT, R5.reuse, R21, PT ;  /* 0x000000150500720c */ /* 0x040fe20003f44070 */
[----:B------:R-:W-:Y:S01]  /*31b0*/  VIADD R9, R4, 0x26 ;  /* 0x0000002604097836 */ /* 0x000fe20000000000 */
[----:B------:R-:W-:Y:S01]  /*31c0*/  STL [R1+0x44], R13 ;  /* 0x0000440d01007387 */ /* 0x000fe20000100800 */
[C---:B------:R-:W-:Y:S02]  /*31d0*/  IMAD R22, R5.reuse, R10, R22 ;  /* 0x0000000a05167224 */ /* 0x040fe400078e0216 */
[----:B------:R-:W-:Y:S01]  /*31e0*/  @!P5 IMAD.IADD R20, R20, 0x1, -R5 ;  /* 0x000000011414d824 */ /* 0x000fe200078e0a05 */
[----:B-1----:R-:W-:Y:S01]  /*31f0*/  IABS R6, R9 ;  /* 0x0000000900067213 */ /* 0x002fe20000000000 */
[----:B------:R-:W-:Y:S01]  /*3200*/  VIADD R7, R4, 0x24 ;  /* 0x0000002404077836 */ /* 0x000fe20000000000 */
[----:B------:R-:W-:Y:S01]  /*3210*/  ISETP.GT.U32.AND P5, PT, R5, R22, PT ;  /* 0x000000160500720c */ /* 0x000fe20003fa4070 */
[----:B------:R-:W-:Y:S01]  /*3220*/  @!P1 IMAD.MOV R16, RZ, RZ, -R16 ;  /* 0x000000ffff109224 */ /* 0x000fe200078e0a10 */
[----:B------:R-:W-:Y:S01]  /*3230*/  ISETP.GE.AND P1, PT, R8, RZ, PT ;  /* 0x000000ff0800720c */ /* 0x000fe20003f26270 */
[----:B------:R-:W-:-:S03]  /*3240*/  IMAD.HI.U32 R8, R0, R6, RZ ;  /* 0x0000000600087227 */ /* 0x000fc600078e00ff */
[----:B------:R-:W-:Y:S01]  /*3250*/  STL [R1+0xa6c], R16 ;  /* 0x000a6c1001007387 */ /* 0x000fe20000100800 */
[--C-:B------:R-:W-:Y:S01]  /*3260*/  @!P6 IMAD.IADD R19, R19, 0x1, -R5.reuse ;  /* 0x000000011313e824 */ /* 0x100fe200078e0a05 */
[----:B------:R-:W-:Y:S01]  /*3270*/  ISETP.GE.AND P6, PT, R2, RZ, PT ;  /* 0x000000ff0200720c */ /* 0x000fe20003fc6270 */
[----:B------:R-:W-:Y:S01]  /*3280*/  @!P2 IMAD.IADD R21, R21, 0x1, -R5 ;  /* 0x000000011515a824 */ /* 0x000fe200078e0a05 */
[----:B------:R-:W-:Y:S01]  /*3290*/  IABS R2, R7 ;  /* 0x0000000700027213 */ /* 0x000fe20000000000 */
[----:B------:R-:W-:Y:S01]  /*32a0*/  IMAD.MOV R8, RZ, RZ, -R8 ;  /* 0x000000ffff087224 */ /* 0x000fe200078e0a08 */
[C---:B------:R-:W-:Y:S01]  /*32b0*/  ISETP.GT.U32.AND P2, PT, R5.reuse, R20, PT ;  /* 0x000000140500720c */ /* 0x040fe20003f44070 */
[----:B------:R-:W-:Y:S01]  /*32c0*/  @!P0 IMAD.MOV R17, RZ, RZ, -R17 ;  /* 0x000000ffff118224 */ /* 0x000fe200078e0a11 */
[----:B------:R-:W-:Y:S01]  /*32d0*/  ISETP.GT.U32.AND P0, PT, R5, R21, PT ;  /* 0x000000150500720c */ /* 0x000fe20003f04070 */
[----:B------:R-:W-:-:S03]  /*32e0*/  IMAD.HI.U32 R10, R0, R2, RZ ;  /* 0x00000002000a7227 */ /* 0x000fc600078e00ff */
[----:B------:R-:W-:Y:S01]  /*32f0*/  STL [R1+0xa70], R17 ;  /* 0x000a701101007387 */ /* 0x000fe20000100800 */
[C---:B------:R-:W-:Y:S02]  /*3300*/  IMAD R6, R5.reuse, R8, R6 ;  /* 0x0000000805067224 */ /* 0x040fe400078e0206 */
[----:B------:R-:W-:Y:S02]  /*3310*/  VIADD R8, R4, 0x22 ;  /* 0x0000002204087836 */ /* 0x000fe40000000000 */
[----:B------:R-:W-:Y:S02]  /*3320*/  @!P5 IMAD.IADD R22, R22, 0x1, -R5 ;  /* 0x000000011616d824 */ /* 0x000fe400078e0a05 */
[----:B------:R-:W-:Y:S01]  /*3330*/  IMAD.MOV R10, RZ, RZ, -R10 ;  /* 0x000000ffff0a7224 */ /* 0x000fe200078e0a0a */
[----:B------:R-:W-:Y:S01]  /*3340*/  IABS R23, R8 ;  /* 0x0000000800177213 */ /* 0x000fe20000000000 */
[----:B------:R-:W-:Y:S01]  /*3350*/  @!P4 IMAD.MOV R18, RZ, RZ, -R18 ;  /* 0x000000ffff12c224 */ /* 0x000fe200078e0a12 */
[C---:B------:R-:W-:Y:S01]  /*3360*/  ISETP.GT.U32.AND P4, PT, R5.reuse, R6, PT ;  /* 0x000000060500720c */ /* 0x040fe20003f84070 */
[C---:B------:R-:W-:Y:S01]  /*3370*/  IMAD R2, R5.reuse, R10, R2 ;  /* 0x0000000a05027224 */ /* 0x040fe200078e0202 */
[----:B------:R-:W-:Y:S01]  /*3380*/  ISETP.GT.U32.AND P5, PT, R5, R22, PT ;  /* 0x000000160500720c */ /* 0x000fe20003fa4070 */
[----:B------:R-:W-:Y:S01]  /*3390*/  @!P3 IMAD.MOV R19, RZ, RZ, -R19 ;  /* 0x000000ffff13b224 */ /* 0x000fe200078e0a13 */
[----:B------:R-:W-:Y:S01]  /*33a0*/  ISETP.GE.AND P3, PT, R11, RZ, PT ;  /* 0x000000ff0b00720c */ /* 0x000fe20003f66270 */
[--C-:B------:R-:W-:Y:S01]  /*33b0*/  @!P2 IMAD.IADD R20, R20, 0x1, -R5.reuse ;  /* 0x000000011414a824 */ /* 0x100fe200078e0a05 */
[----:B------:R-:W-:Y:S01]  /*33c0*/  ISETP.GE.AND P2, PT, R9, RZ, PT ;  /* 0x000000ff0900720c */ /* 0x000fe20003f46270 */
[----:B------:R-:W-:Y:S01]  /*33d0*/  IMAD.HI.U32 R9, R0, R23, RZ ;  /* 0x0000001700097227 */ /* 0x000fe200078e00ff */
[----:B------:R-:W-:Y:S03]  /*33e0*/  STL [R1+0xa74], R18 ;  /* 0x000a741201007387 */ /* 0x000fe60000100800 */
[----:B------:R-:W-:Y:S01]  /*33f0*/  @!P0 IMAD.IADD R21, R21, 0x1, -R5 ;  /* 0x0000000115158824 */ /* 0x000fe200078e0a05 */
[----:B------:R-:W-:Y:S01]  /*3400*/  ISETP.GT.U32.AND P0, PT, R5, R2, PT ;  /* 0x000000020500720c */ /* 0x000fe20003f04070 */
[----:B------:R-:W-:Y:S01]  /*3410*/  IMAD.MOV R9, RZ, RZ, -R9 ;  /* 0x000000ffff097224 */ /* 0x000fe200078e0a09 */
[----:B------:R-:W-:Y:S01]  /*3420*/  STL [R1+0xa78], R19 ;  /* 0x000a781301007387 */ /* 0x000fe20000100800 */
[----:B------:R-:W-:-:S02]  /*3430*/  @!P4 IMAD.IADD R6, R6, 0x1, -R5 ;  /* 0x000000010606c824 */ /* 0x000fc400078e0a05 */
[----:B------:R-:W-:Y:S01]  /*3440*/  @!P5 IMAD.IADD R22, R22, 0x1, -R5 ;  /* 0x000000011616d824 */ /* 0x000fe200078e0a05 */
[----:B------:R-:W-:Y:S01]  /*3450*/  ISETP.GE.AND P5, PT, R8, RZ, PT ;  /* 0x000000ff0800720c */ /* 0x000fe20003fa6270 */
[C---:B------:R-:W-:Y:S01]  /*3460*/  IMAD R23, R5.reuse, R9, R23 ;  /* 0x0000000905177224 */ /* 0x040fe200078e0217 */
[C---:B------:R-:W-:Y:S01]  /*3470*/  ISETP.GT.U32.AND P4, PT, R5.reuse, R6, PT ;  /* 0x000000060500720c */ /* 0x040fe20003f84070 */
[----:B------:R-:W-:Y:S02]  /*3480*/  @!P3 IMAD.MOV R22, RZ, RZ, -R22 ;  /* 0x000000ffff16b224 */ /* 0x000fe400078e0a16 */
[----:B------:R-:W-:Y:S01]  /*3490*/  @!P1 IMAD.MOV R20, RZ, RZ, -R20 ;  /* 0x000000ffff149224 */ /* 0x000fe200078e0a14 */
[----:B------:R-:W-:Y:S01]  /*34a0*/  ISETP.GT.U32.AND P3, PT, R5, R23, PT ;  /* 0x000000170500720c */ /* 0x000fe20003f64070 */
[----:B------:R-:W-:Y:S01]  /*34b0*/  @!P0 IMAD.IADD R2, R2, 0x1, -R5 ;  /* 0x0000000102028824 */ /* 0x000fe200078e0a05 */
[----:B------:R-:W-:Y:S01]  /*34c0*/  ISETP.GE.AND P1, PT, R7, RZ, PT ;  /* 0x000000ff0700720c */ /* 0x000fe20003f26270 */
[C---:B------:R-:W-:Y:S01]  /*34d0*/  VIADD R7, R4.reuse, 0x20 ;  /* 0x0000002004077836 */ /* 0x040fe20000000000 */
[----:B------:R-:W-:Y:S01]  /*34e0*/  STL [R1+0xa7c], R20 ;  /* 0x000a7c1401007387 */ /* 0x000fe20000100800 */
[----:B------:R-:W-:Y:S01]  /*34f0*/  @!P6 IMAD.MOV R21, RZ, RZ, -R21 ;  /* 0x000000ffff15e224 */ /* 0x000fe200078e0a15 */
[----:B------:R-:W-:Y:S01]  /*3500*/  ISETP.GT.U32.AND P6, PT, R5, R2, PT ;  /* 0x000000020500720c */ /* 0x000fe20003fc4070 */
[----:B------:R-:W-:Y:S01]  /*3510*/  VIADD R11, R4, 0x18 ;  /* 0x00000018040b7836 */ /* 0x000fe20000000000 */
[----:B------:R-:W-:Y:S01]  /*3520*/  IABS R24, R7 ;  /* 0x0000000700187213 */ /* 0x000fe20000000000 */
[--C-:B------:R-:W-:Y:S01]  /*3530*/  @!P4 IMAD.IADD R6, R6, 0x1, -R5.reuse ;  /* 0x000000010606c824 */ /* 0x100fe200078e0a05 */
[----:B------:R-:W-:Y:S01]  /*3540*/  ISETP.GE.AND P4, PT, R25, RZ, PT ;  /* 0x000000ff1900720c */ /* 0x000fe20003f86270 */
[----:B------:R-:W-:Y:S01]  /*3550*/  STL [R1+0xa80], R21 ;  /* 0x000a801501007387 */ /* 0x000fe20000100800 */
[----:B------:R-:W-:Y:S01]  /*3560*/  ISETP.GE.AND P0, PT, R7, RZ, PT ;  /* 0x000000ff0700720c */ /* 0x000fe20003f06270 */
[----:B------:R-:W-:Y:S01]  /*3570*/  @!P3 IMAD.IADD R23, R23, 0x1, -R5 ;  /* 0x000000011717b824 */ /* 0x000fe200078e0a05 */
[----:B------:R-:W-:Y:S01]  /*3580*/  IABS R25, R25 ;  /* 0x0000001900197213 */ /* 0x000fe20000000000 */
[----:B------:R-:W-:Y:S01]  /*3590*/  IMAD.HI.U32 R7, R0, R24, RZ ;  /* 0x0000001800077227 */ /* 0x000fe200078e00ff */
[----:B------:R-:W-:Y:S01]  /*35a0*/  IABS R28, R11 ;  /* 0x0000000b001c7213 */ /* 0x000fe20000000000 */
[----:B------:R-:W-:Y:S01]  /*35b0*/  STL [R1+0xa84], R22 ;  /* 0x000a841601007387 */ /* 0x000fe20000100800 */
[----:B------:R-:W-:Y:S01]  /*35c0*/  ISETP.GT.U32.AND P3, PT, R5, R23, PT ;  /* 0x000000170500720c */ /* 0x000fe20003f64070 */
[----:B------:R-:W-:-:S02]  /*35d0*/  IMAD.MOV.U32 R12, RZ, RZ, R6 ;  /* 0x000000ffff0c7224 */ /* 0x000fc400078e0006 */
[----:B------:R-:W-:-:S03]  /*35e0*/  IMAD.HI.U32 R6, R0, R25, RZ ;  /* 0x0000001900067227 */ /* 0x000fc600078e00ff */
[----:B------:R-:W-:Y:S01]  /*35f0*/  @!P2 IADD3 R12, PT, PT, -R12, RZ, RZ ;  /* 0x000000ff0c0ca210 */ /* 0x000fe20007ffe1ff */
[----:B------:R-:W-:Y:S01]  /*3600*/  @!P6 IMAD.IADD R2, R2, 0x1, -R5 ;  /* 0x000000010202e824 */ /* 0x000fe200078e0a05 */
[----:B------:R-:W-:Y:S01]  /*3610*/  ISETP.GE.AND P2, PT, R26, RZ, PT ;  /* 0x000000ff1a00720c */ /* 0x000fe20003f46270 */
[----:B------:R-:W-:Y:S01]  /*3620*/  IMAD.MOV R7, RZ, RZ, -R7 ;  /* 0x000000ffff077224 */ /* 0x000fe200078e0a07 */
[----:B------:R-:W-:Y:S01]  /*3630*/  IABS R26, R26 ;  /* 0x0000001a001a7213 */ /* 0x000fe20000000000 */
[----:B------:R-:W-:Y:S01]  /*3640*/  IMAD.MOV R6, RZ, RZ, -R6 ;  /* 0x000000ffff067224 */ /* 0x000fe200078e0a06 */
[----:B------:R-:W-:Y:S01]  /*3650*/  ISETP.GE.AND P6, PT, R27, RZ, PT ;  /* 0x000000ff1b00720c */ /* 0x000fe20003fc6270 */
[C---:B------:R-:W-:Y:S01]  /*3660*/  IMAD R24, R5.reuse, R7, R24 ;  /* 0x0000000705187224 */ /* 0x040fe200078e0218 */
[----:B------:R-:W-:Y:S01]  /*3670*/  IABS R27, R27 ;  /* 0x0000001b001b7213 */ /* 0x000fe20000000000 */
[----:B------:R-:W-:Y:S01]  /*3680*/  IMAD.MOV.U32 R8, RZ, RZ, R2 ;  /* 0x000000ffff087224 */ /* 0x000fe200078e0002 */
[----:B------:R-:W-:Y:S01]  /*3690*/  IABS R7, R14 ;  /* 0x0000000e00077213 */ /* 0x000fe20000000000 */
[C---:B------:R-:W-:Y:S01]  /*36a0*/  IMAD R25, R5.reuse, R6, R25 ;  /* 0x0000000605197224 */ /* 0x040fe200078e0219 */
[----:B------:R0:W-:Y:S01]  /*36b0*/  STL [R1+0x34], R12 ;  /* 0x0000340c01007387 */ /* 0x0001e20000100800 */
[----:B------:R-:W-:Y:S01]  /*36c0*/  @!P1 IMAD.MOV R8, RZ, RZ, -R8 ;  /* 0x000000ffff089224 */ /* 0x000fe200078e0a08 */
[----:B------:R-:W-:Y:S01]  /*36d0*/  ISETP.GT.U32.AND P1, PT, R5, R24, PT ;  /* 0x000000180500720c */ /* 0x000fe20003f24070 */
[----:B------:R-:W-:Y:S01]  /*36e0*/  @!P3 IMAD.IADD R23, R23, 0x1, -R5 ;  /* 0x000000011717b824 */ /* 0x000fe200078e0a05 */
[----:B------:R-:W-:Y:S01]  /*36f0*/  ISETP.GT.U32.AND P3, PT, R5, R25, PT ;  /* 0x000000190500720c */ /* 0x000fe20003f64070 */
[----:B------:R-:W-:Y:S01]  /*3700*/  IMAD.HI.U32 R6, R0, R26, RZ ;  /* 0x0000001a00067227 */ /* 0x000fe200078e00ff */
[----:B------:R1:W-:Y:S03]  /*3710*/  STL [R1+0x30], R8 ;  /* 0x0000300801007387 */ /* 0x0003e60000100800 */
[----:B------:R-:W-:-:S02]  /*3720*/  IMAD.MOV R6, RZ, RZ, -R6 ;  /* 0x000000ffff067224 */ /* 0x000fc400078e0a06 */
[----:B------:R-:W-:-:S04]  /*3730*/  IMAD.HI.U32 R2, R0, R27, RZ ;  /* 0x0000001b00027227 */ /* 0x000fc800078e00ff */
[--C-:B------:R-:W-:Y:S02]  /*3740*/  @!P1 IMAD.IADD R24, R24, 0x1, -R5.reuse ;  /* 0x0000000118189824 */ /* 0x100fe400078e0a05 */
[----:B------:R-:W-:Y:S02]  /*3750*/  @!P3 IMAD.IADD R25, R25, 0x1, -R5 ;  /* 0x000000011919b824 */ /* 0x000fe400078e0a05 */
[C---:B------:R-:W-:Y:S01]  /*3760*/  IMAD R26, R5.reuse, R6, R26 ;  /* 0x00000006051a7224 */ /* 0x040fe200078e021a */
[----:B------:R-:W-:Y:S01]  /*3770*/  ISETP.GT.U32.AND P3, PT, R5, R24, PT ;  /* 0x000000180500720c */ /* 0x000fe20003f64070 */
[----:B------:R-:W-:-:S03]  /*3780*/  IMAD.HI.U32 R6, R0, R28, RZ ;  /* 0x0000001c00067227 */ /* 0x000fc600078e00ff */
[C---:B------:R-:W-:Y:S01]  /*3790*/  ISETP.GT.U32.AND P1, PT, R5.reuse, R26, PT ;  /* 0x0000001a0500720c */ /* 0x040fe20003f24070 */
[----:B------:R-:W-:Y:S02]  /*37a0*/  IMAD.MOV R2, RZ, RZ, -R2 ;  /* 0x000000ffff027224 */ /* 0x000fe400078e0a02 */
[----:B------:R-:W-:Y:S02]  /*37b0*/  IMAD.MOV R6, RZ, RZ, -R6 ;  /* 0x000000ffff067224 */ /* 0x000fe400078e0a06 */
[C---:B------:R-:W-:Y:S02]  /*37c0*/  IMAD R27, R5.reuse, R2, R27 ;  /* 0x00000002051b7224 */ /* 0x040fe400078e021b */
[----:B0-----:R-:W-:Y:S02]  /*37d0*/  VIADD R12, R4, 0x16 ;  /* 0x00000016040c7836 */ /* 0x001fe40000000000 */
[C---:B------:R-:W-:Y:S02]  /*37e0*/  IMAD R28, R5.reuse, R6, R28 ;  /* 0x00000006051c7224 */ /* 0x040fe400078e021c */
[----:B------:R-:W-:Y:S01]  /*37f0*/  IMAD.MOV.U32 R6, RZ, RZ, R7 ;  /* 0x000000ffff067224 */ /* 0x000fe200078e0007 */
[----:B------:R-:W-:Y:S01]  /*3800*/  IABS R2, R12 ;  /* 0x0000000c00027213 */ /* 0x000fe20000000000 */
[----:B------:R-:W-:Y:S01]  /*3810*/  @!P3 IMAD.IADD R24, R24, 0x1, -R5 ;  /* 0x000000011818b824 */ /* 0x000fe200078e0a05 */
[----:B------:R-:W-:Y:S01]  /*3820*/  ISETP.GT.U32.AND P3, PT, R5, R27, PT ;  /* 0x0000001b0500720c */ /* 0x000fe20003f64070 */
[----:B-1----:R-:W-:-:S04]  /*3830*/  IMAD.HI.U32 R8, R0, R6, RZ ;  /* 0x0000000600087227 */ /* 0x002fc800078e00ff */
[----:B------:R-:W-:Y:S01]  /*3840*/  @!P5 IMAD.MOV R23, RZ, RZ, -R23 ;  /* 0x000000ffff17d224 */ /* 0x000fe200078e0a17 */
[----:B------:R-:W-:Y:S01]  /*3850*/  ISETP.GT.U32.AND P5, PT, R5, R25, PT ;  /* 0x000000190500720c */ /* 0x000fe20003fa4070 */
[----:B------:R-:W-:-:S03]  /*3860*/  IMAD.HI.U32 R7, R0, R2, RZ ;  /* 0x0000000200077227 */ /* 0x000fc600078e00ff */
[----:B------:R0:W-:Y:S01]  /*3870*/  STL [R1+0xa88], R23 ;  /* 0x000a881701007387 */ /* 0x0001e20000100800 */
[----:B------:R-:W-:Y:S02]  /*3880*/  IMAD.MOV R8, RZ, RZ, -R8 ;  /* 0x000000ffff087224 */ /* 0x000fe400078e0a08 */
[----:B------:R-:W-:Y:S02]  /*3890*/  IMAD.MOV R7, RZ, RZ, -R7 ;  /* 0x000000ffff077224 */ /* 0x000fe400078e0a07 */
[C---:B------:R-:W-:Y:S02]  /*38a0*/  IMAD R6, R5.reuse, R8, R6 ;  /* 0x0000000805067224 */ /* 0x040fe400078e0206 */
[--C-:B------:R-:W-:Y:S02]  /*38b0*/  @!P1 IMAD.IADD R26, R26, 0x1, -R5.reuse ;  /* 0x000000011a1a9824 */ /* 0x100fe400078e0a05 */
[C---:B------:R-:W-:Y:S02]  /*38c0*/  IMAD R2, R5.reuse, R7, R2 ;  /* 0x0000000705027224 */ /* 0x040fe400078e0202 */
[----:B------:R-:W-:Y:S01]  /*38d0*/  @!P0 IMAD.MOV R24, RZ, RZ, -R24 ;  /* 0x000000ffff188224 */ /* 0x000fe200078e0a18 */
[----:B------:R-:W-:Y:S01]  /*38e0*/  ISETP.GT.U32.AND P0, PT, R5, R28, PT ;  /* 0x0000001c0500720c */ /* 0x000fe20003f04070 */
[--C-:B------:R-:W-:Y:S01]  /*38f0*/  @!P3 IMAD.IADD R27, R27, 0x1, -R5.reuse ;  /* 0x000000011b1bb824 */ /* 0x100fe200078e0a05 */
[----:B------:R-:W-:Y:S01]  /*3900*/  ISETP.GT.U32.AND P3, PT, R5, R6, PT ;  /* 0x000000060500720c */ /* 0x000fe20003f64070 */
[--C-:B------:R-:W-:Y:S01]  /*3910*/  @!P5 IMAD.IADD R25, R25, 0x1, -R5.reuse ;  /* 0x000000011919d824 */ /* 0x100fe200078e0a05 */
[C---:B------:R-:W-:Y:S01]  /*3920*/  ISETP.GT.U32.AND P1, PT, R5.reuse, R26, PT ;  /* 0x0000001a0500720c */ /* 0x040fe20003f24070 */
[C---:B------:R-:W-:Y:S01]  /*3930*/  VIADD R15, R4.reuse, 0x12 ;  /* 0x00000012040f7836 */ /* 0x040fe20000000000 */
[C---:B------:R-:W-:Y:S01]  /*3940*/  ISETP.GT.U32.AND P5, PT, R5.reuse, R2, PT ;  /* 0x000000020500720c */ /* 0x040fe20003fa4070 */
[C---:B------:R-:W-:Y:S01]  /*3950*/  VIADD R29, R4.reuse, 0x10 ;  /* 0x00000010041d7836 */ /* 0x040fe20000000000 */
[----:B------:R-:W-:Y:S01]  /*3960*/  STL [R1+0xa8c], R24 ;  /* 0x000a8c1801007387 */ /* 0x000fe20000100800 */
[C---:B------:R-:W-:Y:S01]  /*3970*/  VIADD R22, R4.reuse, 0xe ;  /* 0x0000000e04167836 */ /* 0x040fe20000000000 */
[----:B------:R-:W-:Y:S01]  /*3980*/  IABS R9, R15 ;  /* 0x0000000f00097213 */ /* 0x000fe20000000000 */
[----:B------:R-:W-:Y:S01]  /*3990*/  VIADD R21, R4, 0xc ;  /* 0x0000000c04157836 */ /* 0x000fe20000000000 */
[----:B------:R-:W-:Y:S01]  /*39a0*/  IABS R8, R29 ;  /* 0x0000001d00087213 */ /* 0x000fe20000000000 */
[--C-:B------:R-:W-:Y:S01]  /*39b0*/  @!P0 IMAD.IADD R28, R28, 0x1, -R5.reuse ;  /* 0x000000011c1c8824 */ /* 0x100fe200078e0a05 */
[----:B------:R-:W-:Y:S01]  /*39c0*/  ISETP.GT.U32.AND P0, PT, R5, R27, PT ;  /* 0x0000001b0500720c */ /* 0x000fe20003f04070 */
[----:B------:R-:W-:-:S02]  /*39d0*/  @!P3 IMAD.IADD R6, R6, 0x1, -R5 ;  /* 0x000000010606b824 */ /* 0x000fc400078e0a05 */
[--C-:B------:R-:W-:Y:S01]  /*39e0*/  @!P1 IMAD.IADD R26, R26, 0x1, -R5.reuse ;  /* 0x000000011a1a9824 */ /* 0x100fe200078e0a05 */
[----:B------:R-:W-:Y:S01]  /*39f0*/  ISETP.GE.AND P1, PT, R11, RZ, PT ;  /* 0x000000ff0b00720c */ /* 0x000fe20003f26270 */
[----:B------:R-:W-:Y:S01]  /*3a00*/  @!P5 IMAD.IADD R2, R2, 0x1, -R5 ;  /* 0x000000010202d824 */ /* 0x000fe200078e0a05 */
[C---:B------:R-:W-:Y:S01]  /*3a10*/  ISETP.GT.U32.AND P5, PT, R5.reuse, R28, PT ;  /* 0x0000001c0500720c */ /* 0x040fe20003fa4070 */
[----:B------:R-:W-:Y:S01]  /*3a20*/  IMAD.HI.U32 R10, R0, R9, RZ ;  /* 0x00000009000a7227 */ /* 0x000fe200078e00ff */
[----:B------:R-:W-:-:S03]  /*3a30*/  ISETP.GT.U32.AND P3, PT, R5, R6, PT ;  /* 0x000000060500720c */ /* 0x000fc60003f64070 */
[----:B------:R-:W-:-:S04]  /*3a40*/  IMAD.HI.U32 R11, R0, R8, RZ ;  /* 0x00000008000b7227 */ /* 0x000fc800078e00ff */
[----:B------:R-:W-:Y:S01]  /*3a50*/  IMAD.MOV R7, RZ, RZ, -R10 ;  /* 0x000000ffff077224 */ /* 0x000fe200078e0a0a */
[----:B------:R-:W-:Y:S01]  /*3a60*/  IABS R10, R21 ;  /* 0x00000015000a7213 */ /* 0x000fe20000000000 */
[----:B------:R-:W-:Y:S02]  /*3a70*/  IMAD.MOV R11, RZ, RZ, -R11 ;  /* 0x000000ffff0b7224 */ /* 0x000fe400078e0a0b */
[C---:B------:R-:W-:Y:S01]  /*3a80*/  IMAD R7, R5.reuse, R7, R9 ;  /* 0x0000000705077224 */ /* 0x040fe200078e0209 */
[----:B------:R-:W-:Y:S01]  /*3a90*/  IABS R9, R22 ;  /* 0x0000001600097213 */ /* 0x000fe20000000000 */
[C---:B------:R-:W-:Y:S02]  /*3aa0*/  IMAD R8, R5.reuse, R11, R8 ;  /* 0x0000000b05087224 */ /* 0x040fe400078e0208 */
[--C-:B------:R-:W-:Y:S01]  /*3ab0*/  @!P5 IMAD.IADD R28, R28, 0x1, -R5.reuse ;  /* 0x000000011c1cd824 */ /* 0x100fe200078e0a05 */
[----:B------:R-:W-:Y:S01]  /*3ac0*/  ISETP.GE.AND P5, PT, R12, RZ, PT ;  /* 0x000000ff0c00720c */ /* 0x000fe20003fa6270 */
[----:B------:R-:W-:Y:S01]  /*3ad0*/  @!P3 IMAD.IADD R6, R6, 0x1, -R5 ;  /* 0x000000010606b824 */ /* 0x000fe200078e0a05 */
[----:B------:R-:W-:Y:S01]  /*3ae0*/  ISETP.GT.U32.AND P3, PT, R5, R8, PT ;  /* 0x000000080500720c */ /* 0x000fe20003f64070 */
[----:B------:R-:W-:-:S04]  /*3af0*/  IMAD.HI.U32 R12, R0, R9, RZ ;  /* 0x00000009000c7227 */ /* 0x000fc800078e00ff */
[----:B------:R-:W-:Y:S02]  /*3b00*/  IMAD.MOV R11, RZ, RZ, -R12 ;  /* 0x000000ffff0b7224 */ /* 0x000fe400078e0a0c */
[----:B------:R-:W-:Y:S01]  /*3b10*/  @!P0 IMAD.IADD R27, R27, 0x1, -R5 ;  /* 0x000000011b1b8824 */ /* 0x000fe200078e0a05 */
[C---:B------:R-:W-:Y:S01]  /*3b20*/  ISETP.GT.U32.AND P0, PT, R5.reuse, R7, PT ;  /* 0x000000070500720c */ /* 0x040fe20003f04070 */
[----:B------:R-:W-:Y:S02]  /*3b30*/  IMAD R9, R5, R11, R9 ;  /* 0x0000000b05097224 */ /* 0x000fe400078e0209 */
[----:B------:R-:W-:-:S04]  /*3b40*/  IMAD.HI.U32 R13, R0, R10, RZ ;  /* 0x0000000a000d7227 */ /* 0x000fc800078e00ff */
[----:B------:R-:W-:Y:S01]  /*3b50*/  @!P3 IMAD.IADD R8, R8, 0x1, -R5 ;  /* 0x000000010808b824 */ /* 0x000fe200078e0a05 */
[----:B------:R-:W-:Y:S01]  /*3b60*/  ISETP.GT.U32.AND P3, PT, R5, R9, PT ;  /* 0x000000090500720c */ /* 0x000fe20003f64070 */
[C---:B------:R-:W-:Y:S02]  /*3b70*/  VIADD R20, R4.reuse, 0xa ;  /* 0x0000000a04147836 */ /* 0x040fe40000000000 */
[----:B------:R-:W-:Y:S02]  /*3b80*/  IMAD.MOV R12, RZ, RZ, -R13 ;  /* 0x000000ffff0c7224 */ /* 0x000fe400078e0a0d */
[----:B------:R-:W-:Y:S01]  /*3b90*/  @!P4 IMAD.MOV R25, RZ, RZ, -R25 ;  /* 0x000000ffff19c224 */ /* 0x000fe200078e0a19 */
[----:B------:R-:W-:Y:S01]  /*3ba0*/  IABS R11, R20 ;  /* 0x00000014000b7213 */ /* 0x000fe20000000000 */
[----:B------:R-:W-:Y:S01]  /*3bb0*/  @!P0 IMAD.IADD R7, R7, 0x1, -R5 ;  /* 0x0000000107078824 */ /* 0x000fe200078e0a05 */
[C---:B------:R-:W-:Y:S01]  /*3bc0*/  ISETP.GT.U32.AND P4, PT, R5.reuse, R2, PT ;  /* 0x000000020500720c */ /* 0x040fe20003f84070 */
[----:B------:R-:W-:Y:S01]  /*3bd0*/  IMAD R10, R5, R12, R10 ;  /* 0x0000000c050a7224 */ /* 0x000fe200078e020a */
[----:B------:R-:W-:Y:S01]  /*3be0*/  ISETP.GE.AND P0, PT, R15, RZ, PT ;  /* 0x000000ff0f00720c */ /* 0x000fe20003f06270 */
[----:B------:R-:W-:Y:S01]  /*3bf0*/  VIADD R18, R4, 0x6 ;  /* 0x0000000604127836 */ /* 0x000fe20000000000 */
[----:B------:R1:W-:Y:S01]  /*3c00*/  STL [R1+0xa90], R25 ;  /* 0x000a901901007387 */ /* 0x0003e20000100800 */
[----:B------:R-:W-:-:S03]  /*3c10*/  IMAD.HI.U32 R15, R0, R11, RZ ;  /* 0x0000000b000f7227 */ /* 0x000fc600078e00ff */
[----:B------:R-:W-:Y:S01]  /*3c20*/  IABS R13, R18 ;  /* 0x00000012000d7213 */ /* 0x000fe20000000000 */
[----:B------:R-:W-:Y:S01]  /*3c30*/  @!P3 IMAD.IADD R9, R9, 0x1, -R5 ;  /* 0x000000010909b824 */ /* 0x000fe200078e0a05 */
[C---:B------:R-:W-:Y:S01]  /*3c40*/  ISETP.GT.U32.AND P3, PT, R5.reuse, R10, PT ;  /* 0x0000000a0500720c */ /* 0x040fe20003f64070 */
[----:B------:R-:W-:Y:S02]  /*3c50*/  IMAD.MOV R15, RZ, RZ, -R15 ;  /* 0x000000ffff0f7224 */ /* 0x000fe400078e0a0f */
[C---:B------:R-:W-:Y:S02]  /*3c60*/  VIADD R16, R4.reuse, 0x2 ;  /* 0x0000000204107836 */ /* 0x040fe40000000000 */
[C---:B------:R-:W-:Y:S02]  /*3c70*/  VIADD R19, R4.reuse, 0x8 ;  /* 0x0000000804137836 */ /* 0x040fe40000000000 */
[----:B------:R-:W-:Y:S01]  /*3c80*/  VIADD R17, R4, 0x4 ;  /* 0x0000000404117836 */ /* 0x000fe20000000000 */
[----:B0-----:R-:W-:Y:S01]  /*3c90*/  IABS R23, R16 ;  /* 0x0000001000177213 */ /* 0x001fe20000000000 */
[----:B------:R-:W-:Y:S01]  /*3ca0*/  IMAD R11, R5, R15, R11 ;  /* 0x0000000f050b7224 */ /* 0x000fe200078e020b */
[----:B------:R-:W-:Y:S01]  /*3cb0*/  IABS R12, R19 ;  /* 0x00000013000c7213 */ /* 0x000fe20000000000 */
[----:B------:R-:W-:-:S04]  /*3cc0*/  IMAD.HI.U32 R15, R0, R13, RZ ;  /* 0x0000000d000f7227 */ /* 0x000fc800078e00ff */
[----:B------:R-:W-:Y:S01]  /*3cd0*/  @!P4 IMAD.IADD R2, R2, 0x1, -R5 ;  /* 0x000000010202c824 */ /* 0x000fe200078e0a05 */
[----:B------:R-:W-:Y:S01]  /*3ce0*/  ISETP.GE.AND P4, PT, R14, RZ, PT ;  /* 0x000000ff0e00720c */ /* 0x000fe20003f86270 */
[----:B------:R-:W-:Y:S01]  /*3cf0*/  IMAD.MOV R15, RZ, RZ, -R15 ;  /* 0x000000ffff0f7224 */ /* 0x000fe200078e0a0f */
[----:B------:R-:W-:Y:S01]  /*3d00*/  IABS R14, R17 ;  /* 0x00000011000e7213 */ /* 0x000fe20000000000 */
[----:B-1----:R-:W-:Y:S02]  /*3d10*/  IMAD.MOV.U32 R25, RZ, RZ, R23 ;  /* 0x000000ffff197224 */ /* 0x002fe400078e0017 */
[----:B------:R-:W-:Y:S01]  /*3d20*/  @!P3 IMAD.IADD R10, R10, 0x1, -R5 ;  /* 0x000000010a0ab824 */ /* 0x000fe200078e0a05 */
[----:B------:R-:W-:Y:S01]  /*3d30*/  ISETP.GT.U32.AND P3, PT, R5, R8, PT ;  /* 0x000000080500720c */ /* 0x000fe20003f64070 */
[----:B------:R-:W-:-:S04]  /*3d40*/  IMAD.HI.U32 R23, R0, R12, RZ ;  /* 0x0000000c00177227 */ /* 0x000fc800078e00ff */
[----:B------:R-:W-:Y:S02]  /*3d50*/  IMAD R13, R5, R15, R13 ;  /* 0x0000000f050d7224 */ /* 0x000fe400078e020d */
[----:B------:R-:W-:-:S04]  /*3d60*/  IMAD.HI.U32 R15, R0, R14, RZ ;  /* 0x0000000e000f7227 */ /* 0x000fc800078e00ff */
[----:B------:R-:W-:Y:S02]  /*3d70*/  IMAD.MOV R23, RZ, RZ, -R23 ;  /* 0x000000ffff177224 */ /* 0x000fe400078e0a17 */
[----:B------:R-:W-:Y:S01]  /*3d80*/  IMAD.MOV R15, RZ, RZ, -R15 ;  /* 0x000000ffff0f7224 */ /* 0x000fe200078e0a0f */
[----:B------:R-:W-:Y:S01]  /*3d90*/  @!P3 IADD3 R8, PT, PT, R8, -R5, RZ ;  /* 0x800000050808b210 */ /* 0x000fe20007ffe0ff */
[C---:B------:R-:W-:Y:S01]  /*3da0*/  IMAD R12, R5.reuse, R23, R12 ;  /* 0x00000017050c7224 */ /* 0x040fe200078e020c */
[----:B------:R-:W-:Y:S01]  /*3db0*/  IABS R23, R4 ;  /* 0x0000000400177213 */ /* 0x000fe20000000000 */
[C---:B------:R-:W-:Y:S02]  /*3dc0*/  IMAD R14, R5.reuse, R15, R14 ;  /* 0x0000000f050e7224 */ /* 0x040fe400078e020e */
[----:B------:R-:W-:Y:S01]  /*3dd0*/  @!P6 IMAD.MOV R27, RZ, RZ, -R27 ;  /* 0x000000ffff1be224 */ /* 0x000fe200078e0a1b */
[C---:B------:R-:W-:Y:S01]  /*3de0*/  ISETP.GT.U32.AND P6, PT, R5.reuse, R10, PT ;  /* 0x0000000a0500720c */ /* 0x040fe20003fc4070 */
        /* <DEDUP_REMOVED lines=8> */
[----:B------:R-:W-:Y:S01]  /*3e70*/  STL [R1+0xa94], R26 ;  /* 0x000a941a01007387 */ /* 0x000fe20000100800 */
[----:B------:R-:W-:Y:S01]  /*3e80*/  ISETP.GT.U32.AND P1, PT, R5, R9, PT ;  /* 0x000000090500720c */ /* 0x000fe20003f24070 */
[----:B------:R-:W-:-:S02]  /*3e90*/  IMAD.HI.U32 R24, R0, R25, RZ ;  /* 0x0000001900187227 */ /* 0x000fc400078e00ff */
[----:B------:R-:W-:Y:S02]  /*3ea0*/  STL [R1+0xa98], R27 ;  /* 0x000a981b01007387 */ /* 0x000fe40000100800 */
[--C-:B------:R-:W-:Y:S01]  /*3eb0*/  @!P6 IMAD.IADD R10, R10, 0x1, -R5.reuse ;  /* 0x000000010a0ae824 */ /* 0x100fe200078e0a05 */
[----:B------:R-:W-:Y:S01]  /*3ec0*/  ISETP.GE.AND P6, PT, R29, RZ, PT ;  /* 0x000000ff1d00720c */ /* 0x000fe20003fc6270 */
[--C-:B------:R-:W-:Y:S01]  /*3ed0*/  @!P4 IMAD.IADD R12, R12, 0x1, -R5.reuse ;  /* 0x000000010c0cc824 */ /* 0x100fe200078e0a05 */
[----:B------:R-:W-:Y:S01]  /*3ee0*/  ISETP.GE.AND P4, PT, R22, RZ, PT ;  /* 0x000000ff1600720c */ /* 0x000fe20003f86270 */
[--C-:B------:R-:W-:Y:S01]  /*3ef0*/  @!P3 IMAD.IADD R14, R14, 0x1, -R5.reuse ;  /* 0x000000010e0eb824 */ /* 0x100fe200078e0a05 */
[----:B------:R-:W-:Y:S01]  /*3f00*/  ISETP.GE.AND P3, PT, R21, RZ, PT ;  /* 0x000000ff1500720c */ /* 0x000fe20003f66270 */
[--C-:B------:R-:W-:Y:S01]  /*3f10*/  @!P2 IMAD.IADD R7, R7, 0x1, -R5.reuse ;  /* 0x000000010707a824 */ /* 0x100fe200078e0a05 */
[----:B------:R-:W-:Y:S01]  /*3f20*/  STL [R1+0xa9c], R28 ;  /* 0x000a9c1c01007387 */ /* 0x000fe20000100800 */
[----:B------:R-:W-:Y:S01]  /*3f30*/  @!P5 IMAD.IADD R11, R11, 0x1, -R5 ;  /* 0x000000010b0bd824 */ /* 0x000fe200078e0a05 */
[----:B------:R-:W-:Y:S01]  /*3f40*/  ISETP.GT.U32.AND P2, PT, R5, R13, PT ;  /* 0x0000000d0500720c */ /* 0x000fe20003f44070 */
[----:B------:R-:W-:Y:S01]  /*3f50*/  @!P0 IMAD.MOV R7, RZ, RZ, -R7 ;  /* 0x000000ffff078224 */ /* 0x000fe200078e0a07 */
[----:B------:R0:W-:Y:S01]  /*3f60*/  STL [R1+0xaa0], R2 ;  /* 0x000aa00201007387 */ /* 0x0001e20000100800 */
[----:B------:R-:W-:Y:S01]  /*3f70*/  @!P1 IMAD.IADD R9, R9, 0x1, -R5 ;  /* 0x0000000109099824 */ /* 0x000fe200078e0a05 */
[----:B------:R-:W-:Y:S01]  /*3f80*/  ISETP.GT.U32.AND P0, PT, R5, R11, PT ;  /* 0x0000000b0500720c */ /* 0x000fe20003f04070 */
[----:B------:R-:W-:Y:S01]  /*3f90*/  @!P6 IMAD.MOV R8, RZ, RZ, -R8 ;  /* 0x000000ffff08e224 */ /* 0x000fe200078e0a08 */
[----:B------:R-:W-:Y:S01]  /*3fa0*/  STL [R1+0xaa4], R6 ;  /* 0x000aa40601007387 */ /* 0x000fe20000100800 */
[----:B------:R-:W-:Y:S01]  /*3fb0*/  @!P4 IMAD.MOV R9, RZ, RZ, -R9 ;  /* 0x000000ffff09c224 */ /* 0x000fe200078e0a09 */
[----:B------:R-:W-:Y:S01]  /*3fc0*/  ISETP.GE.AND P5, PT, R4, RZ, PT ;  /* 0x000000ff0400720c */ /* 0x000fe20003fa6270 */
[----:B------:R-:W-:Y:S01]  /*3fd0*/  @!P3 IMAD.MOV R10, RZ, RZ, -R10 ;  /* 0x000000ffff0ab224 */ /* 0x000fe200078e0a0a */
[----:B------:R-:W-:Y:S01]  /*3fe0*/  STL [R1+0xaa8], R7 ;  /* 0x000aa80701007387 */ /* 0x000fe20000100800 */
[----:B------:R-:W-:-:S02]  /*3ff0*/  IMAD.MOV R24, RZ, RZ, -R24 ;  /* 0x000000ffff187224 */ /* 0x000fc400078e0a18 */
[----:B------:R-:W-:Y:S01]  /*4000*/  IMAD.HI.U32 R0, R0, R23, RZ ;  /* 0x0000001700007227 */ /* 0x000fe200078e00ff */
[----:B------:R-:W-:Y:S03]  /*4010*/  STL [R1+0xaac], R8 ;  /* 0x000aac0801007387 */ /* 0x000fe60000100800 */
[----:B------:R-:W-:Y:S01]  /*4020*/  @!P0 IMAD.IADD R11, R11, 0x1, -R5 ;  /* 0x000000010b0b8824 */ /* 0x000fe200078e0a05 */
[----:B------:R-:W-:Y:S01]  /*4030*/  STL [R1+0xab0], R9 ;  /* 0x000ab00901007387 */ /* 0x000fe20000100800 */
[----:B------:R-:W-:Y:S01]  /*4040*/  ISETP.GE.AND P0, PT, R20, RZ, PT ;  /* 0x000000ff1400720c */ /* 0x000fe20003f06270 */
[----:B------:R-:W-:Y:S02]  /*4050*/  IMAD R15, R5, R24, R25 ;  /* 0x00000018050f7224 */ /* 0x000fe400078e0219 */
[----:B------:R-:W-:Y:S01]  /*4060*/  STL [R1+0xab4], R10 ;  /* 0x000ab40a01007387 */ /* 0x000fe20000100800 */
[----:B------:R-:W-:-:S02]  /*4070*/  IMAD.MOV R0, RZ, RZ, -R0 ;  /* 0x000000ffff007224 */ /* 0x000fc400078e0a00 */
[C---:B------:R-:W-:Y:S01]  /*4080*/  ISETP.GT.U32.AND P1, PT, R5.reuse, R15, PT ;  /* 0x0000000f0500720c */ /* 0x040fe20003f24070 */
[----:B------:R-:W0:Y:S01]  /*4090*/  LDL.LU R22, [R1+0x14] ;  /* 0x0000140001167983 */ /* 0x000e220000300800 */
[----:B------:R-:W-:Y:S02]  /*40a0*/  IMAD R0, R5, R0, R23 ;  /* 0x0000000005007224 */ /* 0x000fe400078e0217 */
[----:B------:R-:W-:Y:S01]  /*40b0*/  @!P2 IMAD.IADD R13, R13, 0x1, -R5 ;  /* 0x000000010d0da824 */ /* 0x000fe200078e0a05 */
[----:B------:R-:W2:Y:S02]  /*40c0*/  LDL.LU R21, [R1+0x10] ;  /* 0x0000100001157983 */ /* 0x000ea40000300800 */
[C---:B------:R-:W-:Y:S02]  /*40d0*/  ISETP.GT.U32.AND P2, PT, R5.reuse, R0, PT ;  /* 0x000000000500720c */ /* 0x040fe40003f44070 */
[----:B------:R-:W3:Y:S01]  /*40e0*/  LDL.LU R20, [R1+0xc] ;  /* 0x00000c0001147983 */ /* 0x000ee20000300800 */
[----:B------:R-:W-:-:S03]  /*40f0*/  ISETP.GT.U32.AND P6, PT, R5, R13, PT ;  /* 0x0000000d0500720c */ /* 0x000fc60003fc4070 */
[----:B------:R-:W4:Y:S01]  /*4100*/  LDL.LU R29, [R1+0xc4] ;  /* 0x0000c400011d7983 */ /* 0x000f220000300800 */
[----:B------:R-:W-:Y:S01]  /*4110*/  @!P1 IMAD.IADD R15, R15, 0x1, -R5 ;  /* 0x000000010f0f9824 */ /* 0x000fe200078e0a05 */
[----:B------:R-:W-:-:S04]  /*4120*/  ISETP.GT.U32.AND P1, PT, R5, R12, PT ;  /* 0x0000000c0500720c */ /* 0x000fc80003f24070 */
[C---:B------:R-:W-:Y:S01]  /*4130*/  ISETP.GT.U32.AND P4, PT, R5.reuse, R15, PT ;  /* 0x0000000f0500720c */ /* 0x040fe20003f84070 */
[--C-:B------:R-:W-:Y:S01]  /*4140*/  @!P2 IMAD.IADD R0, R0, 0x1, -R5.reuse ;  /* 0x000000010000a824 */ /* 0x100fe200078e0a05 */
[----:B------:R-:W-:Y:S02]  /*4150*/  ISETP.GT.U32.AND P2, PT, R5, R14, PT ;  /* 0x0000000e0500720c */ /* 0x000fe40003f44070 */
[--C-:B------:R-:W-:Y:S01]  /*4160*/  @!P6 IMAD.IADD R13, R13, 0x1, -R5.reuse ;  /* 0x000000010d0de824 */ /* 0x100fe200078e0a05 */
[----:B------:R-:W-:Y:S02]  /*4170*/  ISETP.GE.AND P6, PT, R18, RZ, PT ;  /* 0x000000ff1200720c */ /* 0x000fe40003fc6270 */
[----:B------:R-:W-:Y:S02]  /*4180*/  ISETP.GT.U32.AND P3, PT, R5, R0, PT ;  /* 0x000000000500720c */ /* 0x000fe40003f64070 */
[----:B------:R-:W-:Y:S01]  /*4190*/  @!P1 IMAD.IADD R12, R12, 0x1, -R5 ;  /* 0x000000010c0c9824 */ /* 0x000fe200078e0a05 */
[----:B------:R-:W-:-:S02]  /*41a0*/  ISETP.GE.AND P1, PT, R19, RZ, PT ;  /* 0x000000ff1300720c */ /* 0x000fc40003f26270 */
[----:B------:R-:W4:Y:S01]  /*41b0*/  LDL.LU R19, [R1+0xc8] ;  /* 0x0000c80001137983 */ /* 0x000f220000300800 */
[--C-:B------:R-:W-:Y:S02]  /*41c0*/  @!P4 IMAD.IADD R15, R15, 0x1, -R5.reuse ;  /* 0x000000010f0fc824 */ /* 0x100fe400078e0a05 */
[--C-:B------:R-:W-:Y:S01]  /*41d0*/  @!P2 IMAD.IADD R14, R14, 0x1, -R5.reuse ;  /* 0x000000010e0ea824 */ /* 0x100fe200078e0a05 */
[----:B------:R-:W4:Y:S01]  /*41e0*/  LDL.LU R18, [R1+0xcc] ;  /* 0x0000cc0001127983 */ /* 0x000f220000300800 */
[----:B------:R-:W-:Y:S02]  /*41f0*/  ISETP.GE.AND P2, PT, R17, RZ, PT ;  /* 0x000000ff1100720c */ /* 0x000fe40003f46270 */
[----:B------:R-:W-:Y:S01]  /*4200*/  ISETP.GE.AND P4, PT, R16, RZ, PT ;  /* 0x000000ff1000720c */ /* 0x000fe20003f86270 */
[----:B------:R-:W4:Y:S04]  /*4210*/  LDL.LU R17, [R1+0x8] ;  /* 0x0000080001117983 */ /* 0x000f280000300800 */
[----:B------:R-:W4:Y:S01]  /*4220*/  LDL.LU R16, [R1+0x4] ;  /* 0x0000040001107983 */ /* 0x000f220000300800 */
[----:B------:R-:W-:Y:S01]  /*4230*/  @!P3 IMAD.IADD R0, R0, 0x1, -R5 ;  /* 0x000000010000b824 */ /* 0x000fe200078e0a05 */
[----:B------:R-:W-:Y:S01]  /*4240*/  ISETP.NE.AND P3, PT, R3, RZ, PT ;  /* 0x000000ff0300720c */ /* 0x000fe20003f65270 */
[----:B------:R-:W-:Y:S01]  /*4250*/  @!P0 IMAD.MOV R11, RZ, RZ, -R11 ;  /* 0x000000ffff0b8224 */ /* 0x000fe200078e0a0b */
[----:B------:R-:W-:Y:S01]  /*4260*/  LOP3.LUT R3, RZ, R3, RZ, 0x33, !PT ;  /* 0x00000003ff037212 */ /* 0x000fe200078e33ff */
[----:B------:R-:W-:-:S02]  /*4270*/  @!P1 IMAD.MOV R12, RZ, RZ, -R12 ;  /* 0x000000ffff0c9224 */ /* 0x000fc400078e0a0c */
[----:B------:R-:W-:Y:S02]  /*4280*/  @!P6 IMAD.MOV R13, RZ, RZ, -R13 ;  /* 0x000000ffff0de224 */ /* 0x000fe400078e0a0d */
[----:B------:R-:W-:Y:S01]  /*4290*/  @!P2 IMAD.MOV R14, RZ, RZ, -R14 ;  /* 0x000000ffff0ea224 */ /* 0x000fe200078e0a0e */
[----:B------:R-:W-:Y:S01]  /*42a0*/  STL [R1+0xab8], R11 ;  /* 0x000ab80b01007387 */ /* 0x000fe20000100800 */
[----:B------:R-:W-:-:S03]  /*42b0*/  @!P4 IMAD.MOV R15, RZ, RZ, -R15 ;  /* 0x000000ffff0fc224 */ /* 0x000fc600078e0a0f */
[----:B------:R-:W-:Y:S04]  /*42c0*/  STL [R1+0xabc], R12 ;  /* 0x000abc0c01007387 */ /* 0x000fe80000100800 */
[----:B------:R-:W-:Y:S04]  /*42d0*/  STL [R1+0xac0], R13 ;  /* 0x000ac00d01007387 */ /* 0x000fe80000100800 */
[----:B------:R-:W-:Y:S04]  /*42e0*/  STL [R1+0xac4], R14 ;  /* 0x000ac40e01007387 */ /* 0x000fe80000100800 */
[----:B------:R1:W-:Y:S01]  /*42f0*/  STL [R1+0xacc], R15 ;  /* 0x000acc0f01007387 */ /* 0x0003e20000100800 */
[----:B0-----:R-:W-:-:S02]  /*4300*/  SEL R2, R3, R22, !P3 ;  /* 0x0000001603027207 */ /* 0x001fc40005800000 */
[----:B--2---:R-:W-:-:S03]  /*4310*/  SEL R5, R3, R21, !P3 ;  /* 0x0000001503057207 */ /* 0x004fc60005800000 */
[----:B------:R4:W-:Y:S01]  /*4320*/  STL [R1+0x18], R2 ;  /* 0x0000180201007387 */ /* 0x0009e20000100800 */
[----:B---3--:R-:W-:-:S03]  /*4330*/  SEL R4, R3, R20, !P3 ;  /* 0x0000001403047207 */ /* 0x008fc60005800000 */
[----:B------:R-:W-:Y:S04]  /*4340*/  STL [R1+0x14], R5 ;  /* 0x0000140501007387 */ /* 0x000fe80000100800 */
[----:B-1----:R-:W2:Y:S01]  /*4350*/  LDL.LU R15, [R1+0xc0] ;  /* 0x0000c000010f7983 */ /* 0x002ea20000300800 */
[----:B----4-:R-:W-:-:S03]  /*4360*/  SEL R2, R3, R29, !P3 ;  /* 0x0000001d03027207 */ /* 0x010fc60005800000 */
[----:B------:R0:W-:Y:S04]  /*4370*/  STL [R1+0xc], R4 ;  /* 0x00000c0401007387 */ /* 0x0001e80000100800 */
[----:B------:R-:W3:Y:S04]  /*4380*/  LDL.LU R29, [R1] ;  /* 0x00000000011d7983 */ /* 0x000ee80000300800 */
[----:B------:R1:W-:Y:S04]  /*4390*/  STL [R1+0x1c], R2 ;  /* 0x00001c0201007387 */ /* 0x0003e80000100800 */
[----:B------:R-:W4:Y:S01]  /*43a0*/  LDL.LU R14, [R1+0x50] ;  /* 0x00005000010e7983 */ /* 0x000f220000300800 */
[----:B0-----:R-:W-:-:S02]  /*43b0*/  SEL R4, R3, R19, !P3 ;  /* 0x0000001303047207 */ /* 0x001fc40005800000 */
[----:B-1----:R-:W-:-:S03]  /*43c0*/  SEL R2, R3, R18, !P3 ;  /* 0x0000001203027207 */ /* 0x002fc60005800000 */
[----:B------:R-:W-:Y:S01]  /*43d0*/  STL [R1+0x20], R4 ;  /* 0x0000200401007387 */ /* 0x000fe20000100800 */
[----:B------:R-:W-:-:S03]  /*43e0*/  SEL R6, R3, R17, !P3 ;  /* 0x0000001103067207 */ /* 0x000fc60005800000 */
[----:B------:R-:W4:Y:S04]  /*43f0*/  LDL.LU R13, [R1+0x5c] ;  /* 0x00005c00010d7983 */ /* 0x000f280000300800 */
[----:B------:R0:W-:Y:S04]  /*4400*/  STL [R1+0x2c], R2 ;  /* 0x00002c0201007387 */ /* 0x0001e80000100800 */
[----:B------:R-:W4:Y:S04]  /*4410*/  LDL.LU R12, [R1+0x74] ;  /* 0x00007400010c7983 */ /* 0x000f280000300800 */
[----:B------:R-:W4:Y:S01]  /*4420*/  LDL.LU R5, [R1+0x80] ;  /* 0x0000800001057983 */ /* 0x000f220000300800 */
[----:B0-----:R-:W-:-:S03]  /*4430*/  SEL R2, R3, R16, !P3 ;  /* 0x0000001003027207 */ /* 0x001fc60005800000 */
[----:B------:R-:W4:Y:S04]  /*4440*/  LDL.LU R4, [R1+0xb0] ;  /* 0x0000b00001047983 */ /* 0x000f280000300800 */
[----:B------:R0:W-:Y:S04]  /*4450*/  STL [R1+0x28], R6 ;  /* 0x0000280601007387 */ /* 0x0001e80000100800 */
[----:B------:R-:W4:Y:S04]  /*4460*/  LDL.LU R11, [R1+0xbc] ;  /* 0x0000bc00010b7983 */ /* 0x000f280000300800 */
[----:B------:R-:W4:Y:S04]  /*4470*/  LDL.LU R10, [R1+0xb8] ;  /* 0x0000b800010a7983 */ /* 0x000f280000300800 */
[----:B------:R1:W-:Y:S04]  /*4480*/  STL [R1+0x24], R2 ;  /* 0x0000240201007387 */ /* 0x0003e80000100800 */
[----:B------:R-:W4:Y:S04]  /*4490*/  LDL.LU R9, [R1+0xb4] ;  /* 0x0000b40001097983 */ /* 0x000f280000300800 */
[----:B------:R-:W4:Y:S04]  /*44a0*/  LDL.LU R8, [R1+0x84] ;  /* 0x0000840001087983 */ /* 0x000f280000300800 */
[----:B------:R-:W4:Y:S04]  /*44b0*/  LDL.LU R7, [R1+0x88] ;  /* 0x0000880001077983 */ /* 0x000f280000300800 */
[----:B0-----:R-:W4:Y:S04]  /*44c0*/  LDL.LU R6, [R1+0x90] ;  /* 0x0000900001067983 */ /* 0x001f280000300800 */
[----:B-1----:R-:W4:Y:S04]  /*44d0*/  LDL.LU R2, [R1+0x94] ;  /* 0x0000940001027983 */ /* 0x002f280000300800 */
[----:B------:R-:W4:Y:S04]  /*44e0*/  LDL.LU R28, [R1+0x98] ;  /* 0x00009800011c7983 */ /* 0x000f280000300800 */
        /* <DEDUP_REMOVED lines=11> */
[----:B------:R-:W4:Y:S01]  /*45a0*/  LDL.LU R16, [R1+0x78] ;  /* 0x0000780001107983 */ /* 0x000f220000300800 */
[----:B--2---:R-:W-:-:S05]  /*45b0*/  SEL R15, R3, R15, !P3 ;  /* 0x0000000f030f7207 */ /* 0x004fca0005800000 */
[----:B------:R0:W-:Y:S01]  /*45c0*/  STL [R1+0x40], R15 ;  /* 0x0000400f01007387 */ /* 0x0001e20000100800 */
[----:B---3--:R-:W-:-:S03]  /*45d0*/  SEL R29, R3, R29, !P3 ;  /* 0x0000001d031d7207 */ /* 0x008fc60005800000 */
[----:B0-----:R-:W2:Y:S04]  /*45e0*/  LDL.LU R15, [R1+0xacc] ;  /* 0x000acc00010f7983 */ /* 0x001ea80000300800 */
[----:B------:R0:W-:Y:S04]  /*45f0*/  STL [R1+0x3c], R29 ;  /* 0x00003c1d01007387 */ /* 0x0001e80000100800 */
[----:B0-----:R-:W3:Y:S01]  /*4600*/  LDL.LU R29, [R1+0xac8] ;  /* 0x000ac800011d7983 */ /* 0x001ee20000300800 */
[C---:B----4-:R-:W-:Y:S02]  /*4610*/  SEL R14, R3.reuse, R14, !P3 ;  /* 0x0000000e030e7207 */ /* 0x050fe40005800000 */
[----:B------:R-:W-:-:S02]  /*4620*/  SEL R13, R3, R13, !P3 ;  /* 0x0000000d030d7207 */ /* 0x000fc40005800000 */
[C---:B------:R-:W-:Y:S02]  /*4630*/  SEL R12, R3.reuse, R12, !P3 ;  /* 0x0000000c030c7207 */ /* 0x040fe40005800000 */
[C---:B------:R-:W-:Y:S02]  /*4640*/  SEL R5, R3.reuse, R5, !P3 ;  /* 0x0000000503057207 */ /* 0x040fe40005800000 */
[C---:B------:R-:W-:Y:S02]  /*4650*/  SEL R4, R3.reuse, R4, !P3 ;  /* 0x0000000403047207 */ /* 0x040fe40005800000 */
[C---:B------:R-:W-:Y:S02]  /*4660*/  SEL R11, R3.reuse, R11, !P3 ;  /* 0x0000000b030b7207 */ /* 0x040fe40005800000 */
[C---:B------:R-:W-:Y:S02]  /*4670*/  SEL R10, R3.reuse, R10, !P3 ;  /* 0x0000000a030a7207 */ /* 0x040fe40005800000 */
        /* <DEDUP_REMOVED lines=18> */
[----:B---3--:R-:W-:-:S05]  /*47a0*/  SEL R29, R3, R29, !P3 ;  /* 0x0000001d031d7207 */ /* 0x008fca0005800000 */
[----:B------:R0:W-:Y:S04]  /*47b0*/  STL [R1+0x38], R29 ;  /* 0x0000381d01007387 */ /* 0x0001e80000100800 */
[----:B0-----:R-:W3:Y:S04]  /*47c0*/  LDL.LU R29, [R1+0x44] ;  /* 0x00004400011d7983 */ /* 0x001ee80000300800 */
[----:B------:R0:W-:Y:S04]  /*47d0*/  STL [R1+0x48], R14 ;  /* 0x0000480e01007387 */ /* 0x0001e80000100800 */
[----:B0-----:R-:W4:Y:S04]  /*47e0*/  LDL.LU R14, [R1+0xac4] ;  /* 0x000ac400010e7983 */ /* 0x001f280000300800 */
[----:B------:R0:W-:Y:S04]  /*47f0*/  STL [R1+0x50], R13 ;  /* 0x0000500d01007387 */ /* 0x0001e80000100800 */
[----:B0-----:R-:W2:Y:S04]  /*4800*/  LDL.LU R13, [R1+0xac0] ;  /* 0x000ac000010d7983 */ /* 0x001ea80000300800 */
        /* <DEDUP_REMOVED lines=25> */
[----:B0-----:R-:W4:Y:S04]  /*49a0*/  LDL.LU R26, [R1+0xa94] ;  /* 0x000a9400011a7983 */ /* 0x001f280000300800 */
        /* <DEDUP_REMOVED lines=19> */
[----:B0-----:R-:W4:Y:S01]  /*4ae0*/  LDL.LU R16, [R1+0xa6c] ;  /* 0x000a6c0001107983 */ /* 0x001f220000300800 */
[----:B---3--:R-:W-:-:S05]  /*4af0*/  SEL R29, R3, R29, !P3 ;  /* 0x0000001d031d7207 */ /* 0x008fca0005800000 */
[----:B------:R0:W-:Y:S01]  /*4b00*/  STL [R1+0x68], R29 ;  /* 0x0000681d01007387 */ /* 0x0001e20000100800 */
[C---:B--2---:R-:W-:Y:S02]  /*4b10*/  SEL R27, R3.reuse, R27, !P3 ;  /* 0x0000001b031b7207 */ /* 0x044fe40005800000 */
[C---:B----4-:R-:W-:Y:S02]  /*4b20*/  SEL R26, R3.reuse, R26, !P3 ;  /* 0x0000001a031a7207 */ /* 0x050fe40005800000 */
[C---:B------:R-:W-:Y:S02]  /*4b30*/  SEL R25, R3.reuse, R25, !P3 ;  /* 0x0000001903197207 */ /* 0x040fe40005800000 */
[C---:B------:R-:W-:Y:S02]  /*4b40*/  SEL R24, R3.reuse, R24, !P3 ;  /* 0x0000001803187207 */ /* 0x040fe40005800000 */
[C---:B------:R-:W-:Y:S02]  /*4b50*/  SEL R23, R3.reuse, R23, !P3 ;  /* 0x0000001703177207 */ /* 0x040fe40005800000 */
[----:B0-----:R-:W-:-:S02]  /*4b60*/  SEL R29, R3, R17, !P3 ;  /* 0x00000011031d7207 */ /* 0x001fc40005800000 */
[C---:B------:R-:W-:Y:S02]  /*4b70*/  SEL R17, R3.reuse, R18, !P3 ;  /* 0x0000001203117207 */ /* 0x040fe40005800000 */
[C---:B------:R-:W-:Y:S02]  /*4b80*/  SEL R18, R3.reuse, R20, !P3 ;  /* 0x0000001403127207 */ /* 0x040fe40005800000 */
[----:B------:R-:W-:-:S05]  /*4b90*/  SEL R16, R3, R16, !P3 ;  /* 0x0000001003107207 */ /* 0x000fca0005800000 */
[----:B------:R0:W-:Y:S04]  /*4ba0*/  STL [R1+0x58], R16 ;  /* 0x0000581001007387 */ /* 0x0001e80000100800 */
[----:B------:R1:W-:Y:S01]  /*4bb0*/  STL [R1+0x4c], R29 ;  /* 0x00004c1d01007387 */ /* 0x0003e20000100800 */
[----:B0-----:R-:W-:-:S03]  /*4bc0*/  SEL R16, R3, R19, !P3 ;  /* 0x0000001303107207 */ /* 0x001fc60005800000 */
[----:B------:R0:W-:Y:S01]  /*4bd0*/  STL [R1+0x44], R17 ;  /* 0x0000441101007387 */ /* 0x0001e20000100800 */
[----:B-1----:R-:W-:-:S03]  /*4be0*/  SEL R29, R3, R5, !P3 ;  /* 0x00000005031d7207 */ /* 0x002fc60005800000 */
[----:B------:R1:W-:Y:S01]  /*4bf0*/  STL [R1+0x10], R16 ;  /* 0x0000101001007387 */ /* 0x0003e20000100800 */
[----:B0-----:R-:W-:-:S03]  /*4c00*/  SEL R17, R3, R21, !P3 ;  /* 0x0000001503117207 */ /* 0x001fc60005800000 */
[----:B------:R-:W-:Y:S01]  /*4c10*/  STL [R1+0x8], R18 ;  /* 0x0000081201007387 */ /* 0x000fe20000100800 */
[----:B-1----:R-:W-:-:S03]  /*4c20*/  SEL R16, R3, R22, !P3 ;  /* 0x0000001603107207 */ /* 0x002fc60005800000 */
[----:B------:R-:W-:Y:S04]  /*4c30*/  STL [R1+0x4], R17 ;  /* 0x0000041101007387 */ /* 0x000fe80000100800 */
[----:B------:R-:W-:Y:S01]  /*4c40*/  STL [R1+0x9f0], R29 ;  /* 0x0009f01d01007387 */ /* 0x000fe20000100800 */
[C---:B------:R-:W-:Y:S02]  /*4c50*/  SEL R22, R3.reuse, R4, !P3 ;  /* 0x0000000403167207 */ /* 0x040fe40005800000 */
[----:B------:R-:W0:Y:S01]  /*4c60*/  LDC.64 R4, c[0x0][0x388] ;  /* 0x0000e200ff047b82 */ /* 0x000e220000000a00 */
[----:B------:R1:W-:Y:S04]  /*4c70*/  STL [R1], R16 ;  /* 0x0000001001007387 */ /* 0x0003e80000100800 */
[----:B-1----:R-:W2:Y:S04]  /*4c80*/  LDL.LU R16, [R1+0x14] ;  /* 0x0000140001107983 */ /* 0x002ea80000300800 */
[----:B------:R-:W3:Y:S04]  /*4c90*/  LDL.LU R17, [R1+0xc] ;  /* 0x00000c0001117983 */ /* 0x000ee80000300800 */
[----:B------:R-:W4:Y:S04]  /*4ca0*/  LDL.LU R18, [R1+0x1c] ;  /* 0x00001c0001127983 */ /* 0x000f280000300800 */
[----:B------:R-:W4:Y:S04]  /*4cb0*/  LDL.LU R19, [R1+0x20] ;  /* 0x0000200001137983 */ /* 0x000f280000300800 */
[----:B------:R-:W4:Y:S04]  /*4cc0*/  LDL.LU R20, [R1+0x2c] ;  /* 0x00002c0001147983 */ /* 0x000f280000300800 */
[----:B------:R-:W4:Y:S04]  /*4cd0*/  LDL.LU R21, [R1+0x28] ;  /* 0x0000280001157983 */ /* 0x000f280000300800 */
[----:B------:R-:W4:Y:S04]  /*4ce0*/  LDL.LU R29, [R1+0x50] ;  /* 0x00005000011d7983 */ /* 0x000f280000300800 */
[----:B------:R1:W-:Y:S04]  /*4cf0*/  STL [R1+0x9f4], R22 ;  /* 0x0009f41601007387 */ /* 0x0003e80000100800 */
[----:B-1----:R-:W4:Y:S04]  /*4d00*/  LDL.LU R22, [R1+0x48] ;  /* 0x0000480001167983 */ /* 0x002f280000300800 */
        /* <DEDUP_REMOVED lines=9> */
[----:B-1----:R-:W4:Y:S01]  /*4da0*/  LDL.LU R27, [R1+0x18] ;  /* 0x00001800011b7983 */ /* 0x002f220000300800 */
[----:B------:R-:W-:-:S02]  /*4db0*/  SEL R28, R3, R28, !P3 ;  /* 0x0000001c031c7207 */ /* 0x000fc40005800000 */
[C---:B------:R-:W-:Y:S02]  /*4dc0*/  SEL R2, R3.reuse, R2, !P3 ;  /* 0x0000000203027207 */ /* 0x040fe40005800000 */
[C---:B------:R-:W-:Y:S02]  /*4dd0*/  SEL R6, R3.reuse, R6, !P3 ;  /* 0x0000000603067207 */ /* 0x040fe40005800000 */
[C---:B------:R-:W-:Y:S01]  /*4de0*/  SEL R7, R3.reuse, R7, !P3 ;  /* 0x0000000703077207 */ /* 0x040fe20005800000 */
[----:B------:R-:W-:Y:S01]  /*4df0*/  STL [R1+0xa0c], R28 ;  /* 0x000a0c1c01007387 */ /* 0x000fe20000100800 */
[C---:B------:R-:W-:Y:S02]  /*4e00*/  SEL R8, R3.reuse, R8, !P3 ;  /* 0x0000000803087207 */ /* 0x040fe40005800000 */
[C---:B------:R-:W-:Y:S01]  /*4e10*/  SEL R9, R3.reuse, R9, !P3 ;  /* 0x0000000903097207 */ /* 0x040fe20005800000 */
[----:B------:R-:W-:Y:S01]  /*4e20*/  STL [R1+0xa10], R2 ;  /* 0x000a100201007387 */ /* 0x000fe20000100800 */
[C---:B------:R-:W-:Y:S01]  /*4e30*/  SEL R10, R3.reuse, R10, !P3 ;  /* 0x0000000a030a7207 */ /* 0x040fe20005800000 */
[----:B------:R-:W-:Y:S01]  /*4e40*/  @!P5 IMAD.MOV R0, RZ, RZ, -R0 ;  /* 0x000000ffff00d224 */ /* 0x000fe200078e0a00 */
[C---:B------:R-:W-:Y:S01]  /*4e50*/  SEL R11, R3.reuse, R11, !P3 ;  /* 0x0000000b030b7207 */ /* 0x040fe20005800000 */
[----:B------:R-:W-:Y:S01]  /*4e60*/  STL [R1+0xa14], R6 ;  /* 0x000a140601007387 */ /* 0x000fe20000100800 */
[----:B------:R-:W-:-:S02]  /*4e70*/  SEL R12, R3, R12, !P3 ;  /* 0x0000000c030c7207 */ /* 0x000fc40005800000 */
[C---:B------:R-:W-:Y:S01]  /*4e80*/  SEL R13, R3.reuse, R13, !P3 ;  /* 0x0000000d030d7207 */ /* 0x040fe20005800000 */
[----:B------:R-:W-:Y:S01]  /*4e90*/  STL [R1+0xa18], R7 ;  /* 0x000a180701007387 */ /* 0x000fe20000100800 */
[----:B------:R-:W-:-:S03]  /*4ea0*/  SEL R14, R3, R14, !P3 ;  /* 0x0000000e030e7207 */ /* 0x000fc60005800000 */
[----:B------:R-:W-:Y:S01]  /*4eb0*/  STL [R1+0xa1c], R8 ;  /* 0x000a1c0801007387 */ /* 0x000fe20000100800 */
[----:B------:R-:W-:-:S03]  /*4ec0*/  SEL R15, R3, R15, !P3 ;  /* 0x0000000f030f7207 */ /* 0x000fc60005800000 */
[----:B------:R-:W-:Y:S01]  /*4ed0*/  STL [R1+0xa20], R9 ;  /* 0x000a200901007387 */ /* 0x000fe20000100800 */
[----:B------:R-:W-:-:S03]  /*4ee0*/  SEL R0, R3, R0, !P3 ;  /* 0x0000000003007207 */ /* 0x000fc60005800000 */
[----:B------:R-:W-:Y:S04]  /*4ef0*/  STL [R1+0xa24], R10 ;  /* 0x000a240a01007387 */ /* 0x000fe80000100800 */
[----:B------:R-:W-:Y:S04]  /*4f00*/  STL [R1+0xa28], R11 ;  /* 0x000a280b01007387 */ /* 0x000fe80000100800 */
[----:B------:R-:W-:Y:S04]  /*4f10*/  STL [R1+0xa2c], R12 ;  /* 0x000a2c0c01007387 */ /* 0x000fe80000100800 */
[----:B------:R-:W-:Y:S04]  /*4f20*/  STL [R1+0xa30], R13 ;  /* 0x000a300d01007387 */ /* 0x000fe80000100800 */
[----:B------:R-:W-:Y:S04]  /*4f30*/  STL [R1+0xa34], R14 ;  /* 0x000a340e01007387 */ /* 0x000fe80000100800 */
[----:B------:R-:W-:Y:S04]  /*4f40*/  STL [R1+0xa38], R15 ;  /* 0x000a380f01007387 */ /* 0x000fe80000100800 */
[----:B------:R1:W-:Y:S04]  /*4f50*/  STL [R1+0xa3c], R0 ;  /* 0x000a3c0001007387 */ /* 0x0003e80000100800 */
[----:B0-----:R-:W-:Y:S04]  /*4f60*/  STL [R1+0xa44], R4 ;  /* 0x000a440401007387 */ /* 0x001fe80000100800 */
[----:B------:R-:W-:Y:S01]  /*4f70*/  STL [R1+0xa40], R5 ;  /* 0x000a400501007387 */ /* 0x000fe20000100800 */
[----:B--2---:R-:W-:-:S02]  /*4f80*/  IMAD R16, R16, UR9, RZ ;  /* 0x0000000910107c24 */ /* 0x004fc4000f8e02ff */
[----:B---3--:R-:W-:Y:S02]  /*4f90*/  IMAD R17, R17, UR9, RZ ;  /* 0x0000000911117c24 */ /* 0x008fe4000f8e02ff */
[----:B----4-:R-:W-:Y:S02]  /*4fa0*/  IMAD R18, R18, UR9, RZ ;  /* 0x0000000912127c24 */ /* 0x010fe4000f8e02ff */
[----:B------:R-:W-:Y:S02]  /*4fb0*/  IMAD R19, R19, UR9, RZ ;  /* 0x0000000913137c24 */ /* 0x000fe4000f8e02ff */
[----:B------:R-:W-:Y:S02]  /*4fc0*/  IMAD R20, R20, UR9, RZ ;  /* 0x0000000914147c24 */ /* 0x000fe4000f8e02ff */
[----:B------:R-:W-:Y:S02]  /*4fd0*/  IMAD R21, R21, UR9, RZ ;  /* 0x0000000915157c24 */ /* 0x000fe4000f8e02ff */
[----:B-1----:R-:W-:-:S02]  /*4fe0*/  IMAD R0, R24, UR9, RZ ;  /* 0x0000000918007c24 */ /* 0x002fc4000f8e02ff */
[----:B------:R-:W-:Y:S02]  /*4ff0*/  IMAD R2, R25, UR9, RZ ;  /* 0x0000000919027c24 */ /* 0x000fe4000f8e02ff */
[----:B------:R-:W-:-:S05]  /*5000*/  IMAD R3, R27, UR9, RZ ;  /* 0x000000091b037c24 */ /* 0x000fca000f8e02ff */
[----:B------:R0:W-:Y:S04]  /*5010*/  STL [R1+0xa48], R3 ;  /* 0x000a480301007387 */ /* 0x0001e80000100800 */
[----:B------:R-:W-:Y:S04]  /*5020*/  STL [R1+0xa4c], R16 ;  /* 0x000a4c1001007387 */ /* 0x000fe80000100800 */
[----:B------:R-:W-:Y:S01]  /*5030*/  STL [R1+0xa50], R17 ;  /* 0x000a501101007387 */ /* 0x000fe20000100800 */
[----:B0-----:R-:W-:-:S03]  /*5040*/  IMAD R3, R26, UR9, RZ ;  /* 0x000000091a037c24 */ /* 0x001fc6000f8e02ff */
[----:B------:R-:W-:Y:S04]  /*5050*/  STL [R1+0xa54], R18 ;  /* 0x000a541201007387 */ /* 0x000fe80000100800 */
[----:B------:R-:W-:Y:S04]  /*5060*/  STL [R1+0xa58], R19 ;  /* 0x000a581301007387 */ /* 0x000fe80000100800 */
[----:B------:R-:W-:Y:S04]  /*5070*/  STL [R1+0xa5c], R20 ;  /* 0x000a5c1401007387 */ /* 0x000fe80000100800 */
[----:B------:R-:W-:Y:S04]  /*5080*/  STL [R1+0xa60], R21 ;  /* 0x000a601501007387 */ /* 0x000fe80000100800 */
[----:B------:R0:W-:Y:S04]  /*5090*/  STL [R1+0xc], R3 ;  /* 0x00000c0301007387 */ /* 0x0001e80000100800 */
[----:B------:R1:W-:Y:S01]  /*50a0*/  STL [R1+0x14], R2 ;  /* 0x0000140201007387 */ /* 0x0003e20000100800 */
[----:B0-----:R-:W-:-:S03]  /*50b0*/  IMAD R3, R23, UR9, RZ ;  /* 0x0000000917037c24 */ /* 0x001fc6000f8e02ff */
[----:B------:R0:W-:Y:S04]  /*50c0*/  STL [R1+0x18], R0 ;  /* 0x0000180001007387 */ /* 0x0001e80000100800 */
[----:B------:R-:W-:Y:S04]  /*50d0*/  STL [R1+0x1c], R3 ;  /* 0x00001c0301007387 */ /* 0x000fe80000100800 */
[----:B------:R-:W2:Y:S01]  /*50e0*/  LDL.LU R21, [R1+0x60] ;  /* 0x0000600001157983 */ /* 0x000ea20000300800 */
[----:B-1----:R-:W-:Y:S02]  /*50f0*/  IMAD R2, R22, UR9, RZ ;  /* 0x0000000916027c24 */ /* 0x002fe4000f8e02ff */
[----:B0-----:R-:W-:-:S03]  /*5100*/  IMAD R0, R29, UR9, RZ ;  /* 0x000000091d007c24 */ /* 0x001fc6000f8e02ff */
[----:B------:R-:W-:Y:S04]  /*5110*/  STL [R1+0x20], R2 ;  /* 0x0000200201007387 */ /* 0x000fe80000100800 */
[----:B--2---:R0:W-:Y:S04]  /*5120*/  STL [R1+0xa64], R21 ;  /* 0x000a641501007387 */ /* 0x0041e80000100800 */
[----:B------:R-:W-:Y:S04]  /*5130*/  STL [R1+0x24], R0 ;  /* 0x0000240001007387 */ /* 0x000fe80000100800 */
[----:B0-----:R-:W2:Y:S04]  /*5140*/  LDL.LU R21, [R1+0x5c] ;  /* 0x00005c0001157983 */ /* 0x001ea80000300800 */
[----:B--2---:R0:W-:Y:S04]  /*5150*/  STL [R1+0xa68], R21 ;  /* 0x000a681501007387 */ /* 0x0041e80000100800 */
[----:B0-----:R-:W2:Y:S04]  /*5160*/  LDL.LU R21, [R1+0x54] ;  /* 0x0000540001157983 */ /* 0x001ea80000300800 */
[----:B------:R-:W3:Y:S04]  /*5170*/  LDL.LU R20, [R1+0x64] ;  /* 0x0000640001147983 */ /* 0x000ee80000300800 */
[----:B------:R-:W4:Y:S04]  /*5180*/  LDL.LU R19, [R1+0x74] ;  /* 0x0000740001137983 */ /* 0x000f280000300800 */
[----:B------:R-:W3:Y:S04]  /*5190*/  LDL.LU R18, [R1+0x80] ;  /* 0x0000800001127983 */ /* 0x000ee80000300800 */
        /* <DEDUP_REMOVED lines=24> */
[----:B------:R-:W3:Y:S01]  /*5320*/  LDL.LU R29, [R1] ;  /* 0x00000000011d7983 */ /* 0x000ee20000300800 */
[----:B--2---:R-:W-:-:S05]  /*5330*/  IMAD R21, R21, UR9, RZ ;  /* 0x0000000915157c24 */ /* 0x004fca000f8e02ff */
[----:B------:R0:W-:Y:S04]  /*5340*/  STL [R1+0x28], R21 ;  /* 0x0000281501007387 */ /* 0x0001e80000100800 */
[----:B0-----:R-:W2:Y:S02]  /*5350*/  LDL.LU R21, [R1+0xa68] ;  /* 0x000a680001157983 */ /* 0x001ea40000300800 */
[----:B--2---:R-:W-:-:S05]  /*5360*/  IMAD R21, R21, UR9, RZ ;  /* 0x0000000915157c24 */ /* 0x004fca000f8e02ff */
[----:B------:R0:W-:Y:S04]  /*5370*/  STL [R1+0x2c], R21 ;  /* 0x00002c1501007387 */ /* 0x0001e80000100800 */
[----:B0-----:R-:W2:Y:S01]  /*5380*/  LDL.LU R21, [R1+0xa64] ;  /* 0x000a640001157983 */ /* 0x001ea20000300800 */
[----:B---3--:R-:W-:Y:S02]  /*5390*/  IMAD R20, R20, UR9, RZ ;  /* 0x0000000914147c24 */ /* 0x008fe4000f8e02ff */
[----:B----4-:R-:W-:Y:S02]  /*53a0*/  IMAD R19, R19, UR9, RZ ;  /* 0x0000000913137c24 */ /* 0x010fe4000f8e02ff */
[----:B------:R-:W-:Y:S02]  /*53b0*/  IMAD R18, R18, UR9, RZ ;  /* 0x0000000912127c24 */ /* 0x000fe4000f8e02ff */
[----:B------:R-:W-:-:S02]  /*53c0*/  IMAD R17, R17, UR9, RZ ;  /* 0x0000000911117c24 */ /* 0x000fc4000f8e02ff */
[----:B------:R-:W-:Y:S02]  /*53d0*/  IMAD R16, R16, UR9, RZ ;  /* 0x0000000910107c24 */ /* 0x000fe4000f8e02ff */
[----:B------:R-:W-:Y:S02]  /*53e0*/  IMAD R3, R3, UR9, RZ ;  /* 0x0000000903037c24 */ /* 0x000fe4000f8e02ff */
[----:B------:R-:W-:Y:S02]  /*53f0*/  IMAD R4, R4, UR9, RZ ;  /* 0x0000000904047c24 */ /* 0x000fe4000f8e02ff */
[----:B------:R-:W-:Y:S02]  /*5400*/  IMAD R5, R5, UR9, RZ ;  /* 0x0000000905057c24 */ /* 0x000fe4000f8e02ff */
        /* <DEDUP_REMOVED lines=20> */
[----:B--2---:R-:W-:-:S05]  /*5550*/  IMAD R21, R21, UR9, RZ ;  /* 0x0000000915157c24 */ /* 0x004fca000f8e02ff */
[----:B------:R0:W-:Y:S04]  /*5560*/  STL [R1+0x30], R21 ;  /* 0x0000301501007387 */ /* 0x0001e80000100800 */
[----:B0-----:R-:W2:Y:S04]  /*5570*/  LDL.LU R21, [R1+0xa60] ;  /* 0x000a600001157983 */ /* 0x001ea80000300800 */
        /* <DEDUP_REMOVED lines=37> */
[----:B0-----:R-:W3:Y:S04]  /*57d0*/  LDL.LU R6, [R1+0xa14] ;  /* 0x000a140001067983 */ /* 0x001ee80000300800 */
        /* <DEDUP_REMOVED lines=16> */
[----:B------:R0:W-:Y:S04]  /*58e0*/  STL [R1], R29 ;  /* 0x0000001d01007387 */ /* 0x0001e80000100800 */
[----:B0-----:R-:W4:Y:S01]  /*58f0*/  LDL.LU R29, [R1+0x9f0] ;  /* 0x0009f000011d7983 */ /* 0x001f220000300800 */
[----:B--2---:R-:W-:-:S02]  /*5900*/  IMAD R7, R7, UR9, RZ ;  /* 0x0000000907077c24 */ /* 0x004fc4000f8e02ff */
[----:B---3--:R-:W-:Y:S02]  /*5910*/  IMAD R6, R6, UR9, RZ ;  /* 0x0000000906067c24 */ /* 0x008fe4000f8e02ff */
[----:B----4-:R-:W-:Y:S02]  /*5920*/  IMAD R2, R2, UR9, RZ ;  /* 0x0000000902027c24 */ /* 0x010fe4000f8e02ff */
[----:B------:R-:W-:Y:S02]  /*5930*/  IMAD R28, R28, UR9, RZ ;  /* 0x000000091c1c7c24 */ /* 0x000fe4000f8e02ff */
[----:B------:R-:W-:Y:S02]  /*5940*/  IMAD R27, R27, UR9, RZ ;  /* 0x000000091b1b7c24 */ /* 0x000fe4000f8e02ff */
[----:B------:R-:W-:Y:S02]  /*5950*/  IMAD R26, R26, UR9, RZ ;  /* 0x000000091a1a7c24 */ /* 0x000fe4000f8e02ff */
[----:B------:R-:W-:-:S02]  /*5960*/  IMAD R25, R25, UR9, RZ ;  /* 0x0000000919197c24 */ /* 0x000fc4000f8e02ff */
[----:B------:R-:W-:Y:S02]  /*5970*/  IMAD R24, R24, UR9, RZ ;  /* 0x0000000918187c24 */ /* 0x000fe4000f8e02ff */
[----:B------:R-:W-:Y:S02]  /*5980*/  IMAD R23, R23, UR9, RZ ;  /* 0x0000000917177c24 */ /* 0x000fe4000f8e02ff */
[----:B------:R-:W-:Y:S02]  /*5990*/  IMAD R22, R22, UR9, RZ ;  /* 0x0000000916167c24 */ /* 0x000fe4000f8e02ff */
[----:B------:R-:W-:-:S05]  /*59a0*/  IMAD R29, R29, UR9, RZ ;  /* 0x000000091d1d7c24 */ /* 0x000fca000f8e02ff */
[----:B------:R-:W-:Y:S04]  /*59b0*/  STL [R1+0x9b0], R29 ;  /* 0x0009b01d01007387 */ /* 0x000fe80000100800 */
[----:B------:R-:W-:Y:S04]  /*59c0*/  STL [R1+0x9b4], R22 ;  /* 0x0009b41601007387 */ /* 0x000fe80000100800 */
[----:B------:R-:W-:Y:S04]  /*59d0*/  STL [R1+0x9b8], R23 ;  /* 0x0009b81701007387 */ /* 0x000fe80000100800 */
[----:B------:R-:W-:Y:S04]  /*59e0*/  STL [R1+0x9bc], R24 ;  /* 0x0009bc1801007387 */ /* 0x000fe80000100800 */
        /* <DEDUP_REMOVED lines=13> */
[----:B0-----:R-:W3:Y:S01]  /*5ac0*/  LDL.LU R7, [R1+0xc] ;  /* 0x00000c0001077983 */ /* 0x001ee20000300800 */
[----:B------:R-:W-:-:S02]  /*5ad0*/  IMAD R8, R8, UR9, RZ ;  /* 0x0000000908087c24 */ /* 0x000fc4000f8e02ff */
[----:B------:R-:W-:Y:S02]  /*5ae0*/  IMAD R9, R9, UR9, RZ ;  /* 0x0000000909097c24 */ /* 0x000fe4000f8e02ff */
[----:B------:R-:W-:Y:S02]  /*5af0*/  IMAD R10, R10, UR9, RZ ;  /* 0x000000090a0a7c24 */ /* 0x000fe4000f8e02ff */
[----:B------:R-:W-:Y:S01]  /*5b00*/  IMAD R11, R11, UR9, RZ ;  /* 0x000000090b0b7c24 */ /* 0x000fe2000f8e02ff */
[----:B------:R-:W-:Y:S01]  /*5b10*/  STL [R1+0x9dc], R8 ;  /* 0x0009dc0801007387 */ /* 0x000fe20000100800 */
[----:B------:R-:W-:-:S03]  /*5b20*/  IMAD R12, R12, UR9, RZ ;  /* 0x000000090c0c7c24 */ /* 0x000fc6000f8e02ff */
[----:B------:R0:W-:Y:S04]  /*5b30*/  STL [R1+0x9e0], R9 ;  /* 0x0009e00901007387 */ /* 0x0001e80000100800 */
[----:B------:R-:W-:Y:S04]  /*5b40*/  STL [R1+0x9e4], R10 ;  /* 0x0009e40a01007387 */ /* 0x000fe80000100800 */
[----:B------:R-:W-:Y:S04]  /*5b50*/  STL [R1+0x9e8], R11 ;  /* 0x0009e80b01007387 */ /* 0x000fe80000100800 */
[----:B------:R-:W-:Y:S04]  /*5b60*/  STL [R1+0x9ec], R12 ;  /* 0x0009ec0c01007387 */ /* 0x000fe80000100800 */
[----:B------:R-:W4:Y:S01]  /*5b70*/  LDL.LU R24, [R1+0x2c] ;  /* 0x00002c0001187983 */ /* 0x000f220000300800 */
[----:B0-----:R-:W-:-:S02]  /*5b80*/  LEA R9, P6, R3, R4, 0x1 ;  /* 0x0000000403097211 */ /* 0x001fc400078c08ff */
[----:B------:R-:W-:-:S03]  /*5b90*/  LEA R8, P5, R16, R4, 0x1 ;  /* 0x0000000410087211 */ /* 0x000fc600078a08ff */
[----:B------:R0:W-:Y:S04]  /*5ba0*/  STL [R1+0x984], R9 ;  /* 0x0009840901007387 */ /* 0x0001e80000100800 */
[----:B------:R-:W4:Y:S01]  /*5bb0*/  LDL.LU R23, [R1+0x30] ;  /* 0x0000300001177983 */ /* 0x000f220000300800 */
[----:B0-----:R-:W-:-:S03]  /*5bc0*/  LEA R9, P3, R17, R4, 0x1 ;  /* 0x0000000411097211 */ /* 0x001fc600078608ff */
[----:B------:R0:W-:Y:S04]  /*5bd0*/  STL [R1+0x988], R8 ;  /* 0x0009880801007387 */ /* 0x0001e80000100800 */
[----:B------:R1:W-:Y:S04]  /*5be0*/  STL [R1+0x98c], R9 ;  /* 0x00098c0901007387 */ /* 0x0003e80000100800 */
[----:B------:R-:W4:Y:S01]  /*5bf0*/  LDL.LU R22, [R1+0x34] ;  /* 0x0000340001167983 */ /* 0x000f220000300800 */
[-C--:B0-----:R-:W-:Y:S02]  /*5c00*/  LEA R8, P2, R18, R4.reuse, 0x1 ;  /* 0x0000000412087211 */ /* 0x081fe400078408ff */
[----:B-1----:R-:W-:-:S03]  /*5c10*/  LEA R9, P1, R19, R4, 0x1 ;  /* 0x0000000413097211 */ /* 0x002fc600078208ff */
[----:B------:R0:W-:Y:S04]  /*5c20*/  STL [R1+0x990], R8 ;  /* 0x0009900801007387 */ /* 0x0001e80000100800 */
[----:B------:R1:W-:Y:S04]  /*5c30*/  STL [R1+0x994], R9 ;  /* 0x0009940901007387 */ /* 0x0003e80000100800 */
[----:B------:R-:W4:Y:S01]  /*5c40*/  LDL.LU R29, [R1+0x38] ;  /* 0x00003800011d7983 */ /* 0x000f220000300800 */
[-C--:B0-----:R-:W-:Y:S02]  /*5c50*/  LEA R8, P0, R20, R4.reuse, 0x1 ;  /* 0x0000000414087211 */ /* 0x081fe400078008ff */
[----:B------:R-:W-:-:S02]  /*5c60*/  LEA R10, P4, R21, R4, 0x1 ;  /* 0x00000004150a7211 */ /* 0x000fc400078808ff */
[-C--:B-1----:R-:W-:Y:S01]  /*5c70*/  LEA.HI.X.SX32 R9, R3, R5.reuse, 0x1, P6 ;  /* 0x0000000503097211 */ /* 0x082fe200030f0eff */
[----:B------:R-:W-:Y:S01]  /*5c80*/  STL [R1+0x998], R8 ;  /* 0x0009980801007387 */ /* 0x000fe20000100800 */
[----:B------:R-:W-:-:S03]  /*5c90*/  LEA.HI.X.SX32 R3, R16, R5, 0x1, P5 ;  /* 0x0000000510037211 */ /* 0x000fc600028f0eff */
[----:B------:R-:W-:Y:S04]  /*5ca0*/  STL [R1+0x99c], R10 ;  /* 0x00099c0a01007387 */ /* 0x000fe80000100800 */
[----:B------:R2:W-:Y:S04]  /*5cb0*/  STL [R1+0x974], R9 ;  /* 0x0009740901007387 */ /* 0x0005e80000100800 */
[----:B------:R-:W4:Y:S01]  /*5cc0*/  LDL.LU R16, [R1+0x40] ;  /* 0x0000400001107983 */ /* 0x000f220000300800 */
[-C--:B--2---:R-:W-:Y:S02]  /*5cd0*/  LEA R9, P5, R6, R4.reuse, 0x1 ;  /* 0x0000000406097211 */ /* 0x084fe400078a08ff */
[----:B---3--:R-:W-:-:S05]  /*5ce0*/  LEA R8, P6, R7, R4, 0x1 ;  /* 0x0000000407087211 */ /* 0x008fca00078c08ff */
[----:B------:R0:W-:Y:S04]  /*5cf0*/  STL [R1+0x980], R8 ;  /* 0x0009800801007387 */ /* 0x0001e80000100800 */
[----:B------:R1:W-:Y:S01]  /*5d00*/  STL [R1+0x96c], R3 ;  /* 0x00096c0301007387 */ /* 0x0003e20000100800 */
[----:B0-----:R-:W-:-:S03]  /*5d10*/  LEA.HI.X.SX32 R8, R17, R5, 0x1, P3 ;  /* 0x0000000511087211 */ /* 0x001fc600018f0eff */
[----:B-1----:R-:W2:Y:S04]  /*5d20*/  LDL.LU R3, [R1+0x48] ;  /* 0x0000480001037983 */ /* 0x002ea80000300800 */
[----:B------:R0:W-:Y:S04]  /*5d30*/  STL [R1+0x97c], R9 ;  /* 0x00097c0901007387 */ /* 0x0001e80000100800 */
[----:B------:R-:W3:Y:S04]  /*5d40*/  LDL.LU R17, [R1+0x3c] ;  /* 0x00003c0001117983 */ /* 0x000ee80000300800 */
[----:B------:R1:W-:Y:S04]  /*5d50*/  STL [R1+0x964], R8 ;  /* 0x0009640801007387 */ /* 0x0003e80000100800 */
[----:B------:R-:W2:Y:S01]  /*5d60*/  LDL.LU R12, [R1+0x50] ;  /* 0x00005000010c7983 */ /* 0x000ea20000300800 */
[----:B0-----:R-:W-:-:S02]  /*5d70*/  LEA R9, P3, R2, R4, 0x1 ;  /* 0x0000000402097211 */ /* 0x001fc400078608ff */
[-C--:B-1----:R-:W-:Y:S02]  /*5d80*/  LEA.HI.X.SX32 R8, R18, R5.reuse, 0x1, P2 ;  /* 0x0000000512087211 */ /* 0x082fe400010f0eff */
[----:B------:R-:W-:Y:S01]  /*5d90*/  LEA R10, P2, R28, R4, 0x1 ;  /* 0x000000041c0a7211 */ /* 0x000fe200078408ff */
[----:B------:R0:W-:Y:S04]  /*5da0*/  STL [R1+0x978], R9 ;  /* 0x0009780901007387 */ /* 0x0001e80000100800 */
[----:B------:R4:W-:Y:S04]  /*5db0*/  STL [R1+0x950], R8 ;  /* 0x0009500801007387 */ /* 0x0009e80000100800 */
[----:B------:R1:W-:Y:S04]  /*5dc0*/  STL [R1+0x970], R10 ;  /* 0x0009700a01007387 */ /* 0x0003e80000100800 */
[----:B------:R-:W2:Y:S01]  /*5dd0*/  LDL.LU R11, [R1+0x54] ;  /* 0x00005400010b7983 */ /* 0x000ea20000300800 */
[----:B0-----:R-:W-:-:S02]  /*5de0*/  LEA.HI.X.SX32 R9, R19, R5, 0x1, P1 ;  /* 0x0000000513097211 */ /* 0x001fc400008f0eff */
[-C--:B----4-:R-:W-:Y:S02]  /*5df0*/  LEA R8, P1, R27, R4.reuse, 0x1 ;  /* 0x000000041b087211 */ /* 0x090fe400078208ff */
[----:B-1----:R-:W-:Y:S01]  /*5e00*/  LEA.HI.X.SX32 R10, R20, R5, 0x1, P0 ;  /* 0x00000005140a7211 */ /* 0x002fe200000f0eff */
[----:B------:R0:W-:Y:S04]  /*5e10*/  STL [R1+0x69c], R9 ;  /* 0x00069c0901007387 */ /* 0x0001e80000100800 */
[----:B------:R-:W-:Y:S04]  /*5e20*/  STL [R1+0x968], R8 ;  /* 0x0009680801007387 */ /* 0x000fe80000100800 */
[----:B------:R1:W-:Y:S01]  /*5e30*/  STL [R1+0x694], R10 ;  /* 0x0006940a01007387 */ /* 0x0003e20000100800 */
[----:B0-----:R-:W-:-:S03]  /*5e40*/  LEA R9, P0, R26, R4, 0x1 ;  /* 0x000000041a097211 */ /* 0x001fc600078008ff */
[----:B-1----:R-:W4:Y:S01]  /*5e50*/  LDL.LU R10, [R1+0x5c] ;  /* 0x00005c00010a7983 */ /* 0x002f220000300800 */
[----:B------:R-:W-:-:S03]  /*5e60*/  LEA.HI.X.SX32 R8, R21, R5, 0x1, P4 ;  /* 0x0000000515087211 */ /* 0x000fc600020f0eff */
[----:B------:R0:W-:Y:S04]  /*5e70*/  STL [R1+0x954], R9 ;  /* 0x0009540901007387 */ /* 0x0001e80000100800 */
[----:B------:R-:W-:Y:S01]  /*5e80*/  STL [R1+0x5a4], R8 ;  /* 0x0005a40801007387 */ /* 0x000fe20000100800 */
[----:B0-----:R-:W-:-:S05]  /*5e90*/  LEA R9, P4, R25, R4, 0x1 ;  /* 0x0000000419097211 */ /* 0x001fca00078808ff */
[----:B------:R0:W-:Y:S01]  /*5ea0*/  STL [R1+0x6a4], R9 ;  /* 0x0006a40901007387 */ /* 0x0001e20000100800 */
[----:B------:R-:W-:-:S03]  /*5eb0*/  LEA.HI.X.SX32 R7, R7, R5, 0x1, P6 ;  /* 0x0000000507077211 */ /* 0x000fc600030f0eff */
[----:B0-----:R-:W4:Y:S01]  /*5ec0*/  LDL.LU R9, [R1+0x60] ;  /* 0x0000600001097983 */ /* 0x001f220000300800 */
[----:B------:R-:W-:-:S03]  /*5ed0*/  LEA R8, P6, R24, R4, 0x1 ;  /* 0x0000000418087211 */ /* 0x000fc600078c08ff */
[----:B------:R0:W-:Y:S04]  /*5ee0*/  STL [R1+0x5a8], R7 ;  /* 0x0005a80701007387 */ /* 0x0001e80000100800 */
[----:B------:R1:W-:Y:S01]  /*5ef0*/  STL [R1+0x6ac], R8 ;  /* 0x0006ac0801007387 */ /* 0x0003e20000100800 */
[----:B0-----:R-:W-:-:S05]  /*5f00*/  LEA.HI.X.SX32 R7, R6, R5, 0x1, P5 ;  /* 0x0000000506077211 */ /* 0x001fca00028f0eff */
[----:B------:R0:W-:Y:S04]  /*5f10*/  STL [R1+0x5ac], R7 ;  /* 0x0005ac0701007387 */ /* 0x0001e80000100800 */
[----:B-1----:R-:W4:Y:S01]  /*5f20*/  LDL.LU R8, [R1+0x64] ;  /* 0x0000640001087983 */ /* 0x002f220000300800 */
[-C--:B------:R-:W-:Y:S02]  /*5f30*/  LEA R6, P5, R23, R4.reuse, 0x1 ;  /* 0x0000000417067211 */ /* 0x080fe400078a08ff */
[-C--:B------:R-:W-:Y:S02]  /*5f40*/  LEA.HI.X.SX32 R2, R2, R5.reuse, 0x1, P3 ;  /* 0x0000000502027211 */ /* 0x080fe400018f0eff */
[----:B0-----:R-:W-:Y:S01]  /*5f50*/  LEA R7, P3, R22, R4, 0x1 ;  /* 0x0000000416077211 */ /* 0x001fe200078608ff */
[----:B------:R0:W-:Y:S04]  /*5f60*/  STL [R1+0x898], R6 ;  /* 0x0008980601007387 */ /* 0x0001e80000100800 */
[----:B------:R-:W-:Y:S04]  /*5f70*/  STL [R1+0x5b0], R2 ;  /* 0x0005b00201007387 */ /* 0x000fe80000100800 */
[----:B------:R1:W-:Y:S01]  /*5f80*/  STL [R1+0x89c], R7 ;  /* 0x00089c0701007387 */ /* 0x0003e20000100800 */
[----:B0-----:R-:W-:-:S03]  /*5f90*/  LEA.HI.X.SX32 R6, R28, R5, 0x1, P2 ;  /* 0x000000051c067211 */ /* 0x001fc600010f0eff */
[----:B-1----:R-:W4:Y:S01]  /*5fa0*/  LDL.LU R7, [R1+0x74] ;  /* 0x0000740001077983 */ /* 0x002f220000300800 */
[----:B------:R-:W-:-:S03]  /*5fb0*/  LEA R2, P2, R29, R4, 0x1 ;  /* 0x000000041d027211 */ /* 0x000fc600078408ff */
[----:B------:R0:W-:Y:S04]  /*5fc0*/  STL [R1+0x5b4], R6 ;  /* 0x0005b40601007387 */ /* 0x0001e80000100800 */
[----:B------:R-:W-:Y:S01]  /*5fd0*/  STL [R1+0x8a0], R2 ;  /* 0x0008a00201007387 */ /* 0x000fe20000100800 */
[----:B0-----:R-:W-:-:S05]  /*5fe0*/  LEA.HI.X.SX32 R6, R27, R5, 0x1, P1 ;  /* 0x000000051b067211 */ /* 0x001fca00008f0eff */
[----:B------:R0:W-:Y:S04]  /*5ff0*/  STL [R1+0x5b8], R6 ;  /* 0x0005b80601007387 */ /* 0x0001e80000100800 */
[----:B0-----:R-:W4:Y:S01]  /*6000*/  LDL.LU R6, [R1+0x78] ;  /* 0x0000780001067983 */ /* 0x001f220000300800 */
[----:B------:R-:W-:Y:S02]  /*6010*/  LEA.HI.X.SX32 R18, R26, R5, 0x1, P0 ;  /* 0x000000051a127211 */ /* 0x000fe400000f0eff */
[----:B---3--:R-:W-:-:S05]  /*6020*/  LEA R2, P1, R17, R4, 0x1 ;  /* 0x0000000411027211 */ /* 0x008fca00078208ff */
[----:B------:R0:W-:Y:S04]  /*6030*/  STL [R1+0x8a4], R2 ;  /* 0x0008a40201007387 */ /* 0x0001e80000100800 */
[----:B------:R1:W-:Y:S01]  /*6040*/  STL [R1+0x5bc], R18 ;  /* 0x0005bc1201007387 */ /* 0x0003e20000100800 */
[----:B0-----:R-:W-:-:S05]  /*6050*/  LEA R2, P0, R16, R4, 0x1 ;  /* 0x0000000410027211 */ /* 0x001fca00078008ff */
[----:B------:R0:W-:Y:S01]  /*6060*/  STL [R1+0x8a8], R2 ;  /* 0x0008a80201007387 */ /* 0x0001e20000100800 */
[-C--:B-1----:R-:W-:Y:S02]  /*6070*/  LEA.HI.X.SX32 R18, R25, R5.reuse, 0x1, P4 ;  /* 0x0000000519127211 */ /* 0x082fe400020f0eff */
[----:B--2---:R-:W-:Y:S01]  /*6080*/  LEA R19, P4, R3, R4, 0x1 ;  /* 0x0000000403137211 */ /* 0x004fe200078808ff */
[----:B0-----:R-:W2:Y:S04]  /*6090*/  LDL.LU R2, [R1+0x80] ;  /* 0x0000800001027983 */ /* 0x001ea80000300800 */
[----:B------:R0:W-:Y:S04]  /*60a0*/  STL [R1+0x5c0], R18 ;  /* 0x0005c01201007387 */ /* 0x0001e80000100800 */
[----:B------:R1:W-:Y:S04]  /*60b0*/  STL [R1+0x8ac], R19 ;  /* 0x0008ac1301007387 */ /* 0x0003e80000100800 */
[----:B------:R-:W3:Y:S01]  /*60c0*/  LDL.LU R28, [R1+0x84] ;  /* 0x00008400011c7983 */ /* 0x000ee20000300800 */
[----:B0-----:R-:W-:-:S05]  /*60d0*/  LEA.HI.X.SX32 R18, R24, R5, 0x1, P6 ;  /* 0x0000000518127211 */ /* 0x001fca00030f0eff */
[----:B------:R0:W-:Y:S01]  /*60e0*/  STL [R1+0x5c4], R18 ;  /* 0x0005c41201007387 */ /* 0x0001e20000100800 */
[----:B-1----:R-:W-:-:S03]  /*60f0*/  LEA R19, P6, R12, R4, 0x1 ;  /* 0x000000040c137211 */ /* 0x002fc600078c08ff */
[----:B------:R-:W3:Y:S04]  /*6100*/  LDL.LU R27, [R1+0x88] ;  /* 0x00008800011b7983 */ /* 0x000ee80000300800 */
[----:B------:R1:W-:Y:S01]  /*6110*/  STL [R1+0x8b0], R19 ;  /* 0x0008b01301007387 */ /* 0x0003e20000100800 */
[----:B0-----:R-:W-:-:S03]  /*6120*/  LEA.HI.X.SX32 R18, R23, R5, 0x1, P5 ;  /* 0x0000000517127211 */ /* 0x001fc600028f0eff */
[----:B------:R-:W3:Y:S04]  /*6130*/  LDL.LU R26, [R1+0x90] ;  /* 0x00009000011a7983 */ /* 0x000ee80000300800 */
[----:B------:R0:W-:Y:S01]  /*6140*/  STL [R1+0x5c8], R18 ;  /* 0x0005c81201007387 */ /* 0x0001e20000100800 */
[----:B-1----:R-:W-:-:S03]  /*6150*/  LEA R19, P5, R11, R4, 0x1 ;  /* 0x000000040b137211 */ /* 0x002fc600078a08ff */
[----:B------:R-:W3:Y:S04]  /*6160*/  LDL.LU R25, [R1+0x8c] ;  /* 0x00008c0001197983 */ /* 0x000ee80000300800 */
[----:B------:R4:W-:Y:S01]  /*6170*/  STL [R1+0x8b4], R19 ;  /* 0x0008b41301007387 */ /* 0x0009e20000100800 */
[----:B0-----:R-:W-:-:S03]  /*6180*/  LEA.HI.X.SX32 R18, R22, R5, 0x1, P3 ;  /* 0x0000000516127211 */ /* 0x001fc600018f0eff */
[----:B------:R-:W3:Y:S04]  /*6190*/  LDL.LU R24, [R1+0x7c] ;  /* 0x00007c0001187983 */ /* 0x000ee80000300800 */
[----:B------:R0:W-:Y:S01]  /*61a0*/  STL [R1+0x5cc], R18 ;  /* 0x0005cc1201007387 */ /* 0x0001e20000100800 */
[----:B----4-:R-:W-:-:S03]  /*61b0*/  LEA R19, P3, R10, R4, 0x1 ;  /* 0x000000040a137211 */ /* 0x010fc600078608ff */
[----:B------:R-:W4:Y:S04]  /*61c0*/  LDL.LU R23, [R1+0x70] ;  /* 0x0000700001177983 */ /* 0x000f280000300800 */
[----:B------:R1:W-:Y:S01]  /*61d0*/  STL [R1+0x8b8], R19 ;  /* 0x0008b81301007387 */ /* 0x0003e20000100800 */
[----:B0-----:R-:W-:-:S03]  /*61e0*/  LEA.HI.X.SX32 R18, R29, R5, 0x1, P2 ;  /* 0x000000051d127211 */ /* 0x001fc600010f0eff */
[----:B------:R-:W4:Y:S04]  /*61f0*/  LDL.LU R22, [R1+0x6c] ;  /* 0x00006c0001167983 */ /* 0x000f280000300800 */
[----:B------:R0:W-:Y:S01]  /*6200*/  STL [R1+0x5d0], R18 ;  /* 0x0005d01201007387 */ /* 0x0001e20000100800 */
[----:B-1----:R-:W-:-:S03]  /*6210*/  LEA R19, P2, R9, R4, 0x1 ;  /* 0x0000000409137211 */ /* 0x002fc600078408ff */
[----:B------:R-:W4:Y:S04]  /*6220*/  LDL.LU R29, [R1+0x68] ;  /* 0x00006800011d7983 */ /* 0x000f280000300800 */
[----:B------:R1:W-:Y:S01]  /*6230*/  STL [R1+0x8bc], R19 ;  /* 0x0008bc1301007387 */ /* 0x0003e20000100800 */
[----:B0-----:R-:W-:-:S03]  /*6240*/  LEA.HI.X.SX32 R18, R17, R5, 0x1, P1 ;  /* 0x0000000511127211 */ /* 0x001fc600008f0eff */
[----:B------:R-:W4:Y:S01]  /*6250*/  LDL.LU R21, [R1+0x58] ;  /* 0x0000580001157983 */ /* 0x000f220000300800 */
[----:B------:R-:W-:-:S03]  /*6260*/  LEA R17, P1, R8, R4, 0x1 ;  /* 0x0000000408117211 */ /* 0x000fc600078208ff */
[----:B------:R-:W-:Y:S04]  /*6270*/  STL [R1+0x5d4], R18 ;  /* 0x0005d41201007387 */ /* 0x000fe80000100800 */
[----:B------:R-:W4:Y:S01]  /*6280*/  LDL.LU R20, [R1+0x4c] ;  /* 0x00004c0001147983 */ /* 0x000f220000300800 */
[----:B------:R-:W-:-:S03]  /*6290*/  LEA.HI.X.SX32 R16, R16, R5, 0x1, P0 ;  /* 0x0000000510107211 */ /* 0x000fc600000f0eff */
[----:B------:R0:W-:Y:S04]  /*62a0*/  STL [R1+0x8c0], R17 ;  /* 0x0008c01101007387 */ /* 0x0001e80000100800 */
[----:B-1----:R-:W4:Y:S04]  /*62b0*/  LDL.LU R19, [R1+0x44] ;  /* 0x0000440001137983 */ /* 0x002f280000300800 */
[----:B------:R1:W-:Y:S01]  /*62c0*/  STL [R1+0x5d8], R16 ;  /* 0x0005d81001007387 */ /* 0x0003e20000100800 */
[----:B0-----:R-:W-:-:S03]  /*62d0*/  LEA R17, P0, R7, R4, 0x1 ;  /* 0x0000000407117211 */ /* 0x001fc600078008ff */
[----:B------:R-:W4:Y:S04]  /*62e0*/  LDL.LU R18, [R1+0x10] ;  /* 0x0000100001127983 */ /* 0x000f280000300800 */
[----:B------:R0:W-:Y:S01]  /*62f0*/  STL [R1+0x8c4], R17 ;  /* 0x0008c41101007387 */ /* 0x0001e20000100800 */
[----:B-1----:R-:W-:-:S03]  /*6300*/  LEA.HI.X.SX32 R16, R3, R5, 0x1, P4 ;  /* 0x0000000503107211 */ /* 0x002fc600020f0eff */
[----:B0-----:R-:W4:Y:S04]  /*6310*/  LDL.LU R17, [R1+0x8] ;  /* 0x0000080001117983 */ /* 0x001f280000300800 */
[----:B------:R0:W-:Y:S04]  /*6320*/  STL [R1+0x5dc], R16 ;  /* 0x0005dc1001007387 */ /* 0x0001e80000100800 */
[----:B0-----:R-:W4:Y:S01]  /*6330*/  LDL.LU R16, [R1+0x4] ;  /* 0x0000040001107983 */ /* 0x001f220000300800 */
[----:B------:R-:W-:-:S05]  /*6340*/  LEA R3, P4, R6, R4, 0x1 ;  /* 0x0000000406037211 */ /* 0x000fca00078808ff */
[----:B------:R0:W-:Y:S04]  /*6350*/  STL [R1+0x8c8], R3 ;  /* 0x0008c80301007387 */ /* 0x0001e80000100800 */
[----:B0-----:R-:W4:Y:S01]  /*6360*/  LDL.LU R3, [R1] ;  /* 0x0000000001037983 */ /* 0x001f220000300800 */
[-C--:B------:R-:W-:Y:S02]  /*6370*/  LEA.HI.X.SX32 R12, R12, R5.reuse, 0x1, P6 ;  /* 0x000000050c0c7211 */ /* 0x080fe400030f0eff */
[----:B------:R-:W-:-:S03]  /*6380*/  LEA.HI.X.SX32 R11, R11, R5, 0x1, P5 ;  /* 0x000000050b0b7211 */ /* 0x000fc600028f0eff */
[----:B------:R2:W-:Y:S01]  /*6390*/  STL [R1+0x5e0], R12 ;  /* 0x0005e00c01007387 */ /* 0x0005e20000100800 */
[-C--:B------:R-:W-:Y:S02]  /*63a0*/  LEA.HI.X.SX32 R10, R10, R5.reuse, 0x1, P3 ;  /* 0x000000050a0a7211 */ /* 0x080fe400018f0eff */
[-C--:B------:R-:W-:Y:S02]  /*63b0*/  LEA.HI.X.SX32 R9, R9, R5.reuse, 0x1, P2 ;  /* 0x0000000509097211 */ /* 0x080fe400010f0eff */
[-C--:B------:R-:W-:Y:S02]  /*63c0*/  LEA.HI.X.SX32 R8, R8, R5.reuse, 0x1, P1 ;  /* 0x0000000508087211 */ /* 0x080fe400008f0eff */
[-C--:B------:R-:W-:Y:S02]  /*63d0*/  LEA.HI.X.SX32 R7, R7, R5.reuse, 0x1, P0 ;  /* 0x0000000507077211 */ /* 0x080fe400000f0eff */
[----:B------:R-:W-:Y:S02]  /*63e0*/  LEA.HI.X.SX32 R6, R6, R5, 0x1, P4 ;  /* 0x0000000506067211 */ /* 0x000fe400020f0eff */
[----:B--2---:R-:W-:-:S05]  /*63f0*/  LEA R12, P6, R2, R4, 0x1 ;  /* 0x00000004020c7211 */ /* 0x004fca00078c08ff */
[----:B------:R0:W-:Y:S04]  /*6400*/  STL [R1+0x8cc], R12 ;  /* 0x0008cc0c01007387 */ /* 0x0001e80000100800 */
[----:B0-----:R-:W2:Y:S04]  /*6410*/  LDL.LU R12, [R1+0x9ec] ;  /* 0x0009ec00010c7983 */ /* 0x001ea80000300800 */
[----:B------:R3:W-:Y:S02]  /*6420*/  STL [R1+0x5e4], R11 ;  /* 0x0005e40b01007387 */ /* 0x0007e40000100800 */
[----:B---3--:R-:W-:-:S05]  /*6430*/  LEA R11, P5, R28, R4, 0x1 ;  /* 0x000000041c0b7211 */ /* 0x008fca00078a08ff */
[----:B------:R0:W-:Y:S04]  /*6440*/  STL [R1+0x8d0], R11 ;  /* 0x0008d00b01007387 */ /* 0x0001e80000100800 */
[----:B0-----:R-:W3:Y:S04]  /*6450*/  LDL.LU R11, [R1+0x9e8] ;  /* 0x0009e800010b7983 */ /* 0x001ee80000300800 */
[----:B------:R0:W-:Y:S02]  /*6460*/  STL [R1+0x5e8], R10 ;  /* 0x0005e80a01007387 */ /* 0x0001e40000100800 */
[----:B0-----:R-:W-:-:S05]  /*6470*/  LEA R10, P3, R27, R4, 0x1 ;  /* 0x000000041b0a7211 */ /* 0x001fca00078608ff */
[----:B------:R0:W-:Y:S04]  /*6480*/  STL [R1+0x8d4], R10 ;  /* 0x0008d40a01007387 */ /* 0x0001e80000100800 */
[----:B0-----:R-:W2:Y:S04]  /*6490*/  LDL.LU R10, [R1+0x9e4] ;  /* 0x0009e400010a7983 */ /* 0x001ea80000300800 */
        /* <DEDUP_REMOVED lines=10> */
[----:B------:R0:W-:Y:S01]  /*6540*/  STL [R1+0x8e0], R7 ;  /* 0x0008e00701007387 */ /* 0x0001e20000100800 */
[----:B------:R-:W-:-:S03]  /*6550*/  LEA.HI.X.SX32 R2, R2, R5, 0x1, P6 ;  /* 0x0000000502027211 */ /* 0x000fc600030f0eff */
[----:B0-----:R-:W2:Y:S04]  /*6560*/  LDL.LU R7, [R1+0x9d8] ;  /* 0x0009d80001077983 */ /* 0x001ea80000300800 */
[----:B------:R4:W-:Y:S02]  /*6570*/  STL [R1+0x5f8], R6 ;  /* 0x0005f80601007387 */ /* 0x0009e40000100800 */
[----:B----4-:R-:W-:-:S05]  /*6580*/  LEA R6, P4, R23, R4, 0x1 ;  /* 0x0000000417067211 */ /* 0x010fca00078808ff */
[----:B------:R0:W-:Y:S01]  /*6590*/  STL [R1+0x8e4], R6 ;  /* 0x0008e40601007387 */ /* 0x0001e20000100800 */
[----:B------:R-:W-:-:S03]  /*65a0*/  LEA.HI.X.SX32 R28, R28, R5, 0x1, P5 ;  /* 0x000000051c1c7211 */ /* 0x000fc600028f0eff */
[----:B0-----:R-:W4:Y:S04]  /*65b0*/  LDL.LU R6, [R1+0x9d4] ;  /* 0x0009d40001067983 */ /* 0x001f280000300800 */
[----:B------:R0:W-:Y:S02]  /*65c0*/  STL [R1+0x5fc], R2 ;  /* 0x0005fc0201007387 */ /* 0x0001e40000100800 */
[----:B0-----:R-:W-:-:S05]  /*65d0*/  LEA R2, P6, R22, R4, 0x1 ;  /* 0x0000000416027211 */ /* 0x001fca00078c08ff */
[----:B------:R0:W-:Y:S01]  /*65e0*/  STL [R1+0x8e8], R2 ;  /* 0x0008e80201007387 */ /* 0x0001e20000100800 */
[----:B------:R-:W-:-:S03]  /*65f0*/  LEA.HI.X.SX32 R27, R27, R5, 0x1, P3 ;  /* 0x000000051b1b7211 */ /* 0x000fc600018f0eff */
[----:B0-----:R-:W2:Y:S04]  /*6600*/  LDL.LU R2, [R1+0x9d0] ;  /* 0x0009d00001027983 */ /* 0x001ea80000300800 */
        /* <DEDUP_REMOVED lines=37> */
[----:B0-----:R-:W2:Y:S01]  /*6860*/  LDL.LU R29, [R1+0x9b0] ;  /* 0x0009b000011d7983 */ /* 0x001ea20000300800 */
[----:B------:R-:W-:-:S05]  /*6870*/  LEA.HI.X.SX32 R21, R21, R5, 0x1, P3 ;  /* 0x0000000515157211 */ /* 0x000fca00018f0eff */
[----:B------:R2:W-:Y:S01]  /*6880*/  STL [R1+0x628], R21 ;  /* 0x0006281501007387 */ /* 0x0005e20000100800 */
[-C--:B------:R-:W-:Y:S02]  /*6890*/  LEA.HI.X.SX32 R19, R19, R5.reuse, 0x1, P1 ;  /* 0x0000000513137211 */ /* 0x080fe400008f0eff */
[----:B------:R-:W-:Y:S01]  /*68a0*/  LEA.HI.X.SX32 R16, R16, R5, 0x1, P6 ;  /* 0x0000000510107211 */ /* 0x000fe200030f0eff */
[----:B------:R-:W-:Y:S02]  /*68b0*/  IMAD R13, R13, UR9, RZ ;  /* 0x000000090d0d7c24 */ /* 0x000fe4000f8e02ff */
[----:B------:R-:W-:Y:S02]  /*68c0*/  IMAD R14, R14, UR9, RZ ;  /* 0x000000090e0e7c24 */ /* 0x000fe4000f8e02ff */
[----:B------:R-:W-:Y:S02]  /*68d0*/  IMAD R15, R15, UR9, RZ ;  /* 0x000000090f0f7c24 */ /* 0x000fe4000f8e02ff */
[----:B------:R-:W-:Y:S01]  /*68e0*/  IMAD R0, R0, UR9, RZ ;  /* 0x0000000900007c24 */ /* 0x000fe2000f8e02ff */
[----:B------:R-:W-:Y:S01]  /*68f0*/  ULEA.HI UR7, UR7, UR6, URZ, 0x5 ;  /* 0x0000000607077291 */ /* 0x000fe2000f8f28ff */
[----:B------:R-:W0:Y:S01]  /*6900*/  LDCU.64 UR4, c[0x0][0x380] ;  /* 0x00007000ff0477ac */ /* 0x000e220008000a00 */
[----:B------:R-:W1:Y:S01]  /*6910*/  LDCU UR9, c[0x0][0x3a8] ;  /* 0x00007500ff0977ac */ /* 0x000e620008000800 */
[----:B--2---:R-:W-:-:S05]  /*6920*/  LEA R21, P3, R29, R4, 0x1 ;  /* 0x000000041d157211 */ /* 0x004fca00078608ff */
[----:B------:R2:W-:Y:S02]  /*6930*/  STL [R1+0x90c], R21 ;  /* 0x00090c1501007387 */ /* 0x0005e40000100800 */
[----:B--2---:R-:W-:Y:S02]  /*6940*/  LEA.HI.X.SX32 R21, R20, R5, 0x1, P2 ;  /* 0x0000000514157211 */ /* 0x004fe400010f0eff */
[----:B------:R-:W-:-:S03]  /*6950*/  LEA R20, P2, R22, R4, 0x1 ;  /* 0x0000000416147211 */ /* 0x000fc600078408ff */
[----:B------:R2:W-:Y:S04]  /*6960*/  STL [R1+0x62c], R21 ;  /* 0x00062c1501007387 */ /* 0x0005e80000100800 */
[----:B------:R0:W-:Y:S04]  /*6970*/  STL [R1+0x910], R20 ;  /* 0x0009101401007387 */ /* 0x0001e80000100800 */
[----:B------:R1:W-:Y:S01]  /*6980*/  STL [R1+0x630], R19 ;  /* 0x0006301301007387 */ /* 0x0003e20000100800 */
[----:B--2---:R-:W-:Y:S02]  /*6990*/  LEA R21, P1, R23, R4, 0x1 ;  /* 0x0000000417157211 */ /* 0x004fe400078208ff */
[----:B0-----:R-:W-:-:S02]  /*69a0*/  LEA.HI.X.SX32 R20, R18, R5, 0x1, P0 ;  /* 0x0000000512147211 */ /* 0x001fc400000f0eff */
[----:B------:R-:W-:Y:S02]  /*69b0*/  LEA.HI.X.SX32 R18, R17, R5, 0x1, P4 ;  /* 0x0000000511127211 */ /* 0x000fe400020f0eff */
[-C--:B-1----:R-:W-:Y:S01]  /*69c0*/  LEA R19, P0, R24, R4.reuse, 0x1 ;  /* 0x0000000418137211 */ /* 0x082fe200078008ff */
[----:B------:R-:W-:Y:S01]  /*69d0*/  STL [R1+0x914], R21 ;  /* 0x0009141501007387 */ /* 0x000fe20000100800 */
[----:B------:R-:W-:-:S03]  /*69e0*/  LEA R17, P4, R25, R4, 0x1 ;  /* 0x0000000419117211 */ /* 0x000fc600078808ff */
[----:B------:R-:W-:Y:S04]  /*69f0*/  STL [R1+0x634], R20 ;  /* 0x0006341401007387 */ /* 0x000fe80000100800 */
[----:B------:R-:W-:Y:S04]  /*6a00*/  STL [R1+0x918], R19 ;  /* 0x0009181301007387 */ /* 0x000fe80000100800 */
[----:B------:R0:W-:Y:S04]  /*6a10*/  STL [R1+0x638], R18 ;  /* 0x0006381201007387 */ /* 0x0001e80000100800 */
[----:B------:R1:W-:Y:S04]  /*6a20*/  STL [R1+0x91c], R17 ;  /* 0x00091c1101007387 */ /* 0x0003e80000100800 */
[----:B------:R2:W-:Y:S01]  /*6a30*/  STL [R1+0x63c], R16 ;  /* 0x00063c1001007387 */ /* 0x0005e20000100800 */
[----:B0-----:R-:W-:-:S02]  /*6a40*/  LEA R18, P6, R26, R4, 0x1 ;  /* 0x000000041a127211 */ /* 0x001fc400078c08ff */
[-C--:B-1----:R-:W-:Y:S02]  /*6a50*/  LEA.HI.X.SX32 R17, R3, R5.reuse, 0x1, P5 ;  /* 0x0000000503117211 */ /* 0x082fe400028f0eff */
[----:B------:R-:W-:Y:S02]  /*6a60*/  LEA.HI.X.SX32 R3, R29, R5, 0x1, P3 ;  /* 0x000000051d037211 */ /* 0x000fe400018f0eff */
[-C--:B--2---:R-:W-:Y:S01]  /*6a70*/  LEA R16, P5, R27, R4.reuse, 0x1 ;  /* 0x000000041b107211 */ /* 0x084fe200078a08ff */
[----:B------:R-:W-:Y:S04]  /*6a80*/  STL [R1+0x920], R18 ;  /* 0x0009201201007387 */ /* 0x000fe80000100800 */
[----:B------:R0:W-:Y:S04]  /*6a90*/  STL [R1+0x640], R17 ;  /* 0x0006401101007387 */ /* 0x0001e80000100800 */
[----:B------:R1:W-:Y:S04]  /*6aa0*/  STL [R1+0x924], R16 ;  /* 0x0009241001007387 */ /* 0x0003e80000100800 */
[----:B------:R2:W-:Y:S01]  /*6ab0*/  STL [R1+0x644], R3 ;  /* 0x0006440301007387 */ /* 0x0005e20000100800 */
[----:B0-----:R-:W-:-:S02]  /*6ac0*/  LEA R17, P3, R28, R4, 0x1 ;  /* 0x000000041c117211 */ /* 0x001fc400078608ff */
[----:B-1----:R-:W-:-:S03]  /*6ad0*/  LEA.HI.X.SX32 R16, R22, R5, 0x1, P2 ;  /* 0x0000000516107211 */ /* 0x002fc600010f0eff */
[----:B------:R0:W-:Y:S01]  /*6ae0*/  STL [R1+0x928], R17 ;  /* 0x0009281101007387 */ /* 0x0001e20000100800 */
[----:B--2---:R-:W-:-:S03]  /*6af0*/  LEA R3, P2, R2, R4, 0x1 ;  /* 0x0000000402037211 */ /* 0x004fc600078408ff */
[----:B------:R4:W-:Y:S04]  /*6b00*/  STL [R1+0x648], R16 ;  /* 0x0006481001007387 */ /* 0x0009e80000100800 */
[----:B------:R1:W-:Y:S01]  /*6b10*/  STL [R1+0x92c], R3 ;  /* 0x00092c0301007387 */ /* 0x0003e20000100800 */
[----:B0-----:R-:W-:Y:S02]  /*6b20*/  LEA.HI.X.SX32 R17, R23, R5, 0x1, P1 ;  /* 0x0000000517117211 */ /* 0x001fe400008f0eff */
[----:B----4-:R-:W-:-:S03]  /*6b30*/  LEA R16, P1, R6, R4, 0x1 ;  /* 0x0000000406107211 */ /* 0x010fc600078208ff */
[----:B------:R0:W-:Y:S01]  /*6b40*/  STL [R1+0x64c], R17 ;  /* 0x00064c1101007387 */ /* 0x0001e20000100800 */
[----:B-1----:R-:W-:-:S03]  /*6b50*/  LEA.HI.X.SX32 R3, R24, R5, 0x1, P0 ;  /* 0x0000000518037211 */ /* 0x002fc600000f0eff */
[----:B------:R1:W-:Y:S04]  /*6b60*/  STL [R1+0x930], R16 ;  /* 0x0009301001007387 */ /* 0x0003e80000100800 */
[----:B------:R2:W-:Y:S01]  /*6b70*/  STL [R1+0x658], R3 ;  /* 0x0006580301007387 */ /* 0x0005e20000100800 */
[----:B0-----:R-:W-:Y:S02]  /*6b80*/  LEA R17, P0, R7, R4, 0x1 ;  /* 0x0000000407117211 */ /* 0x001fe400078008ff */
[----:B-1----:R-:W-:-:S03]  /*6b90*/  LEA.HI.X.SX32 R16, R25, R5, 0x1, P4 ;  /* 0x0000000519107211 */ /* 0x002fc600020f0eff */
[----:B------:R0:W-:Y:S01]  /*6ba0*/  STL [R1+0x934], R17 ;  /* 0x0009341101007387 */ /* 0x0001e20000100800 */
[----:B--2---:R-:W-:-:S03]  /*6bb0*/  LEA R3, P4, R8, R4, 0x1 ;  /* 0x0000000408037211 */ /* 0x004fc600078808ff */
[----:B------:R1:W-:Y:S04]  /*6bc0*/  STL [R1+0x65c], R16 ;  /* 0x00065c1001007387 */ /* 0x0003e80000100800 */
[----:B------:R2:W-:Y:S01]  /*6bd0*/  STL [R1+0x938], R3 ;  /* 0x0009380301007387 */ /* 0x0005e20000100800 */
[----:B0-----:R-:W-:Y:S02]  /*6be0*/  LEA.HI.X.SX32 R17, R26, R5, 0x1, P6 ;  /* 0x000000051a117211 */ /* 0x001fe400030f0eff */
[----:B-1----:R-:W-:-:S03]  /*6bf0*/  LEA R16, P6, R9, R4, 0x1 ;  /* 0x0000000409107211 */ /* 0x002fc600078c08ff */
[----:B------:R0:W-:Y:S01]  /*6c00*/  STL [R1+0x660], R17 ;  /* 0x0006601101007387 */ /* 0x0001e20000100800 */
[----:B--2---:R-:W-:-:S03]  /*6c10*/  LEA.HI.X.SX32 R3, R27, R5, 0x1, P5 ;  /* 0x000000051b037211 */ /* 0x004fc600028f0eff */
[----:B------:R1:W-:Y:S01]  /*6c20*/  STL [R1+0x93c], R16 ;  /* 0x00093c1001007387 */ /* 0x0003e20000100800 */
[----:B------:R-:W-:-:S03]  /*6c30*/  LEA.HI.X.SX32 R2, R2, R5, 0x1, P2 ;  /* 0x0000000502027211 */ /* 0x000fc600010f0eff */
[----:B------:R3:W-:Y:S01]  /*6c40*/  STL [R1+0x664], R3 ;  /* 0x0006640301007387 */ /* 0x0007e20000100800 */
[----:B0-----:R-:W-:Y:S02]  /*6c50*/  LEA R17, P5, R10, R4, 0x1 ;  /* 0x000000040a117211 */ /* 0x001fe400078a08ff */
[----:B-1----:R-:W-:-:S03]  /*6c60*/  LEA.HI.X.SX32 R16, R28, R5, 0x1, P3 ;  /* 0x000000051c107211 */ /* 0x002fc600018f0eff */
[----:B------:R-:W-:Y:S01]  /*6c70*/  STL [R1+0x940], R17 ;  /* 0x0009401101007387 */ /* 0x000fe20000100800 */
[----:B---3--:R-:W-:-:S03]  /*6c80*/  LEA R3, P3, R11, R4, 0x1 ;  /* 0x000000040b037211 */ /* 0x008fc600078608ff */
[----:B------:R0:W-:Y:S04]  /*6c90*/  STL [R1+0x668], R16 ;  /* 0x0006681001007387 */ /* 0x0001e80000100800 */
[----:B------:R1:W-:Y:S04]  /*6ca0*/  STL [R1+0x944], R3 ;  /* 0x0009440301007387 */ /* 0x0003e80000100800 */
[----:B------:R2:W-:Y:S01]  /*6cb0*/  STL [R1+0x66c], R2 ;  /* 0x00066c0201007387 */ /* 0x0005e20000100800 */
[----:B0-----:R-:W-:Y:S02]  /*6cc0*/  LEA R16, P2, R12, R4, 0x1 ;  /* 0x000000040c107211 */ /* 0x001fe400078408ff */
[----:B-1----:R-:W-:-:S03]  /*6cd0*/  LEA.HI.X.SX32 R3, R6, R5, 0x1, P1 ;  /* 0x0000000506037211 */ /* 0x002fc600008f0eff */
[----:B------:R-:W-:Y:S01]  /*6ce0*/  STL [R1+0x948], R16 ;  /* 0x0009481001007387 */ /* 0x000fe20000100800 */
[----:B--2---:R-:W-:-:S03]  /*6cf0*/  LEA R2, P1, R13, R4, 0x1 ;  /* 0x000000040d027211 */ /* 0x004fc600078208ff */
[----:B------:R0:W-:Y:S01]  /*6d00*/  STL [R1+0x670], R3 ;  /* 0x0006700301007387 */ /* 0x0001e20000100800 */
[----:B------:R-:W-:-:S03]  /*6d10*/  LEA.HI.X.SX32 R6, R7, R5, 0x1, P0 ;  /* 0x0000000507067211 */ /* 0x000fc600000f0eff */
[----:B------:R1:W-:Y:S01]  /*6d20*/  STL [R1+0x958], R2 ;  /* 0x0009580201007387 */ /* 0x0003e20000100800 */
[----:B0-----:R-:W-:-:S03]  /*6d30*/  LEA R3, P0, R14, R4, 0x1 ;  /* 0x000000040e037211 */ /* 0x001fc600078008ff */
        /* <DEDUP_REMOVED lines=8> */
[----:B------:R1:W-:Y:S01]  /*6dc0*/  STL [R1+0x68c], R3 ;  /* 0x00068c0301007387 */ /* 0x0003e20000100800 */
[----:B------:R-:W-:-:S03]  /*6dd0*/  LEA.HI.X.SX32 R4, R10, R5, 0x1, P5 ;  /* 0x000000050a047211 */ /* 0x000fc600028f0eff */
[----:B------:R2:W-:Y:S01]  /*6de0*/  STL [R1+0x94c], R2 ;  /* 0x00094c0201007387 */ /* 0x0005e20000100800 */
[----:B0-----:R-:W0:Y:S01]  /*6df0*/  LDC R6, c[0x0][0x3a8] ;  /* 0x0000ea00ff067b82 */ /* 0x001e220000000800 */
[-C--:B-1----:R-:W-:Y:S02]  /*6e00*/  LEA.HI.X.SX32 R3, R11, R5.reuse, 0x1, P3 ;  /* 0x000000050b037211 */ /* 0x082fe400018f0eff */
[----:B------:R1:W-:Y:S01]  /*6e10*/  STL [R1+0x610], R4 ;  /* 0x0006100401007387 */ /* 0x0003e20000100800 */
[----:B--2---:R-:W-:-:S03]  /*6e20*/  LEA.HI.X.SX32 R2, R12, R5, 0x1, P2 ;  /* 0x000000050c027211 */ /* 0x004fc600010f0eff */
[----:B------:R2:W-:Y:S01]  /*6e30*/  STL [R1+0x680], R3 ;  /* 0x0006800301007387 */ /* 0x0005e20000100800 */
[----:B------:R-:W-:-:S03]  /*6e40*/  LEA.HI.X.SX32 R0, R0, R5, 0x1, P6 ;  /* 0x0000000500007211 */ /* 0x000fc600030f0eff */
[----:B------:R3:W-:Y:S01]  /*6e50*/  STL [R1+0x688], R2 ;  /* 0x0006880201007387 */ /* 0x0007e20000100800 */
[-C--:B-1----:R-:W-:Y:S02]  /*6e60*/  LEA.HI.X.SX32 R4, R13, R5.reuse, 0x1, P1 ;  /* 0x000000050d047211 */ /* 0x082fe400008f0eff */
[----:B--2---:R-:W-:-:S03]  /*6e70*/  LEA.HI.X.SX32 R3, R14, R5, 0x1, P0 ;  /* 0x000000050e037211 */ /* 0x004fc600000f0eff */
[----:B------:R-:W-:Y:S01]  /*6e80*/  STL [R1+0x690], R4 ;  /* 0x0006900401007387 */ /* 0x000fe20000100800 */
[----:B---3--:R-:W-:-:S03]  /*6e90*/  LEA.HI.X.SX32 R2, R15, R5, 0x1, P4 ;  /* 0x000000050f027211 */ /* 0x008fc600020f0eff */
[----:B------:R-:W-:Y:S04]  /*6ea0*/  STL [R1+0x698], R3 ;  /* 0x0006980301007387 */ /* 0x000fe80000100800 */
[----:B------:R1:W-:Y:S04]  /*6eb0*/  STL [R1+0x6a0], R2 ;  /* 0x0006a00201007387 */ /* 0x0003e80000100800 */
[----:B------:R2:W-:Y:S04]  /*6ec0*/  STL [R1+0x6a8], R0 ;  /* 0x0006a80001007387 */ /* 0x0005e80000100800 */
        /* <DEDUP_REMOVED lines=256> */
[----:B------:R-:W2:Y:S04]  /*7ed0*/  LDL.LU R5, [R1+0xd0] ;  /* 0x0000d00001057983 */ /* 0x000ea80000300800 */
[----:B-1----:R-:W3:Y:S01]  /*7ee0*/  LDL.LU R2, [R1+0xd4] ;  /* 0x0000d40001027983 */ /* 0x002ee20000300800 */
[----:B------:R-:W1:Y:S01]  /*7ef0*/  S2R R3, SR_TID.X ;  /* 0x0000000000037919 */ /* 0x000e620000002100 */
[----:B0-----:R-:W-:-:S02]  /*7f00*/  IMAD R10, R6, 0x1c, RZ ;  /* 0x0000001c060a7824 */ /* 0x001fc400078e02ff */
[----:B------:R-:W-:-:S05]  /*7f10*/  IMAD R11, R6, 0x1b, RZ ;  /* 0x0000001b060b7824 */ /* 0x000fca00078e02ff */
[----:B------:R0:W-:Y:S01]  /*7f20*/  STL.64 [R1+0x9a8], R10 ;  /* 0x0009a80a01007387 */ /* 0x0001e20000100a00 */
[----:B-1----:R-:W-:-:S05]  /*7f30*/  LOP3.LUT R3, R3, 0x1f, RZ, 0xc0, !PT ;  /* 0x0000001f03037812 */ /* 0x002fca00078ec0ff */
[----:B------:R-:W-:Y:S02]  /*7f40*/  IMAD R4, R3, UR8, RZ ;  /* 0x0000000803047c24 */ /* 0x000fe4000f8e02ff */
[----:B------:R-:W-:Y:S02]  /*7f50*/  IMAD.U32 R3, RZ, RZ, UR11 ;  /* 0x0000000bff037e24 */ /* 0x000fe4000f8e00ff */
[----:B--2---:R-:W-:-:S04]  /*7f60*/  IMAD R0, R5, UR10, RZ ;  /* 0x0000000a05007c24 */ /* 0x004fc8000f8e02ff */
[----:B0-----:R-:W-:-:S04]  /*7f70*/  IMAD.WIDE R10, R0, 0x2, RZ ;  /* 0x00000002000a7825 */ /* 0x001fc800078e02ff */
[----:B---3--:R-:W-:Y:S01]  /*7f80*/  IMAD R2, R2, UR10, RZ ;  /* 0x0000000a02027c24 */ /* 0x008fe2000f8e02ff */
[----:B------:R0:W-:Y:S01]  /*7f90*/  STL.64 [R1+0x678], R10 ;  /* 0x0006780a01007387 */ /* 0x0001e20000100a00 */
[----:B------:R-:W-:Y:S02]  /*7fa0*/  SHF.R.S32.HI R5, RZ, 0x1f, R4 ;  /* 0x0000001fff057819 */ /* 0x000fe40000011404 */
[----:B0-----:R-:W-:-:S04]  /*7fb0*/  IMAD.WIDE R10, R2, 0x2, RZ ;  /* 0x00000002020a7825 */ /* 0x001fc800078e02ff */
[C---:B------:R-:W-:Y:S01]  /*7fc0*/  IMAD.SHL.U32 R2, R4.reuse, 0x2, RZ ;  /* 0x0000000204027824 */ /* 0x040fe200078e00ff */
[----:B------:R-:W-:Y:S04]  /*7fd0*/  STL.64 [R1+0x650], R10 ;  /* 0x0006500a01007387 */ /* 0x000fe80000100a00 */
[----:B------:R0:W-:Y:S01]  /*7fe0*/  STL.64 [R1+0x9a0], R2 ;  /* 0x0009a00201007387 */ /* 0x0001e20000100a00 */
[----:B------:R-:W-:-:S03]  /*7ff0*/  SHF.L.U64.HI R0, R4, 0x1, R5 ;  /* 0x0000000104007819 */ /* 0x000fc60000010205 */
[----:B------:R-:W2:Y:S04]  /*8000*/  LDL.64 R4, [R1+0x650] ;  /* 0x0006500001047983 */ /* 0x000ea80000100a00 */
[----:B0-----:R-:W3:Y:S01]  /*8010*/  LDL.64 R2, [R1+0x678] ;  /* 0x0006780001027983 */ /* 0x001ee20000100a00 */
[C---:B------:R-:W-:Y:S02]  /*8020*/  IMAD R7, R6.reuse, 0x1f, RZ ;  /* 0x0000001f06077824 */ /* 0x040fe400078e02ff */
[C---:B------:R-:W-:Y:S02]  /*8030*/  IMAD R8, R6.reuse, 0x1e, RZ ;  /* 0x0000001e06087824 */ /* 0x040fe400078e02ff */
[----:B------:R-:W-:Y:S02]  /*8040*/  IMAD R9, R6, 0x1d, RZ ;  /* 0x0000001d06097824 */ /* 0x000fe400078e02ff */
[----:B---3--:R-:W-:-:S05]  /*8050*/  IMAD.WIDE R10, R7, 0x2, R2 ;  /* 0x00000002070a7825 */ /* 0x008fca00078e0202 */
[----:B------:R2:W-:Y:S02]  /*8060*/  STL.64 [R1+0x890], R10 ;  /* 0x0008900a01007387 */ /* 0x0005e40000100a00 */
[----:B--2---:R-:W-:Y:S02]  /*8070*/  IMAD.WIDE R10, R7, 0x2, R4 ;  /* 0x00000002070a7825 */ /* 0x004fe400078e0204 */
[----:B------:R-:W0:Y:S03]  /*8080*/  LDC R7, c[0x0][0x3a8] ;  /* 0x0000ea00ff077b82 */ /* 0x000e260000000800 */
[----:B------:R1:W-:Y:S02]  /*8090*/  STL.64 [R1+0x888], R10 ;  /* 0x0008880a01007387 */ /* 0x0003e40000100a00 */
[----:B-1----:R-:W-:-:S05]  /*80a0*/  IMAD.WIDE R10, R8, 0x2, R2 ;  /* 0x00000002080a7825 */ /* 0x002fca00078e0202 */
[----:B------:R1:W-:Y:S02]  /*80b0*/  STL.64 [R1+0x880], R10 ;  /* 0x0008800a01007387 */ /* 0x0003e40000100a00 */
[----:B-1----:R-:W-:-:S05]  /*80c0*/  IMAD.WIDE R10, R8, 0x2, R4 ;  /* 0x00000002080a7825 */ /* 0x002fca00078e0204 */
[----:B------:R1:W-:Y:S02]  /*80d0*/  STL.64 [R1+0x878], R10 ;  /* 0x0008780a01007387 */ /* 0x0003e40000100a00 */
[----:B-1----:R-:W-:-:S05]  /*80e0*/  IMAD.WIDE R10, R9, 0x2, R2 ;  /* 0x00000002090a7825 */ /* 0x002fca00078e0202 */
[----:B------:R1:W-:Y:S04]  /*80f0*/  STL.64 [R1+0x870], R10 ;  /* 0x0008700a01007387 */ /* 0x0003e80000100a00 */
[----:B-1----:R-:W2:Y:S01]  /*8100*/  LDL.LU.64 R10, [R1+0x9a8] ;  /* 0x0009a800010a7983 */ /* 0x002ea20000300a00 */
[----:B------:R-:W-:-:S05]  /*8110*/  IMAD.WIDE R8, R9, 0x2, R4 ;  /* 0x0000000209087825 */ /* 0x000fca00078e0204 */
[----:B------:R2:W-:Y:S01]  /*8120*/  STL.64 [R1+0x868], R8 ;  /* 0x0008680801007387 */ /* 0x0005e20000100a00 */
[C---:B------:R-:W-:Y:S02]  /*8130*/  IMAD R12, R6.reuse, 0x1a, RZ ;  /* 0x0000001a060c7824 */ /* 0x040fe400078e02ff */
[C---:B------:R-:W-:Y:S02]  /*8140*/  IMAD R13, R6.reuse, 0x19, RZ ;  /* 0x00000019060d7824 */ /* 0x040fe400078e02ff */
[C---:B------:R-:W-:Y:S02]  /*8150*/  IMAD R14, R6.reuse, 0x18, RZ ;  /* 0x00000018060e7824 */ /* 0x040fe400078e02ff */
[C---:B------:R-:W-:Y:S02]  /*8160*/  IMAD R15, R6.reuse, 0x17, RZ ;  /* 0x00000017060f7824 */ /* 0x040fe400078e02ff */
[C---:B------:R-:W-:Y:S02]  /*8170*/  IMAD R16, R6.reuse, 0x16, RZ ;  /* 0x0000001606107824 */ /* 0x040fe400078e02ff */
[----:B------:R-:W-:-:S02]  /*8180*/  IMAD R17, R6, 0x15, RZ ;  /* 0x0000001506117824 */ /* 0x000fc400078e02ff */
[C---:B------:R-:W-:Y:S02]  /*8190*/  IMAD R18, R6.reuse, 0x14, RZ ;  /* 0x0000001406127824 */ /* 0x040fe400078e02ff */
[C---:B------:R-:W-:Y:S02]  /*81a0*/  IMAD R19, R6.reuse, 0x13, RZ ;  /* 0x0000001306137824 */ /* 0x040fe400078e02ff */
[C---:B------:R-:W-:Y:S02]  /*81b0*/  IMAD R20, R6.reuse, 0x12, RZ ;  /* 0x0000001206147824 */ /* 0x040fe400078e02ff */
[C---:B------:R-:W-:Y:S02]  /*81c0*/  IMAD R21, R6.reuse, 0x11, RZ ;  /* 0x0000001106157824 */ /* 0x040fe400078e02ff */
[C---:B------:R-:W-:Y:S02]  /*81d0*/  IMAD.SHL.U32 R22, R6.reuse, 0x10, RZ ;  /* 0x0000001006167824 */ /* 0x040fe400078e00ff */
[----:B------:R-:W-:-:S02]  /*81e0*/  IMAD R23, R6, 0xf, RZ ;  /* 0x0000000f06177824 */ /* 0x000fc400078e02ff */
[C---:B------:R-:W-:Y:S02]  /*81f0*/  IMAD R24, R6.reuse, 0xe, RZ ;  /* 0x0000000e06187824 */ /* 0x040fe400078e02ff */
[C---:B------:R-:W-:Y:S02]  /*8200*/  IMAD R25, R6.reuse, 0xd, RZ ;  /* 0x0000000d06197824 */ /* 0x040fe400078e02ff */
[C---:B------:R-:W-:Y:S02]  /*8210*/  IMAD R26, R6.reuse, 0xc, RZ ;  /* 0x0000000c061a7824 */ /* 0x040fe400078e02ff */
[C---:B------:R-:W-:Y:S02]  /*8220*/  IMAD R27, R6.reuse, 0xb, RZ ;  /* 0x0000000b061b7824 */ /* 0x040fe400078e02ff */
[C---:B------:R-:W-:Y:S02]  /*8230*/  IMAD R28, R6.reuse, 0xa, RZ ;  /* 0x0000000a061c7824 */ /* 0x040fe400078e02ff */
[----:B------:R-:W-:-:S02]  /*8240*/  IMAD R29, R6, 0x9, RZ ;  /* 0x00000009061d7824 */ /* 0x000fc400078e02ff */
[----:B0-----:R-:W-:Y:S02]  /*8250*/  IMAD.SHL.U32 R7, R7, 0x8, RZ ;  /* 0x0000000807077824 */ /* 0x001fe400078e00ff */
[----:B------:R-:W-:Y:S01]  /*8260*/  IMAD.SHL.U32 R6, R6, 0x2, RZ ;  /* 0x0000000206067824 */ /* 0x000fe200078e00ff */
[----:B------:R-:W-:Y:S01]  /*8270*/  USHF.R.S32.HI UR7, URZ, 0x5, UR7 ;  /* 0x00000005ff077899 */ /* 0x000fe20008011407 */
[----:B--2---:R-:W-:-:S05]  /*8280*/  IMAD.WIDE R8, R10, 0x2, R2 ;  /* 0x000000020a087825 */ /* 0x004fca00078e0202 */
[----:B------:R0:W-:Y:S02]  /*8290*/  STL.64 [R1+0x860], R8 ;  /* 0x0008600801007387 */ /* 0x0001e40000100a00 */
[----:B0-----:R-:W-:-:S05]  /*82a0*/  IMAD.WIDE R8, R10, 0x2, R4 ;  /* 0x000000020a087825 */ /* 0x001fca00078e0204 */
[----:B------:R0:W-:Y:S02]  /*82b0*/  STL.64 [R1+0x858], R8 ;  /* 0x0008580801007387 */ /* 0x0001e40000100a00 */
[----:B0-----:R-:W-:-:S04]  /*82c0*/  IMAD.WIDE R8, R11, 0x2, R2 ;  /* 0x000000020b087825 */ /* 0x001fc800078e0202 */
[----:B------:R-:W-:Y:S01]  /*82d0*/  IMAD.WIDE R10, R11, 0x2, R4 ;  /* 0x000000020b0a7825 */ /* 0x000fe200078e0204 */
[----:B------:R0:W-:Y:S04]  /*82e0*/  STL.64 [R1+0x850], R8 ;  /* 0x0008500801007387 */ /* 0x0001e80000100a00 */
[----:B------:R1:W-:Y:S01]  /*82f0*/  STL.64 [R1+0x848], R10 ;  /* 0x0008480a01007387 */ /* 0x0003e20000100a00 */
[----:B0-----:R-:W-:-:S04]  /*8300*/  IMAD.WIDE R8, R12, 0x2, R2 ;  /* 0x000000020c087825 */ /* 0x001fc800078e0202 */
[----:B-1----:R-:W-:Y:S01]  /*8310*/  IMAD.WIDE R10, R12, 0x2, R4 ;  /* 0x000000020c0a7825 */ /* 0x002fe200078e0204 */
[----:B------:R0:W-:Y:S04]  /*8320*/  STL.64 [R1+0x840], R8 ;  /* 0x0008400801007387 */ /* 0x0001e80000100a00 */
[----:B------:R1:W-:Y:S01]  /*8330*/  STL.64 [R1+0x838], R10 ;  /* 0x0008380a01007387 */ /* 0x0003e20000100a00 */
[----:B0-----:R-:W-:-:S04]  /*8340*/  IMAD.WIDE R8, R13, 0x2, R2 ;  /* 0x000000020d087825 */ /* 0x001fc800078e0202 */
[--C-:B-1----:R-:W-:Y:S01]  /*8350*/  IMAD.WIDE R10, R13, 0x2, R4.reuse ;  /* 0x000000020d0a7825 */ /* 0x102fe200078e0204 */
[----:B------:R0:W-:Y:S03]  /*8360*/  STL.64 [R1+0x830], R8 ;  /* 0x0008300801007387 */ /* 0x0001e60000100a00 */
[C---:B------:R-:W-:Y:S01]  /*8370*/  IMAD.WIDE R12, R14.reuse, 0x2, R4 ;  /* 0x000000020e0c7825 */ /* 0x040fe200078e0204 */
[----:B------:R1:W-:Y:S03]  /*8380*/  STL.64 [R1+0x828], R10 ;  /* 0x0008280a01007387 */ /* 0x0003e60000100a00 */
[----:B0-----:R-:W-:-:S04]  /*8390*/  IMAD.WIDE R8, R14, 0x2, R2 ;  /* 0x000000020e087825 */ /* 0x001fc800078e0202 */
[C---:B-1----:R-:W-:Y:S01]  /*83a0*/  IMAD.WIDE R10, R15.reuse, 0x2, R2 ;  /* 0x000000020f0a7825 */ /* 0x042fe200078e0202 */
[----:B------:R0:W-:Y:S04]  /*83b0*/  STL.64 [R1+0x820], R8 ;  /* 0x0008200801007387 */ /* 0x0001e80000100a00 */
[----:B------:R1:W-:Y:S04]  /*83c0*/  STL.64 [R1+0x818], R12 ;  /* 0x0008180c01007387 */ /* 0x0003e80000100a00 */
[----:B------:R2:W-:Y:S01]  /*83d0*/  STL.64 [R1+0x810], R10 ;  /* 0x0008100a01007387 */ /* 0x0005e20000100a00 */
[----:B0-----:R-:W-:-:S04]  /*83e0*/  IMAD.WIDE R8, R15, 0x2, R4 ;  /* 0x000000020f087825 */ /* 0x001fc800078e0204 */
[C---:B-1----:R-:W-:Y:S01]  /*83f0*/  IMAD.WIDE R12, R16.reuse, 0x2, R2 ;  /* 0x00000002100c7825 */ /* 0x042fe200078e0202 */
[----:B------:R0:W-:Y:S03]  /*8400*/  STL.64 [R1+0x808], R8 ;  /* 0x0008080801007387 */ /* 0x0001e60000100a00 */
[----:B--2---:R-:W-:Y:S01]  /*8410*/  IMAD.WIDE R10, R16, 0x2, R4 ;  /* 0x00000002100a7825 */ /* 0x004fe200078e0204 */
[----:B------:R1:W-:Y:S04]  /*8420*/  STL.64 [R1+0x800], R12 ;  /* 0x0008000c01007387 */ /* 0x0003e80000100a00 */
[----:B------:R2:W-:Y:S01]  /*8430*/  STL.64 [R1+0x7f8], R10 ;  /* 0x0007f80a01007387 */ /* 0x0005e20000100a00 */
[----:B0-----:R-:W-:-:S04]  /*8440*/  IMAD.WIDE R8, R17, 0x2, R2 ;  /* 0x0000000211087825 */ /* 0x001fc800078e0202 */
[----:B-1----:R-:W-:Y:S01]  /*8450*/  IMAD.WIDE R12, R17, 0x2, R4 ;  /* 0x00000002110c7825 */ /* 0x002fe200078e0204 */
[----:B------:R0:W-:Y:S03]  /*8460*/  STL.64 [R1+0x7f0], R8 ;  /* 0x0007f00801007387 */ /* 0x0001e60000100a00 */
[C---:B--2---:R-:W-:Y:S01]  /*8470*/  IMAD.WIDE R10, R18.reuse, 0x2, R2 ;  /* 0x00000002120a7825 */ /* 0x044fe200078e0202 */
        /* <DEDUP_REMOVED lines=42> */
[----:B------:R-:W-:Y:S04]  /*8720*/  STL.64 [R1+0x740], R12 ;  /* 0x0007400c01007387 */ /* 0x000fe80000100a00 */
[----:B------:R-:W-:Y:S01]  /*8730*/  STL.64 [R1+0x738], R10 ;  /* 0x0007380a01007387 */ /* 0x000fe20000100a00 */
[----:B0-----:R-:W-:-:S05]  /*8740*/  IMAD.WIDE R8, R29, 0x2, R2 ;  /* 0x000000021d087825 */ /* 0x001fca00078e0202 */
[----:B------:R0:W-:Y:S01]  /*8750*/  STL.64 [R1+0x730], R8 ;  /* 0x0007300801007387 */ /* 0x0001e20000100a00 */
[C---:B------:R-:W-:Y:S01]  /*8760*/  IMAD.WIDE R14, R7.reuse, 0x2, R2 ;  /* 0x00000002070e7825 */ /* 0x040fe200078e0202 */
[----:B0-----:R-:W0:Y:S03]  /*8770*/  LDC R8, c[0x0][0x3a8] ;  /* 0x0000ea00ff087b82 */ /* 0x001e260000000800 */
[----:B------:R-:W-:-:S05]  /*8780*/  IMAD.WIDE R12, R7, 0x2, R4 ;  /* 0x00000002070c7825 */ /* 0x000fca00078e0204 */
[----:B------:R-:W1:Y:S01]  /*8790*/  LDC R7, c[0x0][0x3a8] ;  /* 0x0000ea00ff077b82 */ /* 0x000e620000000800 */
[----:B------:R-:W-:-:S05]  /*87a0*/  IMAD.WIDE R10, R29, 0x2, R4 ;  /* 0x000000021d0a7825 */ /* 0x000fca00078e0204 */
[----:B------:R2:W-:Y:S02]  /*87b0*/  STL.64 [R1+0x728], R10 ;  /* 0x0007280a01007387 */ /* 0x0005e40000100a00 */
[----:B------:R-:W3:Y:S01]  /*87c0*/  LDC R9, c[0x0][0x3a8] ;  /* 0x0000ea00ff097b82 */ /* 0x000ee20000000800 */
[----:B0-----:R-:W-:Y:S01]  /*87d0*/  IMAD R8, R8, 0x7, RZ ;  /* 0x0000000708087824 */ /* 0x001fe200078e02ff */
[----:B------:R0:W-:Y:S03]  /*87e0*/  STL.64 [R1+0x720], R14 ;  /* 0x0007200e01007387 */ /* 0x0001e60000100a00 */
[--C-:B--2---:R-:W-:Y:S01]  /*87f0*/  IMAD.WIDE R10, R8, 0x2, R2.reuse ;  /* 0x00000002080a7825 */ /* 0x104fe200078e0202 */
[----:B------:R2:W-:Y:S03]  /*8800*/  STL.64 [R1+0x718], R12 ;  /* 0x0007180c01007387 */ /* 0x0005e60000100a00 */
[----:B-1----:R-:W-:Y:S01]  /*8810*/  IMAD R7, R7, 0x6, RZ ;  /* 0x0000000607077824 */ /* 0x002fe200078e02ff */
[----:B------:R1:W-:Y:S03]  /*8820*/  STL.64 [R1+0x710], R10 ;  /* 0x0007100a01007387 */ /* 0x0003e60000100a00 */
[----:B0-----:R-:W-:-:S04]  /*8830*/  IMAD.WIDE R14, R7, 0x2, R2 ;  /* 0x00000002070e7825 */ /* 0x001fc800078e0202 */
[--C-:B--2---:R-:W-:Y:S02]  /*8840*/  IMAD.WIDE R12, R7, 0x2, R4.reuse ;  /* 0x00000002070c7825 */ /* 0x104fe400078e0204 */
[----:B------:R-:W0:Y:S02]  /*8850*/  LDC R7, c[0x0][0x3a8] ;  /* 0x0000ea00ff077b82 */ /* 0x000e240000000800 */
[----:B-1----:R-:W-:-:S06]  /*8860*/  IMAD.WIDE R10, R8, 0x2, R4 ;  /* 0x00000002080a7825 */ /* 0x002fcc00078e0204 */
[----:B------:R-:W1:Y:S01]  /*8870*/  LDC R8, c[0x0][0x3a8] ;  /* 0x0000ea00ff087b82 */ /* 0x000e620000000800 */
[----:B---3--:R-:W-:Y:S01]  /*8880*/  IMAD R9, R9, 0x5, RZ ;  /* 0x0000000509097824 */ /* 0x008fe200078e02ff */
[----:B------:R2:W-:Y:S04]  /*8890*/  STL.64 [R1+0x708], R10 ;  /* 0x0007080a01007387 */ /* 0x0005e80000100a00 */
[----:B------:R-:W-:Y:S04]  /*88a0*/  STL.64 [R1+0x700], R14 ;  /* 0x0007000e01007387 */ /* 0x000fe80000100a00 */
[----:B------:R3:W-:Y:S01]  /*88b0*/  STL.64 [R1+0x6f8], R12 ;  /* 0x0006f80c01007387 */ /* 0x0007e20000100a00 */
[----:B--2---:R-:W-:-:S04]  /*88c0*/  IMAD.WIDE R10, R9, 0x2, R2 ;  /* 0x00000002090a7825 */ /* 0x004fc800078e0202 */
[----:B0-----:R-:W-:Y:S01]  /*88d0*/  IMAD R7, R7, 0x3, RZ ;  /* 0x0000000307077824 */ /* 0x001fe200078e02ff */
[----:B------:R0:W-:Y:S01]  /*88e0*/  STL.64 [R1+0x6f0], R10 ;  /* 0x0006f00a01007387 */ /* 0x0001e20000100a00 */
[----:B---3--:R-:W-:-:S04]  /*88f0*/  IMAD.WIDE R12, R9, 0x2, R4 ;  /* 0x00000002090c7825 */ /* 0x008fc800078e0204 */
[----:B-1----:R-:W-:Y:S01]  /*8900*/  IMAD.SHL.U32 R8, R8, 0x4, RZ ;  /* 0x0000000408087824 */ /* 0x002fe200078e00ff */
[----:B------:R1:W-:Y:S03]  /*8910*/  STL.64 [R1+0x6e8], R12 ;  /* 0x0006e80c01007387 */ /* 0x0003e60000100a00 */
[----:B0-----:R-:W-:-:S04]  /*8920*/  IMAD.WIDE R10, R8, 0x2, R2 ;  /* 0x00000002080a7825 */ /* 0x001fc800078e0202 */
[----:B------:R-:W-:Y:S01]  /*8930*/  IMAD.WIDE R8, R8, 0x2, R4 ;  /* 0x0000000208087825 */ /* 0x000fe200078e0204 */
[----:B------:R0:W-:Y:S03]  /*8940*/  STL.64 [R1+0x6e0], R10 ;  /* 0x0006e00a01007387 */ /* 0x0001e60000100a00 */
[C---:B-1----:R-:W-:Y:S01]  /*8950*/  IMAD.WIDE R12, R7.reuse, 0x2, R2 ;  /* 0x00000002070c7825 */ /* 0x042fe200078e0202 */
[----:B------:R1:W-:Y:S04]  /*8960*/  STL.64 [R1+0x6d8], R8 ;  /* 0x0006d80801007387 */ /* 0x0003e80000100a00 */
[----:B------:R2:W-:Y:S01]  /*8970*/  STL.64 [R1+0x6d0], R12 ;  /* 0x0006d00c01007387 */ /* 0x0005e20000100a00 */
[----:B0-----:R-:W-:-:S04]  /*8980*/  IMAD.WIDE R10, R7, 0x2, R4 ;  /* 0x00000002070a7825 */ /* 0x001fc800078e0204 */
[----:B------:R-:W-:-:S04]  /*8990*/  IMAD.WIDE R4, R6, 0x2, R4 ;  /* 0x0000000206047825 */ /* 0x000fc800078e0204 */
[----:B-1----:R-:W-:Y:S02]  /*89a0*/  IMAD.WIDE R8, R6, 0x2, R2 ;  /* 0x0000000206087825 */ /* 0x002fe400078e0202 */
[----:B------:R2:W5:Y:S04]  /*89b0*/  LDL.LU.64 R2, [R1+0x9a0] ;  /* 0x0009a00001027983 */ /* 0x0005680000300a00 */
[----:B------:R2:W-:Y:S04]  /*89c0*/  STL.64 [R1+0x6c8], R10 ;  /* 0x0006c80a01007387 */ /* 0x0005e80000100a00 */
[----:B------:R2:W-:Y:S04]  /*89d0*/  STL.64 [R1+0x6b8], R4 ;  /* 0x0006b80401007387 */ /* 0x0005e80000100a00 */
[----:B------:R2:W-:Y:S02]  /*89e0*/  STL.64 [R1+0x6c0], R8 ;  /* 0x0006c00801007387 */ /* 0x0005e40000100a00 */
.L_x_1:
[----:B------:R-:W-:Y:S04]  /*89f0*/  STL [R1+0x1570], R9 ;  /* 0x0015700901007387 */ /* 0x000fe80000100800 */
        /* <DEDUP_REMOVED lines=8> */
[----:B------:R0:W-:Y:S04]  /*8a80*/  STL.64 [R1+0x1560], R24 ;  /* 0x0015601801007387 */ /* 0x0001e80000100a00 */
[----:B0-----:R-:W3:Y:S01]  /*8a90*/  LDL.64 R24, [R1+0x650] ;  /* 0x0006500001187983 */ /* 0x001ee20000100a00 */
[----:B-----5:R-:W-:-:S02]  /*8aa0*/  ISETP.GT.AND P2, PT, R3, RZ, PT ;  /* 0x000000ff0300720c */ /* 0x020fc40003f44270 */
[----:B--2---:R-:W-:Y:S01]  /*8ab0*/  PRMT R9, RZ, 0x7610, R9 ;  /* 0x00007610ff097816 */ /* 0x004fe20000000009 */
[----:B------:R0:W-:Y:S04]  /*8ac0*/  STL.64 [R1+0x1558], R28 ;  /* 0x0015581c01007387 */ /* 0x0001e80000100a00 */
[----:B0-----:R-:W2:Y:S04]  /*8ad0*/  LDL.64 R28, [R1+0x6b8] ;  /* 0x0006b800011c7983 */ /* 0x001ea80000100a00 */
        /* <DEDUP_REMOVED lines=9> */
[----:B0-----:R-:W4:Y:S04]  /*8b70*/  LDL.64 R18, [R1+0x6c0] ;  /* 0x0006c00001127983 */ /* 0x001f280000100a00 */
[----:B------:R-:W-:Y:S04]  /*8b80*/  STL.64 [R1+0x1530], R22 ;  /* 0x0015301601007387 */ /* 0x000fe80000100a00 */
[----:B------:R-:W-:Y:S04]  /*8b90*/  STL.64 [R1+0x1518], R10 ;  /* 0x0015180a01007387 */ /* 0x000fe80000100a00 */
[----:B------:R-:W-:Y:S04]  /*8ba0*/  STL.64 [R1+0x1510], R12 ;  /* 0x0015100c01007387 */ /* 0x000fe80000100a00 */
[----:B------:R-:W-:Y:S04]  /*8bb0*/  STL.64 [R1+0x1520], R12 ;  /* 0x0015200c01007387 */ /* 0x000fe80000100a00 */
[----:B------:R-:W-:Y:S04]  /*8bc0*/  STL.64 [R1+0x1508], R14 ;  /* 0x0015080e01007387 */ /* 0x000fe80000100a00 */
[----:B------:R-:W-:Y:S04]  /*8bd0*/  STL.64 [R1+0x1528], R14 ;  /* 0x0015280e01007387 */ /* 0x000fe80000100a00 */
[----:B------:R0:W-:Y:S04]  /*8be0*/  STL.64 [R1+0x1500], R26 ;  /* 0x0015001a01007387 */ /* 0x0001e80000100a00 */
[----:B0-----:R-:W2:Y:S04]  /*8bf0*/  LDL.64 R26, [R1+0x678] ;  /* 0x00067800011a7983 */ /* 0x001ea80000100a00 */
[----:B------:R-:W-:Y:S04]  /*8c00*/  STL [R1+0x14e8], R2 ;  /* 0x0014e80201007387 */ /* 0x000fe80000100800 */
[----:B------:R-:W-:Y:S04]  /*8c10*/  STL [R1+0x14ec], R2 ;  /* 0x0014ec0201007387 */ /* 0x000fe80000100800 */
[----:B------:R-:W-:Y:S04]  /*8c20*/  STL [R1+0x14cc], R0 ;  /* 0x0014cc0001007387 */ /* 0x000fe80000100800 */
[----:B------:R-:W4:Y:S01]  /*8c30*/  LDL.64 R22, [R1+0x6d0] ;  /* 0x0006d00001167983 */ /* 0x000f220000100a00 */
[----:B---3--:R-:W-:-:S04]  /*8c40*/  IADD3 R4, P1, PT, R24, UR4, RZ ;  /* 0x0000000418047c10 */ /* 0x008fc8000ff3e0ff */
[----:B------:R-:W-:Y:S02]  /*8c50*/  IADD3.X R5, PT, PT, R25, UR5, RZ, P1, !PT ;  /* 0x0000000519057c10 */ /* 0x000fe40008ffe4ff */
[----:B------:R-:W3:Y:S04]  /*8c60*/  LDL.64 R24, [R1+0x6c8] ;  /* 0x0006c80001187983 */ /* 0x000ee80000100a00 */
[----:B------:R-:W3:Y:S01]  /*8c70*/  @P2 LDG.E.U16 R9, desc[UR28][R4.64] ;  /* 0x0000001c04092981 */ /* 0x000ee2000c1e1500 */
[----:B------:R-:W-:Y:S02]  /*8c80*/  ISETP.GT.AND P3, PT, R3, 0x2, PT ;  /* 0x000000020300780c */ /* 0x000fe40003f64270 */
[----:B------:R-:W-:Y:S02]  /*8c90*/  PRMT R8, RZ, 0x7610, R8 ;  /* 0x00007610ff087816 */ /* 0x000fe40000000008 */
[----:B--2---:R-:W-:Y:S01]  /*8ca0*/  IADD3 R6, P0, PT, R26, UR4, RZ ;  /* 0x000000041a067c10 */ /* 0x004fe2000ff1e0ff */
[----:B---3--:R0:W-:Y:S04]  /*8cb0*/  STL [R1], R9 ;  /* 0x0000000901007387 */ /* 0x0081e80000100800 */
[----:B0-----:R-:W2:Y:S01]  /*8cc0*/  LDL.LU R9, [R1+0x1594] ;  /* 0x0015940001097983 */ /* 0x001ea20000300800 */
[----:B------:R-:W-:-:S02]  /*8cd0*/  IADD3 R4, P1, PT, R28, UR4, RZ ;  /* 0x000000041c047c10 */ /* 0x000fc4000ff3e0ff */
[----:B------:R-:W-:Y:S02]  /*8ce0*/  IADD3.X R7, PT, PT, R27, UR5, RZ, P0, !PT ;  /* 0x000000051b077c10 */ /* 0x000fe400087fe4ff */
[----:B------:R-:W-:-:S03]  /*8cf0*/  IADD3.X R5, PT, PT, R29, UR5, RZ, P1, !PT ;  /* 0x000000051d057c10 */ /* 0x000fc60008ffe4ff */
[----:B------:R4:W3:Y:S01]  /*8d00*/  @P2 LDG.E.U16 R8, desc[UR28][R6.64] ;  /* 0x0000001c06082981 */ /* 0x0008e2000c1e1500 */
[----:B--2---:R-:W-:-:S06]  /*8d10*/  PRMT R9, RZ, 0x7610, R9 ;  /* 0x00007610ff097816 */ /* 0x004fcc0000000009 */
[----:B------:R-:W2:Y:S01]  /*8d20*/  @P3 LDG.E.U16 R9, desc[UR28][R4.64] ;  /* 0x0000001c04093981 */ /* 0x000ea2000c1e1500 */
[----:B----4-:R-:W-:-:S03]  /*8d30*/  IADD3 R6, P0, PT, R18, UR4, RZ ;  /* 0x0000000412067c10 */ /* 0x010fc6000ff1e0ff */
[----:B---3--:R0:W-:Y:S01]  /*8d40*/  STL [R1+0x8], R8 ;  /* 0x0000080801007387 */ /* 0x0081e20000100800 */
[----:B------:R-:W-:-:S03]  /*8d50*/  IADD3.X R7, PT, PT, R19, UR5, RZ, P0, !PT ;  /* 0x0000000513077c10 */ /* 0x000fc600087fe4ff */
[----:B0-----:R-:W3:Y:S04]  /*8d60*/  LDL.LU R8, [R1+0x1590] ;  /* 0x0015900001087983 */ /* 0x001ee80000300800 */
[----:B------:R-:W4:Y:S04]  /*8d70*/  LDL.64 R28, [R1+0x6d8] ;  /* 0x0006d800011c7983 */ /* 0x000f280000100a00 */
[----:B------:R-:W4:Y:S04]  /*8d80*/  LDL.64 R18, [R1+0x6e0] ;  /* 0x0006e00001127983 */ /* 0x000f280000100a00 */
[----:B--2---:R0:W-:Y:S04]  /*8d90*/  STL [R1+0x20], R9 ;  /* 0x0000200901007387 */ /* 0x0041e80000100800 */
[----:B0-----:R-:W2:Y:S01]  /*8da0*/  LDL.LU R9, [R1+0x158c] ;  /* 0x00158c0001097983 */ /* 0x001ea20000300800 */
[----:B------:R-:W-:-:S02]  /*8db0*/  ISETP.GT.AND P2, PT, R3, 0x3, PT ;  /* 0x000000030300780c */ /* 0x000fc40003f44270 */
[----:B------:R-:W-:Y:S02]  /*8dc0*/  PRMT R17, RZ, 0x7610, R17 ;  /* 0x00007610ff117816 */ /* 0x000fe40000000011 */
[----:B------:R-:W-:-:S04]  /*8dd0*/  IADD3 R4, P1, PT, R24, UR4, RZ ;  /* 0x0000000418047c10 */ /* 0x000fc8000ff3e0ff */
[----:B------:R-:W-:Y:S01]  /*8de0*/  IADD3.X R5, PT, PT, R25, UR5, RZ, P1, !PT ;  /* 0x0000000519057c10 */ /* 0x000fe20008ffe4ff */
[----:B------:R0:W4:Y:S01]  /*8df0*/  @P3 LDG.E.U16 R17, desc[UR28][R6.64] ;  /* 0x0000001c06113981 */ /* 0x000122000c1e1500 */
[----:B---3--:R-:W-:Y:S02]  /*8e00*/  PRMT R8, RZ, 0x7610, R8 ;  /* 0x00007610ff087816 */ /* 0x008fe40000000008 */
[----:B0-----:R-:W-:-:S04]  /*8e10*/  IADD3 R6, P0, PT, R22, UR4, RZ ;  /* 0x0000000416067c10 */ /* 0x001fc8000ff1e0ff */
[----:B------:R-:W-:-:S05]  /*8e20*/  IADD3.X R7, PT, PT, R23, UR5, RZ, P0, !PT ;  /* 0x0000000517077c10 */ /* 0x000fca00087fe4ff */
[----:B------:R-:W3:Y:S01]  /*8e30*/  @P2 LDG.E.U16 R8, desc[UR28][R6.64] ;  /* 0x0000001c06082981 */ /* 0x000ee2000c1e1500 */
[----:B--2---:R-:W-:-:S06]  /*8e40*/  PRMT R9, RZ, 0x7610, R9 ;  /* 0x00007610ff097816 */ /* 0x004fcc0000000009 */
[----:B------:R-:W2:Y:S04]  /*8e50*/  @P2 LDG.E.U16 R9, desc[UR28][R4.64] ;  /* 0x0000001c04092981 */ /* 0x000ea8000c1e1500 */
[----:B----4-:R0:W-:Y:S04]  /*8e60*/  STL [R1+0x24], R17 ;  /* 0x0000241101007387 */ /* 0x0101e80000100800 */
[----:B0-----:R-:W4:Y:S04]  /*8e70*/  LDL.LU R17, [R1+0x1588] ;  /* 0x0015880001117983 */ /* 0x001f280000300800 */
[----:B------:R-:W4:Y:S04]  /*8e80*/  LDL.64 R24, [R1+0x6e8] ;  /* 0x0006e80001187983 */ /* 0x000f280000100a00 */
[----:B------:R-:W4:Y:S04]  /*8e90*/  LDL.64 R22, [R1+0x6f0] ;  /* 0x0006f00001167983 */ /* 0x000f280000100a00 */
[----:B--2---:R0:W-:Y:S04]  /*8ea0*/  STL [R1+0x28], R9 ;  /* 0x0000280901007387 */ /* 0x0041e80000100800 */
[----:B0-----:R-:W2:Y:S04]  /*8eb0*/  LDL.LU R9, [R1+0x1584] ;  /* 0x0015840001097983 */ /* 0x001ea80000300800 */
[----:B---3--:R0:W-:Y:S04]  /*8ec0*/  STL [R1+0xd4], R8 ;  /* 0x0000d40801007387 */ /* 0x0081e80000100800 */
[----:B0-----:R-:W3:Y:S01]  /*8ed0*/  LDL.LU R8, [R1+0x1580] ;  /* 0x0015800001087983 */ /* 0x001ee20000300800 */
[----:B------:R-:W-:-:S02]  /*8ee0*/  ISETP.GT.AND P3, PT, R3, 0x4, PT ;  /* 0x000000040300780c */ /* 0x000fc40003f64270 */
[----:B------:R-:W-:Y:S02]  /*8ef0*/  IADD3 R4, P1, PT, R28, UR4, RZ ;  /* 0x000000041c047c10 */ /* 0x000fe4000ff3e0ff */
[----:B------:R-:W-:Y:S02]  /*8f00*/  ISETP.GT.AND P2, PT, R3, 0x5, PT ;  /* 0x000000050300780c */ /* 0x000fe40003f44270 */
[----:B------:R-:W-:Y:S02]  /*8f10*/  IADD3.X R5, PT, PT, R29, UR5, RZ, P1, !PT ;  /* 0x000000051d057c10 */ /* 0x000fe40008ffe4ff */
[----:B------:R-:W-:Y:S01]  /*8f20*/  IADD3 R6, P0, PT, R18, UR4, RZ ;  /* 0x0000000412067c10 */ /* 0x000fe2000ff1e0ff */
[----:B------:R-:W3:Y:S01]  /*8f30*/  LDL.64 R28, [R1+0x6f8] ;  /* 0x0006f800011c7983 */ /* 0x000ee20000100a00 */
[----:B----4-:R-:W-:Y:S02]  /*8f40*/  PRMT R17, RZ, 0x7610, R17 ;  /* 0x00007610ff117816 */ /* 0x010fe40000000011 */
[----:B------:R-:W-:-:S02]  /*8f50*/  IADD3.X R7, PT, PT, R19, UR5, RZ, P0, !PT ;  /* 0x0000000513077c10 */ /* 0x000fc400087fe4ff */
[----:B------:R-:W4:Y:S04]  /*8f60*/  LDL.64 R18, [R1+0x700] ;  /* 0x0007000001127983 */ /* 0x000f280000100a00 */
[----:B------:R-:W4:Y:S01]  /*8f70*/  @P3 LDG.E.U16 R17, desc[UR28][R6.64] ;  /* 0x0000001c06113981 */ /* 0x000f22000c1e1500 */
[----:B--2---:R-:W-:-:S06]  /*8f80*/  PRMT R9, RZ, 0x7610, R9 ;  /* 0x00007610ff097816 */ /* 0x004fcc0000000009 */
[----:B------:R0:W2:Y:S02]  /*8f90*/  @P3 LDG.E.U16 R9, desc[UR28][R4.64] ;  /* 0x0000001c04093981 */ /* 0x0000a4000c1e1500 */
[----:B0-----:R-:W-:Y:S02]  /*8fa0*/  IADD3 R4, P1, PT, R24, UR4, RZ ;  /* 0x0000000418047c10 */ /* 0x001fe4000ff3e0ff */
[----:B---3--:R-:W-:Y:S02]  /*8fb0*/  PRMT R8, RZ, 0x7610, R8 ;  /* 0x00007610ff087816 */ /* 0x008fe40000000008 */
[----:B------:R-:W-:-:S05]  /*8fc0*/  IADD3.X R5, PT, PT, R25, UR5, RZ, P1, !PT ;  /* 0x0000000519057c10 */ /* 0x000fca0008ffe4ff */
[----:B------:R-:W3:Y:S01]  /*8fd0*/  @P2 LDG.E.U16 R8, desc[UR28][R4.64] ;  /* 0x0000001c04082981 */ /* 0x000ee2000c1e1500 */
[----:B------:R-:W-:-:S04]  /*8fe0*/  IADD3 R6, P0, PT, R22, UR4, RZ ;  /* 0x0000000416067c10 */ /* 0x000fc8000ff1e0ff */
[----:B------:R-:W-:Y:S01]  /*8ff0*/  IADD3.X R7, PT, PT, R23, UR5, RZ, P0, !PT ;  /* 0x0000000517077c10 */ /* 0x000fe200087fe4ff */
[----:B--2---:R0:W-:Y:S04]  /*9000*/  STL [R1+0xe8], R9 ;  /* 0x0000e80901007387 */ /* 0x0041e80000100800 */
[----:B0-----:R-:W2:Y:S04]  /*9010*/  LDL.LU R9, [R1+0x157c] ;  /* 0x00157c0001097983 */ /* 0x001ea80000300800 */
[----:B----4-:R0:W-:Y:S04]  /*9020*/  STL [R1+0xf0], R17 ;  /* 0x0000f01101007387 */ /* 0x0101e80000100800 */
[----:B0-----:R-:W4:Y:S04]  /*9030*/  LDL.LU R17, [R1+0x1578] ;  /* 0x0015780001117983 */ /* 0x001f280000300800 */
[----:B------:R-:W4:Y:S04]  /*9040*/  LDL.64 R24, [R1+0x708] ;  /* 0x0007080001187983 */ /* 0x000f280000100a00 */
[----:B------:R-:W4:Y:S04]  /*9050*/  LDL.64 R22, [R1+0x710] ;  /* 0x0007100001167983 */ /* 0x000f280000100a00 */
[----:B---3--:R0:W-:Y:S04]  /*9060*/  STL [R1+0x100], R8 ;  /* 0x0001000801007387 */ /* 0x0081e80000100800 */
[----:B0-----:R-:W3:Y:S01]  /*9070*/  LDL.LU R8, [R1+0x1574] ;  /* 0x0015740001087983 */ /* 0x001ee20000300800 */
[----:B------:R-:W-:-:S02]  /*9080*/  ISETP.GT.AND P3, PT, R3, 0x6, PT ;  /* 0x000000060300780c */ /* 0x000fc40003f64270 */
[----:B------:R-:W-:-:S04]  /*9090*/  IADD3 R4, P1, PT, R28, UR4, RZ ;  /* 0x000000041c047c10 */ /* 0x000fc8000ff3e0ff */
[----:B------:R-:W-:Y:S02]  /*90a0*/  IADD3.X R5, PT, PT, R29, UR5, RZ, P1, !PT ;  /* 0x000000051d057c10 */ /* 0x000fe40008ffe4ff */
[----:B--2---:R-:W-:-:S06]  /*90b0*/  PRMT R9, RZ, 0x7610, R9 ;  /* 0x00007610ff097816 */ /* 0x004fcc0000000009 */
[----:B------:R0:W2:Y:S01]  /*90c0*/  @P2 LDG.E.U16 R9, desc[UR28][R6.64] ;  /* 0x0000001c06092981 */ /* 0x0000a2000c1e1500 */
[----:B---3--:R-:W-:-:S06]  /*90d0*/  PRMT R8, RZ, 0x7610, R8 ;  /* 0x00007610ff087816 */ /* 0x008fcc0000000008 */
[----:B------:R-:W3:Y:S01]  /*90e0*/  @P3 LDG.E.U16 R8, desc[UR28][R4.64] ;  /* 0x0000001c04083981 */ /* 0x000ee2000c1e1500 */
[----:B0-----:R-:W-:-:S04]  /*90f0*/  IADD3 R6, P0, PT, R18, UR4, RZ ;  /* 0x0000000412067c10 */ /* 0x001fc8000ff1e0ff */
[----:B------:R-:W-:Y:S01]  /*9100*/  IADD3.X R7, PT, PT, R19, UR5, RZ, P0, !PT ;  /* 0x0000000513077c10 */ /* 0x000fe200087fe4ff */
[----:B--2---:R0:W-:Y:S04]  /*9110*/  STL [R1+0x104], R9 ;  /* 0x0001040901007387 */ /* 0x0041e80000100800 */
[----:B0-----:R-:W2:Y:S04]  /*9120*/  LDL.LU R9, [R1+0x1570] ;  /* 0x0015700001097983 */ /* 0x001ea80000300800 */
[----:B------:R-:W2:Y:S04]  /*9130*/  LDL.64 R28, [R1+0x718] ;  /* 0x00071800011c7983 */ /* 0x000ea80000100a00 */
[----:B------:R-:W2:Y:S04]  /*9140*/  LDL.64 R18, [R1+0x720] ;  /* 0x0007200001127983 */ /* 0x000ea80000100a00 */
[----:B---3--:R0:W-:Y:S04]  /*9150*/  STL [R1+0x110], R8 ;  /* 0x0001100801007387 */ /* 0x0081e80000100800 */
[----:B0-----:R-:W3:Y:S01]  /*9160*/  LDL.LU R8, [R1+0x156c] ;  /* 0x00156c0001087983 */ /* 0x001ee20000300800 */
[----:B----4-:R-:W-:-:S02]  /*9170*/  PRMT R17, RZ, 0x7610, R17 ;  /* 0x00007610ff117816 */ /* 0x010fc40000000011 */
[----:B------:R-:W-:Y:S02]  /*9180*/  ISETP.GT.AND P2, PT, R3, 0x7, PT ;  /* 0x000000070300780c */ /* 0x000fe40003f44270 */
[----:B------:R-:W-:Y:S02]  /*9190*/  IADD3 R4, P1, PT, R24, UR4, RZ ;  /* 0x0000000418047c10 */ /* 0x000fe4000ff3e0ff */
[----:B------:R0:W4:Y:S02]  /*91a0*/  @P3 LDG.E.U16 R17, desc[UR28][R6.64] ;  /* 0x0000001c06113981 */ /* 0x000124000c1e1500 */
[----:B------:R-:W-:Y:S02]  /*91b0*/  IADD3.X R5, PT, PT, R25, UR5, RZ, P1, !PT ;  /* 0x0000000519057c10 */ /* 0x000fe40008ffe4ff */
[----:B0-----:R-:W-:-:S04]  /*91c0*/  IADD3 R6, P0, PT, R22, UR4, RZ ;  /* 0x0000000416067c10 */ /* 0x001fc8000ff1e0ff */
[----:B------:R-:W-:Y:S02]  /*91d0*/  IADD3.X R7, PT, PT, R23, UR5, RZ, P0, !PT ;  /* 0x0000000517077c10 */ /* 0x000fe400087fe4ff */
[----:B--2---:R-:W-:-:S06]  /*91e0*/  PRMT R9, RZ, 0x7610, R9 ;  /* 0x00007610ff097816 */ /* 0x004fcc0000000009 */
[----:B------:R0:W2:Y:S01]  /*91f0*/  @P2 LDG.E.U16 R9, desc[UR28][R4.64] ;  /* 0x0000001c04092981 */ /* 0x0000a2000c1e1500 */
[----:B---3--:R-:W-:-:S06]  /*9200*/  PRMT R8, RZ, 0x7610, R8 ;  /* 0x00007610ff087816 */ /* 0x008fcc0000000008 */
[----:B------:R-:W3:Y:S04]  /*9210*/  @P2 LDG.E.U16 R8, desc[UR28][R6.64] ;  /* 0x0000001c06082981 */ /* 0x000ee8000c1e1500 */
[----:B----4-:R1:W-:Y:S01]  /*9220*/  STL [R1+0x114], R17 ;  /* 0x0001141101007387 */ /* 0x0103e20000100800 */
[----:B0-----:R-:W-:-:S03]  /*9230*/  IADD3 R4, P1, PT, R28, UR4, RZ ;  /* 0x000000041c047c10 */ /* 0x001fc6000ff3e0ff */
[----:B-1----:R-:W4:Y:S04]  /*9240*/  LDL.LU R17, [R1+0x1568] ;  /* 0x0015680001117983 */ /* 0x002f280000300800 */
[----:B------:R-:W4:Y:S01]  /*9250*/  LDL.LU.64 R24, [R1+0x1560] ;  /* 0x0015600001187983 */ /* 0x000f220000300a00 */
[----:B------:R-:W-:-:S03]  /*9260*/  IADD3.X R5, PT, PT, R29, UR5, RZ, P1, !PT ;  /* 0x000000051d057c10 */ /* 0x000fc60008ffe4ff */
[----:B------:R-:W4:Y:S04]  /*9270*/  LDL.64 R22, [R1+0x728] ;  /* 0x0007280001167983 */ /* 0x000f280000100a00 */
[----:B---3--:R-:W-:Y:S04]  /*9280*/  STL [R1+0x11c], R8 ;  /* 0x00011c0801007387 */ /* 0x008fe80000100800 */
[----:B--2---:R0:W-:Y:S04]  /*9290*/  STL [R1+0x118], R9 ;  /* 0x0001180901007387 */ /* 0x0041e80000100800 */
[----:B0-----:R-:W2:Y:S04]  /*92a0*/  LDL.64 R8, [R1+0x730] ;  /* 0x0007300001087983 */ /* 0x001ea80000100a00 */
[----:B------:R-:W3:Y:S01]  /*92b0*/  LDL.LU.64 R28, [R1+0x1558] ;  /* 0x00155800011c7983 */ /* 0x000ee20000300a00 */
[----:B------:R-:W-:-:S02]  /*92c0*/  ISETP.GT.AND P3, PT, R3, 0x8, PT ;  /* 0x000000080300780c */ /* 0x000fc40003f64270 */
[----:B------:R-:W-:Y:S02]  /*92d0*/  IADD3 R6, P0, PT, R18, UR4, RZ ;  /* 0x0000000412067c10 */ /* 0x000fe4000ff1e0ff */
[----:B----4-:R-:W-:Y:S02]  /*92e0*/  PRMT R24, RZ, 0x7610, R24 ;  /* 0x00007610ff187816 */ /* 0x010fe40000000018 */
[----:B------:R-:W-:Y:S02]  /*92f0*/  PRMT R25, RZ, 0x7610, R25 ;  /* 0x00007610ff197816 */ /* 0x000fe40000000019 */
[----:B------:R-:W-:Y:S02]  /*9300*/  ISETP.GT.AND P2, PT, R3, 0x9, PT ;  /* 0x000000090300780c */ /* 0x000fe40003f44270 */
[----:B------:R-:W-:Y:S02]  /*9310*/  IADD3.X R7, PT, PT, R19, UR5, RZ, P0, !PT ;  /* 0x0000000513077c10 */ /* 0x000fe400087fe4ff */
[----:B------:R-:W4:Y:S04]  /*9320*/  LDL.64 R18, [R1+0x738] ;  /* 0x0007380001127983 */ /* 0x000f280000100a00 */
[----:B------:R0:W4:Y:S04]  /*9330*/  @P3 LDG.E.U16 R24, desc[UR28][R4.64] ;  /* 0x0000001c04183981 */ /* 0x000128000c1e1500 */
[----:B------:R2:W4:Y:S01]  /*9340*/  @P3 LDG.E.U16 R25, desc[UR28][R6.64] ;  /* 0x0000001c06193981 */ /* 0x000522000c1e1500 */
[----:B0-----:R-:W-:-:S04]  /*9350*/  IADD3 R4, P1, PT, R22, UR4, RZ ;  /* 0x0000000416047c10 */ /* 0x001fc8000ff3e0ff */
[----:B------:R-:W-:Y:S02]  /*9360*/  IADD3.X R5, PT, PT, R23, UR5, RZ, P1, !PT ;  /* 0x0000000517057c10 */ /* 0x000fe40008ffe4ff */
[----:B--2---:R-:W-:Y:S02]  /*9370*/  IADD3 R6, P0, PT, R8, UR4, RZ ;  /* 0x0000000408067c10 */ /* 0x004fe4000ff1e0ff */
[----:B---3--:R-:W-:Y:S02]  /*9380*/  PRMT R28, RZ, 0x7610, R28 ;  /* 0x00007610ff1c7816 */ /* 0x008fe4000000001c */
[----:B------:R-:W-:Y:S02]  /*9390*/  PRMT R29, RZ, 0x7610, R29 ;  /* 0x00007610ff1d7816 */ /* 0x000fe4000000001d */
[----:B------:R-:W-:Y:S02]  /*93a0*/  IADD3.X R7, PT, PT, R9, UR5, RZ, P0, !PT ;  /* 0x0000000509077c10 */ /* 0x000fe400087fe4ff */
[----:B------:R0:W2:Y:S04]  /*93b0*/  @P2 LDG.E.U16 R28, desc[UR28][R4.64] ;  /* 0x0000001c041c2981 */ /* 0x0000a8000c1e1500 */
[----:B------:R-:W3:Y:S01]  /*93c0*/  @P2 LDG.E.U16 R29, desc[UR28][R6.64] ;  /* 0x0000001c061d2981 */ /* 0x000ee2000c1e1500 */
[----:B------:R-:W-:-:S03]  /*93d0*/  ISETP.GT.AND P3, PT, R3, 0xa, PT ;  /* 0x0000000a0300780c */ /* 0x000fc60003f64270 */
[----:B----4-:R-:W-:Y:S04]  /*93e0*/  STL [R1+0x14b8], R24 ;  /* 0x0014b81801007387 */ /* 0x010fe80000100800 */
[----:B------:R-:W-:Y:S04]  /*93f0*/  STL [R1+0x14bc], R24 ;  /* 0x0014bc1801007387 */ /* 0x000fe80000100800 */
[----:B------:R-:W-:Y:S04]  /*9400*/  STL [R1+0x14c0], R24 ;  /* 0x0014c01801007387 */ /* 0x000fe80000100800 */
[----:B------:R-:W-:Y:S04]  /*9410*/  STL [R1+0x14c4], R24 ;  /* 0x0014c41801007387 */ /* 0x000fe80000100800 */
[----:B------:R-:W-:Y:S04]  /*9420*/  STL [R1+0x14c8], R24 ;  /* 0x0014c81801007387 */ /* 0x000fe80000100800 */
[----:B------:R-:W-:Y:S01]  /*9430*/  STL.64 [R1+0x14d0], R24 ;  /* 0x0014d01801007387 */ /* 0x000fe20000100a00 */
[----:B0-----:R-:W-:-:S03]  /*9440*/  IADD3 R4, P1, PT, R18, UR4, RZ ;  /* 0x0000000412047c10 */ /* 0x001fc6000ff3e0ff */
[----:B------:R-:W4:Y:S04]  /*9450*/  LDL.64 R8, [R1+0x748] ;  /* 0x0007480001087983 */ /* 0x000f280000100a00 */
[----:B------:R-:W4:Y:S01]  /*9460*/  LDL.64 R22, [R1+0x750] ;  /* 0x0007500001167983 */ /* 0x000f220000100a00 */
[----:B------:R-:W-:Y:S02]  /*9470*/  PRMT R16, RZ, 0x7610, R16 ;  /* 0x00007610ff107816 */ /* 0x000fe40000000010 */
[----:B------:R-:W-:-:S05]  /*9480*/  IADD3.X R5, PT, PT, R19, UR5, RZ, P1, !PT ;  /* 0x0000000513057c10 */ /* 0x000fca0008ffe4ff */
[----:B------:R-:W4:Y:S04]  /*9490*/  @P3 LDG.E.U16 R16, desc[UR28][R4.64] ;  /* 0x0000001c04103981 */ /* 0x000f28000c1e1500 */
[----:B--2---:R-:W-:Y:S04]  /*94a0*/  STL [R1+0x14b0], R28 ;  /* 0x0014b01c01007387 */ /* 0x004fe80000100800 */
[----:B------:R-:W-:Y:S04]  /*94b0*/  STL [R1+0x14b4], R28 ;  /* 0x0014b41c01007387 */ /* 0x000fe80000100800 */
[----:B---3--:R-:W-:Y:S04]  /*94c0*/  STL [R1+0x14ac], R29 ;  /* 0x0014ac1d01007387 */ /* 0x008fe80000100800 */
[----:B------:R-:W-:Y:S04]  /*94d0*/  STL.64 [R1+0x14d8], R28 ;  /* 0x0014d81c01007387 */ /* 0x000fe80000100a00 */
[----:B------:R0:W-:Y:S04]  /*94e0*/  STL [R1+0x14f8], R28 ;  /* 0x0014f81c01007387 */ /* 0x0001e80000100800 */
[----:B------:R-:W2:Y:S04]  /*94f0*/  LDL.64 R18, [R1+0x758] ;  /* 0x0007580001127983 */ /* 0x000ea80000100a00 */
[----:B0-----:R-:W3:Y:S01]  /*9500*/  LDL.64 R28, [R1+0x740] ;  /* 0x00074000011c7983 */ /* 0x001ee20000100a00 */
[----:B------:R-:W-:-:S02]  /*9510*/  PRMT R17, RZ, 0x7610, R17 ;  /* 0x00007610ff117816 */ /* 0x000fc40000000011 */
[----:B---3--:R-:W-:-:S04]  /*9520*/  IADD3 R6, P0, PT, R28, UR4, RZ ;  /* 0x000000041c067c10 */ /* 0x008fc8000ff1e0ff */
[----:B------:R-:W-:Y:S02]  /*9530*/  IADD3.X R7, PT, PT, R29, UR5, RZ, P0, !PT ;  /* 0x000000051d077c10 */ /* 0x000fe400087fe4ff */
[----:B------:R-:W3:Y:S04]  /*9540*/  LDL.64 R28, [R1+0x760] ;  /* 0x00076000011c7983 */ /* 0x000ee80000100a00 */
[----:B----4-:R0:W-:Y:S04]  /*9550*/  STL [R1+0x10], R16 ;  /* 0x0000101001007387 */ /* 0x0101e80000100800 */
[----:B------:R1:W4:Y:S04]  /*9560*/  @P3 LDG.E.U16 R17, desc[UR28][R6.64] ;  /* 0x0000001c06113981 */ /* 0x000328000c1e1500 */
[----:B0-----:R-:W2:Y:S01]  /*9570*/  LDL.LU R16, [R1+0x1550] ;  /* 0x0015500001107983 */ /* 0x001ea20000300800 */
[----:B------:R-:W-:-:S02]  /*9580*/  ISETP.GT.AND P2, PT, R3, 0xb, PT ;  /* 0x0000000b0300780c */ /* 0x000fc40003f44270 */
[----:B------:R-:W-:Y:S02]  /*9590*/  IADD3 R4, P1, PT, R8, UR4, RZ ;  /* 0x0000000408047c10 */ /* 0x000fe4000ff3e0ff */
[----:B-1----:R-:W-:Y:S02]  /*95a0*/  IADD3 R6, P0, PT, R22, UR4, RZ ;  /* 0x0000000416067c10 */ /* 0x002fe4000ff1e0ff */
[----:B------:R-:W-:Y:S02]  /*95b0*/  IADD3.X R5, PT, PT, R9, UR5, RZ, P1, !PT ;  /* 0x0000000509057c10 */ /* 0x000fe40008ffe4ff */
[----:B------:R-:W-:Y:S02]  /*95c0*/  PRMT R20, RZ, 0x7610, R20 ;  /* 0x00007610ff147816 */ /* 0x000fe40000000014 */
[----:B------:R-:W-:-:S05]  /*95d0*/  IADD3.X R7, PT, PT, R23, UR5, RZ, P0, !PT ;  /* 0x0000000517077c10 */ /* 0x000fca00087fe4ff */
[----:B------:R-:W3:Y:S01]  /*95e0*/  @P2 LDG.E.U16 R20, desc[UR28][R6.64] ;  /* 0x0000001c06142981 */ /* 0x000ee2000c1e1500 */
[----:B--2---:R-:W-:-:S03]  /*95f0*/  PRMT R16, RZ, 0x7610, R16 ;  /* 0x00007610ff107816 */ /* 0x004fc60000000010 */
[----:B----4-:R0:W-:Y:S04]  /*9600*/  STL [R1+0x14], R17 ;  /* 0x0000141101007387 */ /* 0x0101e80000100800 */
[----:B------:R1:W2:Y:S04]  /*9610*/  @P2 LDG.E.U16 R16, desc[UR28][R4.64] ;  /* 0x0000001c04102981 */ /* 0x0002a8000c1e1500 */
[----:B0-----:R-:W4:Y:S04]  /*9620*/  LDL.LU R17, [R1+0x154c] ;  /* 0x00154c0001117983 */ /* 0x001f280000300800 */
[----:B------:R-:W4:Y:S04]  /*9630*/  LDL.64 R22, [R1+0x770] ;  /* 0x0007700001167983 */ /* 0x000f280000100a00 */
[----:B------:R-:W4:Y:S01]  /*9640*/  LDL.64 R8, [R1+0x768] ;  /* 0x0007680001087983 */ /* 0x000f220000100a00 */
[----:B------:R-:W-:-:S02]  /*9650*/  ISETP.GT.AND P3, PT, R3, 0xc, PT ;  /* 0x0000000c0300780c */ /* 0x000fc40003f64270 */
[----:B-1----:R-:W-:Y:S02]  /*9660*/  IADD3 R4, P1, PT, R18, UR4, RZ ;  /* 0x0000000412047c10 */ /* 0x002fe4000ff3e0ff */
[----:B---3--:R-:W-:Y:S02]  /*9670*/  IADD3 R6, P0, PT, R28, UR4, RZ ;  /* 0x000000041c067c10 */ /* 0x008fe4000ff1e0ff */
[----:B------:R-:W-:Y:S02]  /*9680*/  PRMT R21, RZ, 0x7610, R21 ;  /* 0x00007610ff157816 */ /* 0x000fe40000000015 */
[----:B------:R-:W-:Y:S02]  /*9690*/  IADD3.X R5, PT, PT, R19, UR5, RZ, P1, !PT ;  /* 0x0000000513057c10 */ /* 0x000fe40008ffe4ff */
[----:B------:R-:W-:Y:S02]  /*96a0*/  PRMT R25, RZ, 0x7610, R25 ;  /* 0x00007610ff197816 */ /* 0x000fe40000000019 */
[----:B------:R-:W-:Y:S01]  /*96b0*/  IADD3.X R7, PT, PT, R29, UR5, RZ, P0, !PT ;  /* 0x000000051d077c10 */ /* 0x000fe200087fe4ff */
[----:B------:R-:W3:Y:S01]  /*96c0*/  @P3 LDG.E.U16 R21, desc[UR28][R4.64] ;  /* 0x0000001c04153981 */ /* 0x000ee2000c1e1500 */
[----:B------:R-:W-:-:S03]  /*96d0*/  ISETP.GT.AND P2, PT, R3, 0xd, PT ;  /* 0x0000000d0300780c */ /* 0x000fc60003f44270 */
[----:B------:R4:W3:Y:S01]  /*96e0*/  @P3 LDG.E.U16 R25, desc[UR28][R6.64] ;  /* 0x0000001c06193981 */ /* 0x0008e2000c1e1500 */
[----:B------:R-:W-:Y:S02]  /*96f0*/  PRMT R14, RZ, 0x7610, R14 ;  /* 0x00007610ff0e7816 */ /* 0x000fe4000000000e */
[----:B------:R-:W-:Y:S01]  /*9700*/  PRMT R15, RZ, 0x7610, R15 ;  /* 0x00007610ff0f7816 */ /* 0x000fe2000000000f */
[----:B--2---:R0:W-:Y:S04]  /*9710*/  STL [R1+0x18], R16 ;  /* 0x0000181001007387 */ /* 0x0041e80000100800 */
[----:B0-----:R-:W2:Y:S04]  /*9720*/  LDL.LU R16, [R1+0x1548] ;  /* 0x0015480001107983 */ /* 0x001ea80000300800 */
[----:B------:R0:W-:Y:S01]  /*9730*/  STL [R1+0x1c], R20 ;  /* 0x00001c1401007387 */ /* 0x0001e20000100800 */
[----:B----4-:R-:W-:-:S02]  /*9740*/  IADD3 R6, P0, PT, R22, UR4, RZ ;  /* 0x0000000416067c10 */ /* 0x010fc4000ff1e0ff */
[----:B------:R-:W-:Y:S01]  /*9750*/  IADD3 R4, P1, PT, R8, UR4, RZ ;  /* 0x0000000408047c10 */ /* 0x000fe2000ff3e0ff */
[----:B0-----:R-:W4:Y:S04]  /*9760*/  LDL.LU R20, [R1+0x1544] ;  /* 0x0015440001147983 */ /* 0x001f280000300800 */
[----:B------:R-:W2:Y:S04]  /*9770*/  LDL.64 R28, [R1+0x780] ;  /* 0x00078000011c7983 */ /* 0x000ea80000100a00 */
[----:B------:R-:W4:Y:S01]  /*9780*/  LDL.64 R18, [R1+0x778] ;  /* 0x0007780001127983 */ /* 0x000f220000100a00 */
[----:B------:R-:W-:-:S02]  /*9790*/  IADD3.X R7, PT, PT, R23, UR5, RZ, P0, !PT ;  /* 0x0000000517077c10 */ /* 0x000fc400087fe4ff */
[----:B------:R-:W-:-:S03]  /*97a0*/  IADD3.X R5, PT, PT, R9, UR5, RZ, P1, !PT ;  /* 0x0000000509057c10 */ /* 0x000fc60008ffe4ff */
[----:B------:R2:W4:Y:S04]  /*97b0*/  @P2 LDG.E.U16 R14, desc[UR28][R6.64] ;  /* 0x0000001c060e2981 */ /* 0x000528000c1e1500 */
[----:B------:R4:W4:Y:S01]  /*97c0*/  @P2 LDG.E.U16 R15, desc[UR28][R4.64] ;  /* 0x0000001c040f2981 */ /* 0x000922000c1e1500 */
[----:B------:R-:W-:-:S03]  /*97d0*/  ISETP.GT.AND P3, PT, R3, 0xe, PT ;  /* 0x0000000e0300780c */ /* 0x000fc60003f64270 */
[----:B---3--:R0:W-:Y:S01]  /*97e0*/  STL [R1+0xcc], R21 ;  /* 0x0000cc1501007387 */ /* 0x0081e20000100800 */
[----:B------:R-:W-:Y:S02]  /*97f0*/  PRMT R10, RZ, 0x7610, R10 ;  /* 0x00007610ff0a7816 */ /* 0x000fe4000000000a */
[----:B------:R-:W-:Y:S01]  /*9800*/  PRMT R11, RZ, 0x7610, R11 ;  /* 0x00007610ff0b7816 */ /* 0x000fe2000000000b */
[----:B0-----:R-:W3:Y:S04]  /*9810*/  LDL.LU R21, [R1+0x1540] ;  /* 0x0015400001157983 */ /* 0x001ee80000300800 */
[----:B------:R-:W3:Y:S04]  /*9820*/  LDL.64 R8, [R1+0x788] ;  /* 0x0007880001087983 */ /* 0x000ee80000100a00 */
[----:B------:R-:W3:Y:S01]  /*9830*/  LDL.64 R22, [R1+0x790] ;  /* 0x0007900001167983 */ /* 0x000ee20000100a00 */
[----:B--2---:R-:W-:-:S02]  /*9840*/  IADD3 R6, P0, PT, R28, UR4, RZ ;  /* 0x000000041c067c10 */ /* 0x004fc4000ff1e0ff */
[----:B----4-:R-:W-:Y:S02]  /*9850*/  IADD3 R4, P1, PT, R18, UR4, RZ ;  /* 0x0000000412047c10 */ /* 0x010fe4000ff3e0ff */
[----:B------:R-:W-:Y:S02]  /*9860*/  IADD3.X R7, PT, PT, R29, UR5, RZ, P0, !PT ;  /* 0x000000051d077c10 */ /* 0x000fe400087fe4ff */
[----:B------:R-:W-:-:S03]  /*9870*/  IADD3.X R5, PT, PT, R19, UR5, RZ, P1, !PT ;  /* 0x0000000513057c10 */ /* 0x000fc60008ffe4ff */
[----:B------:R3:W2:Y:S04]  /*9880*/  @P3 LDG.E.U16 R10, desc[UR28][R6.64] ;  /* 0x0000001c060a3981 */ /* 0x0006a8000c1e1500 */
[----:B------:R0:W4:Y:S04]  /*9890*/  @P3 LDG.E.U16 R11, desc[UR28][R4.64] ;  /* 0x0000001c040b3981 */ /* 0x000128000c1e1500 */
[----:B------:R-:W-:Y:S04]  /*98a0*/  STL [R1+0xe4], R14 ;  /* 0x0000e40e01007387 */ /* 0x000fe80000100800 */
[----:B------:R1:W-:Y:S04]  /*98b0*/  STL [R1+0xe0], R15 ;  /* 0x0000e00f01007387 */ /* 0x0003e80000100800 */
[----:B-1----:R-:W4:Y:S01]  /*98c0*/  LDL.64 R14, [R1+0x798] ;  /* 0x00079800010e7983 */ /* 0x002f220000100a00 */
[----:B------:R-:W-:Y:S01]  /*98d0*/  ISETP.GT.AND P4, PT, R3, 0xf, PT ;  /* 0x0000000f0300780c */ /* 0x000fe20003f84270 */
[----:B---3--:R-:W-:Y:S01]  /*98e0*/  IMAD.MOV.U32 R7, RZ, RZ, R9 ;  /* 0x000000ffff077224 */ /* 0x008fe200078e0009 */
[----:B0-----:R-:W-:Y:S01]  /*98f0*/  IADD3 R4, P1, PT, R8, UR4, RZ ;  /* 0x0000000408047c10 */ /* 0x001fe2000ff3e0ff */
[----:B------:R-:W3:Y:S01]  /*9900*/  LDL.LU.64 R18, [R1+0x1538] ;  /* 0x0015380001127983 */ /* 0x000ee20000300a00 */
[----:B------:R-:W-:-:S03]  /*9910*/  PRMT R13, RZ, 0x7610, R13 ;  /* 0x00007610ff0d7816 */ /* 0x000fc6000000000d */
[----:B------:R-:W3:Y:S01]  /*9920*/  LDL.64 R28, [R1+0x7a0] ;  /* 0x0007a000011c7983 */ /* 0x000ee20000100a00 */
[----:B------:R-:W-:Y:S01]  /*9930*/  IMAD.MOV.U32 R6, RZ, RZ, R8 ;  /* 0x000000ffff067224 */ /* 0x000fe200078e0008 */
[----:B------:R-:W-:Y:S02]  /*9940*/  IADD3.X R5, PT, PT, R7, UR5, RZ, P1, !PT ;  /* 0x0000000507057c10 */ /* 0x000fe40008ffe4ff */
[----:B------:R-:W-:-:S03]  /*9950*/  IADD3 R8, P2, PT, R22, UR4, RZ ;  /* 0x0000000416087c10 */ /* 0x000fc6000ff5e0ff */
[----:B------:R0:W3:Y:S01]  /*9960*/  @P4 LDG.E.U16 R13, desc[UR28][R4.64] ;  /* 0x0000001c040d4981 */ /* 0x0000e2000c1e1500 */
[----:B------:R-:W-:Y:S02]  /*9970*/  IADD3.X R9, PT, PT, R23, UR5, RZ, P2, !PT ;  /* 0x0000000517097c10 */ /* 0x000fe400097fe4ff */
[----:B------:R-:W-:-:S06]  /*9980*/  PRMT R12, RZ, 0x7610, R12 ;  /* 0x00007610ff0c7816 */ /* 0x000fcc000000000c */
[----:B------:R-:W3:Y:S04]  /*9990*/  @P4 LDG.E.U16 R12, desc[UR28][R8.64] ;  /* 0x0000001c080c4981 */ /* 0x000ee8000c1e1500 */
[----:B--2---:R-:W-:Y:S04]  /*99a0*/  STL [R1+0xfc], R10 ;  /* 0x0000fc0a01007387 */ /* 0x004fe80000100800 */
[----:B----4-:R1:W-:Y:S04]  /*99b0*/  STL [R1+0xf8], R11 ;  /* 0x0000f80b01007387 */ /* 0x0103e80000100800 */
[----:B-1----:R-:W2:Y:S04]  /*99c0*/  LDL.64 R10, [R1+0x7a8] ;  /* 0x0007a800010a7983 */ /* 0x002ea80000100a00 */
[----:B------:R-:W-:Y:S01]  /*99d0*/  STL [R1+0xd0], R25 ;  /* 0x0000d01901007387 */ /* 0x000fe20000100800 */
[----:B------:R-:W-:-:S03]  /*99e0*/  IADD3 R6, P1, PT, R14, UR4, RZ ;  /* 0x000000040e067c10 */ /* 0x000fc6000ff3e0ff */
[----:B------:R-:W4:Y:S01]  /*99f0*/  LDL.LU.64 R22, [R1+0x1530] ;  /* 0x0015300001167983 */ /* 0x000f220000300a00 */
[----:B0-----:R-:W-:Y:S02]  /*9a00*/  IMAD.MOV.U32 R4, RZ, RZ, R14 ;  /* 0x000000ffff047224 */ /* 0x001fe400078e000e */
[----:B------:R-:W-:Y:S02]  /*9a10*/  IMAD.MOV.U32 R5, RZ, RZ, R15 ;  /* 0x000000ffff057224 */ /* 0x000fe400078e000f */
[----:B------:R-:W4:Y:S01]  /*9a20*/  LDL.64 R14, [R1+0x7b0] ;  /* 0x0007b000010e7983 */ /* 0x000f220000100a00 */
[----:B------:R-:W-:Y:S02]  /*9a30*/  ISETP.GT.AND P0, PT, R3, 0x10, PT ;  /* 0x000000100300780c */ /* 0x000fe40003f04270 */
[----:B---3--:R-:W-:Y:S02]  /*9a40*/  IADD3 R4, P2, PT, R28, UR4, RZ ;  /* 0x000000041c047c10 */ /* 0x008fe4000ff5e0ff */
[----:B------:R-:W-:-:S02]  /*9a50*/  PRMT R17, RZ, 0x7610, R17 ;  /* 0x00007610ff117816 */ /* 0x000fc40000000011 */
[----:B------:R-:W-:Y:S02]  /*9a60*/  IADD3.X R7, PT, PT, R5, UR5, RZ, P1, !PT ;  /* 0x0000000505077c10 */ /* 0x000fe40008ffe4ff */
[----:B------:R-:W-:Y:S02]  /*9a70*/  PRMT R16, RZ, 0x7610, R16 ;  /* 0x00007610ff107816 */ /* 0x000fe40000000010 */
[----:B------:R-:W-:Y:S02]  /*9a80*/  IADD3.X R5, PT, PT, R29, UR5, RZ, P2, !PT ;  /* 0x000000051d057c10 */ /* 0x000fe400097fe4ff */
[----:B------:R-:W-:Y:S01]  /*9a90*/  ISETP.GT.AND P3, PT, R3, 0x11, PT ;  /* 0x000000110300780c */ /* 0x000fe20003f64270 */
[----:B------:R2:W3:Y:S01]  /*9aa0*/  @P0 LDG.E.U16 R17, desc[UR28][R6.64] ;  /* 0x0000001c06110981 */ /* 0x0004e2000c1e1500 */
[----:B------:R-:W-:-:S03]  /*9ab0*/  PRMT R20, RZ, 0x7610, R20 ;  /* 0x00007610ff147816 */ /* 0x000fc60000000014 */
[----:B------:R4:W3:Y:S01]  /*9ac0*/  @P0 LDG.E.U16 R16, desc[UR28][R4.64] ;  /* 0x0000001c04100981 */ /* 0x0008e2000c1e1500 */
[----:B------:R-:W-:-:S03]  /*9ad0*/  PRMT R19, RZ, 0x7610, R19 ;  /* 0x00007610ff137816 */ /* 0x000fc60000000013 */
[----:B------:R-:W-:Y:S04]  /*9ae0*/  STL [R1+0x10c], R12 ;  /* 0x00010c0c01007387 */ /* 0x000fe80000100800 */
[----:B------:R0:W-:Y:S04]  /*9af0*/  STL [R1+0x108], R13 ;  /* 0x0001080d01007387 */ /* 0x0001e80000100800 */
[----:B0-----:R-:W3:Y:S01]  /*9b00*/  LDL.64 R12, [R1+0x7b8] ;  /* 0x0007b800010c7983 */ /* 0x001ee20000100a00 */
[----:B--2---:R-:W-:-:S04]  /*9b10*/  IADD3 R6, P1, PT, R10, UR4, RZ ;  /* 0x000000040a067c10 */ /* 0x004fc8000ff3e0ff */
[----:B------:R-:W-:Y:S02]  /*9b20*/  IADD3.X R7, PT, PT, R11, UR5, RZ, P1, !PT ;  /* 0x000000050b077c10 */ /* 0x000fe40008ffe4ff */
[----:B------:R-:W2:Y:S04]  /*9b30*/  LDL.64 R10, [R1+0x7c0] ;  /* 0x0007c000010a7983 */ /* 0x000ea80000100a00 */
[----:B------:R0:W2:Y:S01]  /*9b40*/  @P3 LDG.E.U16 R20, desc[UR28][R6.64] ;  /* 0x0000001c06143981 */ /* 0x0000a2000c1e1500 */
[----:B----4-:R-:W-:-:S04]  /*9b50*/  IADD3 R4, P0, PT, R14, UR4, RZ ;  /* 0x000000040e047c10 */ /* 0x010fc8000ff1e0ff */
[----:B------:R-:W-:-:S05]  /*9b60*/  IADD3.X R5, PT, PT, R15, UR5, RZ, P0, !PT ;  /* 0x000000050f057c10 */ /* 0x000fca00087fe4ff */
[----:B------:R-:W4:Y:S01]  /*9b70*/  @P3 LDG.E.U16 R19, desc[UR28][R4.64] ;  /* 0x0000001c04133981 */ /* 0x000f22000c1e1500 */
[----:B------:R-:W-:-:S03]  /*9b80*/  ISETP.GT.AND P1, PT, R3, 0x12, PT ;  /* 0x000000120300780c */ /* 0x000fc60003f24270 */
[----:B---3--:R1:W-:Y:S01]  /*9b90*/  STL.64 [R1+0x14e0], R16 ;  /* 0x0014e01001007387 */ /* 0x0083e20000100a00 */
[----:B------:R-:W-:Y:S02]  /*9ba0*/  PRMT R22, RZ, 0x7610, R22 ;  /* 0x00007610ff167816 */ /* 0x000fe40000000016 */
[----:B0-----:R-:W-:-:S04]  /*9bb0*/  IADD3 R6, P0, PT, R12, UR4, RZ ;  /* 0x000000040c067c10 */ /* 0x001fc8000ff1e0ff */
[----:B------:R-:W-:-:S05]  /*9bc0*/  IADD3.X R7, PT, PT, R13, UR5, RZ, P0, !PT ;  /* 0x000000050d077c10 */ /* 0x000fca00087fe4ff */
[----:B------:R-:W3:Y:S04]  /*9bd0*/  @P1 LDG.E.U16 R22, desc[UR28][R6.64] ;  /* 0x0000001c06161981 */ /* 0x000ee8000c1e1500 */
[----:B--2---:R-:W-:Y:S04]  /*9be0*/  STL [R1+0x14a8], R20 ;  /* 0x0014a81401007387 */ /* 0x004fe80000100800 */
[----:B----4-:R-:W-:Y:S04]  /*9bf0*/  STL [R1+0x14a4], R19 ;  /* 0x0014a41301007387 */ /* 0x010fe80000100800 */
[----:B------:R-:W2:Y:S04]  /*9c00*/  LDL.64 R14, [R1+0x7c8] ;  /* 0x0007c800010e7983 */ /* 0x000ea80000100a00 */
[----:B------:R-:W4:Y:S01]  /*9c10*/  LDL.64 R28, [R1+0x7d0] ;  /* 0x0007d000011c7983 */ /* 0x000f220000100a00 */
[----:B------:R-:W-:-:S02]  /*9c20*/  IADD3 R4, P0, PT, R10, UR4, RZ ;  /* 0x000000040a047c10 */ /* 0x000fc4000ff1e0ff */
[----:B------:R-:W-:Y:S02]  /*9c30*/  PRMT R23, RZ, 0x7610, R23 ;  /* 0x00007610ff177816 */ /* 0x000fe40000000017 */
[----:B------:R-:W-:-:S05]  /*9c40*/  IADD3.X R5, PT, PT, R11, UR5, RZ, P0, !PT ;  /* 0x000000050b057c10 */ /* 0x000fca00087fe4ff */
[----:B------:R2:W4:Y:S01]  /*9c50*/  @P1 LDG.E.U16 R23, desc[UR28][R4.64] ;  /* 0x0000001c04171981 */ /* 0x000522000c1e1500 */
[----:B------:R-:W-:Y:S02]  /*9c60*/  ISETP.GT.AND P1, PT, R3, 0x13, PT ;  /* 0x000000130300780c */ /* 0x000fe40003f24270 */
[----:B-1----:R-:W-:Y:S02]  /*9c70*/  PRMT R17, RZ, 0x7610, R17 ;  /* 0x00007610ff117816 */ /* 0x002fe40000000011 */
[----:B------:R-:W-:Y:S01]  /*9c80*/  PRMT R16, RZ, 0x7610, R16 ;  /* 0x00007610ff107816 */ /* 0x000fe20000000010 */
[----:B---3--:R-:W-:Y:S04]  /*9c90*/  STL [R1+0x1494], R22 ;  /* 0x0014941601007387 */ /* 0x008fe80000100800 */
[----:B------:R-:W-:Y:S04]  /*9ca0*/  STL [R1+0x1498], R22 ;  /* 0x0014981601007387 */ /* 0x000fe80000100800 */
[----:B------:R-:W-:Y:S04]  /*9cb0*/  STL [R1+0x149c], R22 ;  /* 0x00149c1601007387 */ /* 0x000fe80000100800 */
[----:B------:R-:W-:Y:S04]  /*9cc0*/  STL [R1+0x14a0], R22 ;  /* 0x0014a01601007387 */ /* 0x000fe80000100800 */
[----:B------:R-:W3:Y:S04]  /*9cd0*/  LDL.64 R12, [R1+0x7d8] ;  /* 0x0007d800010c7983 */ /* 0x000ee80000100a00 */
[----:B------:R-:W3:Y:S01]  /*9ce0*/  LDL.64 R10, [R1+0x7e0] ;  /* 0x0007e000010a7983 */ /* 0x000ee20000100a00 */
[----:B--2---:R-:W-:-:S04]  /*9cf0*/  IADD3 R4, P0, PT, R14, UR4, RZ ;  /* 0x000000040e047c10 */ /* 0x004fc8000ff1e0ff */
[----:B------:R-:W-:-:S05]  /*9d00*/  IADD3.X R5, PT, PT, R15, UR5, RZ, P0, !PT ;  /* 0x000000050f057c10 */ /* 0x000fca00087fe4ff */
[----:B------:R4:W2:Y:S02]  /*9d10*/  @P1 LDG.E.U16 R17, desc[UR28][R4.64] ;  /* 0x0000001c04111981 */ /* 0x0008a4000c1e1500 */
[----:B----4-:R-:W-:-:S04]  /*9d20*/  IADD3 R4, P0, PT, R28, UR4, RZ ;  /* 0x000000041c047c10 */ /* 0x010fc8000ff1e0ff */
[----:B------:R-:W-:-:S05]  /*9d30*/  IADD3.X R5, PT, PT, R29, UR5, RZ, P0, !PT ;  /* 0x000000051d057c10 */ /* 0x000fca00087fe4ff */
[----:B------:R3:W4:Y:S04]  /*9d40*/  @P1 LDG.E.U16 R16, desc[UR28][R4.64] ;  /* 0x0000001c04101981 */ /* 0x000728000c1e1500 */
[----:B------:R-:W-:Y:S04]  /*9d50*/  STL [R1+0x1490], R23 ;  /* 0x0014901701007387 */ /* 0x000fe80000100800 */
[----:B------:R-:W-:Y:S04]  /*9d60*/  STL.64 [R1+0x14f0], R22 ;  /* 0x0014f01601007387 */ /* 0x000fe80000100a00 */
[----:B------:R-:W2:Y:S04]  /*9d70*/  LDL.LU.64 R14, [R1+0x1528] ;  /* 0x00152800010e7983 */ /* 0x000ea80000300a00 */
[----:B------:R-:W2:Y:S01]  /*9d80*/  LDL.64 R28, [R1+0x7e8] ;  /* 0x0007e800011c7983 */ /* 0x000ea20000100a00 */
[----:B---3--:R-:W-:-:S04]  /*9d90*/  IADD3 R4, P0, PT, R12, UR4, RZ ;  /* 0x000000040c047c10 */ /* 0x008fc8000ff1e0ff */
[----:B------:R-:W-:Y:S01]  /*9da0*/  IADD3.X R5, PT, PT, R13, UR5, RZ, P0, !PT ;  /* 0x000000050d057c10 */ /* 0x000fe200087fe4ff */
[----:B----4-:R-:W-:Y:S04]  /*9db0*/  STL [R1+0xc], R16 ;  /* 0x00000c1001007387 */ /* 0x010fe80000100800 */
[----:B--2---:R0:W-:Y:S04]  /*9dc0*/  STL [R1+0x4], R17 ;  /* 0x0000041101007387 */ /* 0x0041e80000100800 */
[----:B0-----:R-:W2:Y:S04]  /*9dd0*/  LDL.64 R16, [R1+0x7f0] ;  /* 0x0007f00001107983 */ /* 0x001ea80000100a00 */
[----:B------:R-:W3:Y:S01]  /*9de0*/  LDL.LU.64 R12, [R1+0x1520] ;  /* 0x00152000010c7983 */ /* 0x000ee20000300a00 */
[----:B------:R-:W-:-:S02]  /*9df0*/  ISETP.GT.AND P1, PT, R3, 0x14, PT ;  /* 0x000000140300780c */ /* 0x000fc40003f24270 */
[----:B---3--:R-:W-:Y:S02]  /*9e00*/  PRMT R13, RZ, 0x7610, R13 ;  /* 0x00007610ff0d7816 */ /* 0x008fe4000000000d */
[----:B------:R-:W-:-:S09]  /*9e10*/  PRMT R12, RZ, 0x7610, R12 ;  /* 0x00007610ff0c7816 */ /* 0x000fd2000000000c */
[----:B------:R0:W3:Y:S02]  /*9e20*/  @P1 LDG.E.U16 R13, desc[UR28][R4.64] ;  /* 0x0000001c040d1981 */ /* 0x0000e4000c1e1500 */
[----:B0-----:R-:W-:-:S04]  /*9e30*/  IADD3 R4, P0, PT, R10, UR4, RZ ;  /* 0x000000040a047c10 */ /* 0x001fc8000ff1e0ff */
[----:B------:R-:W-:Y:S02]  /*9e40*/  IADD3.X R5, PT, PT, R11, UR5, RZ, P0, !PT ;  /* 0x000000050b057c10 */ /* 0x000fe400087fe4ff */
[----:B------:R-:W4:Y:S04]  /*9e50*/  LDL.64 R10, [R1+0x7f8] ;  /* 0x0007f800010a7983 */ /* 0x000f280000100a00 */
[----:B------:R0:W3:Y:S01]  /*9e60*/  @P1 LDG.E.U16 R12, desc[UR28][R4.64] ;  /* 0x0000001c040c1981 */ /* 0x0000e2000c1e1500 */
[----:B------:R-:W-:Y:S02]  /*9e70*/  ISETP.GT.AND P1, PT, R3, 0x15, PT ;  /* 0x000000150300780c */ /* 0x000fe40003f24270 */
[----:B------:R-:W-:Y:S02]  /*9e80*/  PRMT R23, RZ, 0x7610, R23 ;  /* 0x00007610ff177816 */ /* 0x000fe40000000017 */
[----:B0-----:R-:W-:-:S04]  /*9e90*/  IADD3 R4, P0, PT, R28, UR4, RZ ;  /* 0x000000041c047c10 */ /* 0x001fc8000ff1e0ff */
[----:B------:R-:W-:-:S05]  /*9ea0*/  IADD3.X R5, PT, PT, R29, UR5, RZ, P0, !PT ;  /* 0x000000051d057c10 */ /* 0x000fca00087fe4ff */
[----:B------:R2:W4:Y:S01]  /*9eb0*/  @P1 LDG.E.U16 R23, desc[UR28][R4.64] ;  /* 0x0000001c04171981 */ /* 0x000522000c1e1500 */
[----:B------:R-:W-:Y:S02]  /*9ec0*/  PRMT R15, RZ, 0x7610, R15 ;  /* 0x00007610ff0f7816 */ /* 0x000fe4000000000f */
[----:B--2---:R-:W-:-:S04]  /*9ed0*/  IADD3 R4, P0, PT, R16, UR4, RZ ;  /* 0x0000000410047c10 */ /* 0x004fc8000ff1e0ff */
[----:B------:R-:W-:-:S05]  /*9ee0*/  IADD3.X R5, PT, PT, R17, UR5, RZ, P0, !PT ;  /* 0x0000000511057c10 */ /* 0x000fca00087fe4ff */
[----:B------:R4:W2:Y:S01]  /*9ef0*/  @P1 LDG.E.U16 R15, desc[UR28][R4.64] ;  /* 0x0000001c040f1981 */ /* 0x0008a2000c1e1500 */
[----:B------:R-:W-:Y:S02]  /*9f00*/  ISETP.GT.AND P1, PT, R3, 0x16, PT ;  /* 0x000000160300780c */ /* 0x000fe40003f24270 */
[----:B------:R-:W-:Y:S01]  /*9f10*/  PRMT R14, RZ, 0x7610, R14 ;  /* 0x00007610ff0e7816 */ /* 0x000fe2000000000e */
[----:B---3--:R-:W-:Y:S04]  /*9f20*/  STL [R1+0x98], R12 ;  /* 0x0000980c01007387 */ /* 0x008fe80000100800 */
[----:B------:R0:W-:Y:S01]  /*9f30*/  STL [R1+0x94], R13 ;  /* 0x0000940d01007387 */ /* 0x0001e20000100800 */
[----:B----4-:R-:W-:Y:S02]  /*9f40*/  IADD3 R4, P0, PT, R10, UR4, RZ ;  /* 0x000000040a047c10 */ /* 0x010fe4000ff1e0ff */
[----:B------:R-:W-:Y:S01]  /*9f50*/  PRMT R22, RZ, 0x7610, R22 ;  /* 0x00007610ff167816 */ /* 0x000fe20000000016 */
[----:B------:R-:W3:Y:S04]  /*9f60*/  LDL.64 R28, [R1+0x808] ;  /* 0x00080800011c7983 */ /* 0x000ee80000100a00 */
[----:B------:R-:W4:Y:S04]  /*9f70*/  LDL.64 R16, [R1+0x810] ;  /* 0x0008100001107983 */ /* 0x000f280000100a00 */
[----:B0-----:R-:W2:Y:S01]  /*9f80*/  LDL.64 R12, [R1+0x800] ;  /* 0x00080000010c7983 */ /* 0x001ea20000100a00 */
[----:B------:R-:W-:-:S03]  /*9f90*/  IADD3.X R5, PT, PT, R11, UR5, RZ, P0, !PT ;  /* 0x000000050b057c10 */ /* 0x000fc600087fe4ff */
[----:B------:R-:W3:Y:S04]  /*9fa0*/  LDL.LU.64 R10, [R1+0x1518] ;  /* 0x00151800010a7983 */ /* 0x000ee80000300a00 */
[----:B------:R2:W3:Y:S02]  /*9fb0*/  @P1 LDG.E.U16 R14, desc[UR28][R4.64] ;  /* 0x0000001c040e1981 */ /* 0x0004e4000c1e1500 */
[----:B--2---:R-:W-:-:S04]  /*9fc0*/  IADD3 R4, P0, PT, R12, UR4, RZ ;  /* 0x000000040c047c10 */ /* 0x004fc8000ff1e0ff */
[----:B------:R-:W-:-:S05]  /*9fd0*/  IADD3.X R5, PT, PT, R13, UR5, RZ, P0, !PT ;  /* 0x000000050d057c10 */ /* 0x000fca00087fe4ff */
[----:B------:R0:W2:Y:S04]  /*9fe0*/  @P1 LDG.E.U16 R22, desc[UR28][R4.64] ;  /* 0x0000001c04161981 */ /* 0x0000a8000c1e1500 */
[----:B---3--:R-:W-:Y:S04]  /*9ff0*/  STL [R1+0xd8], R14 ;  /* 0x0000d80e01007387 */ /* 0x008fe80000100800 */
[----:B------:R1:W-:Y:S04]  /*a000*/  STL [R1+0xc8], R15 ;  /* 0x0000c80f01007387 */ /* 0x0003e80000100800 */
[----:B-1----:R-:W3:Y:S01]  /*a010*/  LDL.64 R14, [R1+0x818] ;  /* 0x00081800010e7983 */ /* 0x002ee20000100a00 */
[----:B------:R-:W-:-:S03]  /*a020*/  ISETP.GT.AND P1, PT, R3, 0x17, PT ;  /* 0x000000170300780c */ /* 0x000fc60003f24270 */
[----:B------:R-:W3:Y:S01]  /*a030*/  LDL.LU.64 R12, [R1+0x1510] ;  /* 0x00151000010c7983 */ /* 0x000ee20000300a00 */
[----:B0-----:R-:W-:Y:S02]  /*a040*/  IADD3 R4, P0, PT, R28, UR4, RZ ;  /* 0x000000041c047c10 */ /* 0x001fe4000ff1e0ff */
[----:B------:R-:W-:Y:S02]  /*a050*/  PRMT R24, RZ, 0x7610, R24 ;  /* 0x00007610ff187816 */ /* 0x000fe40000000018 */
[----:B------:R-:W-:-:S05]  /*a060*/  IADD3.X R5, PT, PT, R29, UR5, RZ, P0, !PT ;  /* 0x000000051d057c10 */ /* 0x000fca00087fe4ff */
[----:B------:R4:W3:Y:S01]  /*a070*/  @P1 LDG.E.U16 R24, desc[UR28][R4.64] ;  /* 0x0000001c04181981 */ /* 0x0008e2000c1e1500 */
[----:B------:R-:W-:Y:S02]  /*a080*/  PRMT R6, RZ, 0x7610, R6 ;  /* 0x00007610ff067816 */ /* 0x000fe40000000006 */
[----:B----4-:R-:W-:-:S04]  /*a090*/  IADD3 R4, P0, PT, R16, UR4, RZ ;  /* 0x0000000410047c10 */ /* 0x010fc8000ff1e0ff */
[----:B------:R-:W-:-:S05]  /*a0a0*/  IADD3.X R5, PT, PT, R17, UR5, RZ, P0, !PT ;  /* 0x0000000511057c10 */ /* 0x000fca00087fe4ff */
[----:B------:R3:W4:Y:S04]  /*a0b0*/  @P1 LDG.E.U16 R6, desc[UR28][R4.64] ;  /* 0x0000001c04061981 */ /* 0x000728000c1e1500 */
[----:B--2---:R-:W-:Y:S04]  /*a0c0*/  STL [R1+0xdc], R22 ;  /* 0x0000dc1601007387 */ /* 0x004fe80000100800 */
[----:B------:R0:W-:Y:S04]  /*a0d0*/  STL [R1+0xc0], R23 ;  /* 0x0000c01701007387 */ /* 0x0001e80000100800 */
[----:B------:R-:W2:Y:S04]  /*a0e0*/  LDL.64 R16, [R1+0x828] ;  /* 0x0008280001107983 */ /* 0x000ea80000100a00 */
[----:B0-----:R-:W2:Y:S01]  /*a0f0*/  LDL.64 R22, [R1+0x820] ;  /* 0x0008200001167983 */ /* 0x001ea20000100a00 */
[----:B---3--:R-:W-:-:S04]  /*a100*/  IADD3 R4, P0, PT, R14, UR4, RZ ;  /* 0x000000040e047c10 */ /* 0x008fc8000ff1e0ff */
[----:B------:R-:W-:Y:S02]  /*a110*/  IADD3.X R5, PT, PT, R15, UR5, RZ, P0, !PT ;  /* 0x000000050f057c10 */ /* 0x000fe400087fe4ff */
[----:B------:R-:W3:Y:S01]  /*a120*/  LDL.64 R14, [R1+0x830] ;  /* 0x00083000010e7983 */ /* 0x000ee20000100a00 */
[----:B------:R-:W-:Y:S02]  /*a130*/  ISETP.GT.AND P1, PT, R3, 0x18, PT ;  /* 0x000000180300780c */ /* 0x000fe40003f24270 */
[----:B------:R-:W-:Y:S02]  /*a140*/  PRMT R11, RZ, 0x7610, R11 ;  /* 0x00007610ff0b7816 */ /* 0x000fe4000000000b */
[----:B------:R-:W-:-:S09]  /*a150*/  PRMT R10, RZ, 0x7610, R10 ;  /* 0x00007610ff0a7816 */ /* 0x000fd2000000000a */
[----:B------:R2:W3:Y:S01]  /*a160*/  @P1 LDG.E.U16 R11, desc[UR28][R4.64] ;  /* 0x0000001c040b1981 */ /* 0x0004e2000c1e1500 */
[----:B------:R-:W-:-:S03]  /*a170*/  PRMT R13, RZ, 0x7610, R13 ;  /* 0x00007610ff0d7816 */ /* 0x000fc6000000000d */
[----:B------:R0:W-:Y:S04]  /*a180*/  STL [R1+0xf4], R24 ;  /* 0x0000f41801007387 */ /* 0x0001e80000100800 */
[----:B------:R-:W3:Y:S04]  /*a190*/  LDL.64 R28, [R1+0x650] ;  /* 0x00065000011c7983 */ /* 0x000ee80000100a00 */
[----:B0-----:R-:W3:Y:S01]  /*a1a0*/  LDL.64 R24, [R1+0x838] ;  /* 0x0008380001187983 */ /* 0x001ee20000100a00 */
[----:B--2---:R-:W-:-:S04]  /*a1b0*/  IADD3 R4, P0, PT, R22, UR4, RZ ;  /* 0x0000000416047c10 */ /* 0x004fc8000ff1e0ff */
[----:B------:R-:W-:Y:S02]  /*a1c0*/  IADD3.X R5, PT, PT, R23, UR5, RZ, P0, !PT ;  /* 0x0000000517057c10 */ /* 0x000fe400087fe4ff */
[----:B------:R-:W2:Y:S04]  /*a1d0*/  LDL.64 R22, [R1+0x840] ;  /* 0x0008400001167983 */ /* 0x000ea80000100a00 */
[----:B------:R0:W2:Y:S01]  /*a1e0*/  @P1 LDG.E.U16 R10, desc[UR28][R4.64] ;  /* 0x0000001c040a1981 */ /* 0x0000a2000c1e1500 */
[----:B------:R-:W-:Y:S02]  /*a1f0*/  ISETP.GT.AND P1, PT, R3, 0x19, PT ;  /* 0x000000190300780c */ /* 0x000fe40003f24270 */
[----:B0-----:R-:W-:-:S04]  /*a200*/  IADD3 R4, P0, PT, R16, UR4, RZ ;  /* 0x0000000410047c10 */ /* 0x001fc8000ff1e0ff */
[----:B------:R-:W-:Y:S02]  /*a210*/  IADD3.X R5, PT, PT, R17, UR5, RZ, P0, !PT ;  /* 0x0000000511057c10 */ /* 0x000fe400087fe4ff */
[----:B------:R-:W2:Y:S05]  /*a220*/  LDL.64 R16, [R1+0x848] ;  /* 0x0008480001107983 */ /* 0x000eaa0000100a00 */
[----:B------:R3:W2:Y:S02]  /*a230*/  @P1 LDG.E.U16 R13, desc[UR28][R4.64] ;  /* 0x0000001c040d1981 */ /* 0x0006a4000c1e1500 */
[----:B---3--:R-:W-:-:S04]  /*a240*/  IADD3 R4, P0, PT, R14, UR4, RZ ;  /* 0x000000040e047c10 */ /* 0x008fc8000ff1e0ff */
[----:B------:R-:W-:Y:S02]  /*a250*/  IADD3.X R5, PT, PT, R15, UR5, RZ, P0, !PT ;  /* 0x000000050f057c10 */ /* 0x000fe400087fe4ff */
[----:B------:R-:W3:Y:S01]  /*a260*/  LDL.LU.64 R14, [R1+0x1508] ;  /* 0x00150800010e7983 */ /* 0x000ee20000300a00 */
[----:B------:R-:W-:-:S06]  /*a270*/  PRMT R12, RZ, 0x7610, R12 ;  /* 0x00007610ff0c7816 */ /* 0x000fcc000000000c */
[----:B------:R0:W2:Y:S01]  /*a280*/  @P1 LDG.E.U16 R12, desc[UR28][R4.64] ;  /* 0x0000001c040c1981 */ /* 0x0000a2000c1e1500 */
[----:B------:R-:W-:Y:S02]  /*a290*/  ISETP.GT.AND P1, PT, R3, 0x1a, PT ;  /* 0x0000001a0300780c */ /* 0x000fe40003f24270 */
[----:B0-----:R-:W-:-:S04]  /*a2a0*/  IADD3 R4, P0, PT, R24, UR4, RZ ;  /* 0x0000000418047c10 */ /* 0x001fc8000ff1e0ff */
[----:B------:R-:W-:Y:S02]  /*a2b0*/  IADD3.X R5, PT, PT, R25, UR5, RZ, P0, !PT ;  /* 0x0000000519057c10 */ /* 0x000fe400087fe4ff */
[----:B------:R-:W-:Y:S02]  /*a2c0*/  ISETP.GT.AND P2, PT, R3, 0x1b, PT ;  /* 0x0000001b0300780c */ /* 0x000fe40003f44270 */
[----:B------:R-:W-:Y:S02]  /*a2d0*/  PRMT R21, RZ, 0x7610, R21 ;  /* 0x00007610ff157816 */ /* 0x000fe40000000015 */
[----:B---3--:R-:W-:-:S06]  /*a2e0*/  PRMT R15, RZ, 0x7610, R15 ;  /* 0x00007610ff0f7816 */ /* 0x008fcc000000000f */
[----:B------:R2:W3:Y:S01]  /*a2f0*/  @P1 LDG.E.U16 R15, desc[UR28][R4.64] ;  /* 0x0000001c040f1981 */ /* 0x0004e2000c1e1500 */
[----:B------:R-:W-:Y:S02]  /*a300*/  PRMT R14, RZ, 0x7610, R14 ;  /* 0x00007610ff0e7816 */ /* 0x000fe4000000000e */
[----:B--2---:R-:W-:-:S04]  /*a310*/  IADD3 R4, P0, PT, R22, UR4, RZ ;  /* 0x0000000416047c10 */ /* 0x004fc8000ff1e0ff */
[----:B------:R-:W-:-:S05]  /*a320*/  IADD3.X R5, PT, PT, R23, UR5, RZ, P0, !PT ;  /* 0x0000000517057c10 */ /* 0x000fca00087fe4ff */
[----:B------:R0:W2:Y:S02]  /*a330*/  @P1 LDG.E.U16 R14, desc[UR28][R4.64] ;  /* 0x0000001c040e1981 */ /* 0x0000a4000c1e1500 */
[----:B0-----:R-:W-:-:S04]  /*a340*/  IADD3 R4, P0, PT, R16, UR4, RZ ;  /* 0x0000000410047c10 */ /* 0x001fc8000ff1e0ff */
[----:B------:R-:W-:-:S05]  /*a350*/  IADD3.X R5, PT, PT, R17, UR5, RZ, P0, !PT ;  /* 0x0000000511057c10 */ /* 0x000fca00087fe4ff */
[----:B------:R0:W2:Y:S01]  /*a360*/  @P2 LDG.E.U16 R21, desc[UR28][R4.64] ;  /* 0x0000001c04152981 */ /* 0x0000a2000c1e1500 */
[----:B------:R-:W-:Y:S02]  /*a370*/  ISETP.GT.AND P1, PT, R3, 0x1, PT ;  /* 0x000000010300780c */ /* 0x000fe40003f24270 */
[----:B------:R-:W-:Y:S01]  /*a380*/  PRMT R9, RZ, 0x7610, R9 ;  /* 0x00007610ff097816 */ /* 0x000fe20000000009 */
[----:B---3--:R-:W-:Y:S04]  /*a390*/  STL [R1+0x148c], R15 ;  /* 0x00148c0f01007387 */ /* 0x008fe80000100800 */
[----:B----4-:R1:W-:Y:S04]  /*a3a0*/  STL [R1+0xec], R6 ;  /* 0x0000ec0601007387 */ /* 0x0103e80000100800 */
[----:B------:R-:W3:Y:S01]  /*a3b0*/  LDL.64 R24, [R1+0x850] ;  /* 0x0008500001187983 */ /* 0x000ee20000100a00 */
[----:B-1----:R-:W0:Y:S02]  /*a3c0*/  LDC R6, c[0x0][0x3a8] ;  /* 0x0000ea00ff067b82 */ /* 0x002e240000000800 */
[----:B0-----:R-:W-:Y:S01]  /*a3d0*/  IMAD.WIDE R4, R6, 0x2, R28 ;  /* 0x0000000206047825 */ /* 0x001fe200078e021c */
[----:B--2---:R-:W-:Y:S02]  /*a3e0*/  STL [R1+0x147c], R21 ;  /* 0x00147c1501007387 */ /* 0x004fe40000100800 */
[----:B------:R-:W-:-:S02]  /*a3f0*/  IADD3 R4, P0, PT, R4, UR4, RZ ;  /* 0x0000000404047c10 */ /* 0x000fc4000ff1e0ff */
[----:B------:R-:W-:Y:S02]  /*a400*/  STL [R1+0x1480], R21 ;  /* 0x0014801501007387 */ /* 0x000fe40000100800 */
[----:B------:R-:W-:Y:S02]  /*a410*/  IADD3.X R5, PT, PT, R5, UR5, RZ, P0, !PT ;  /* 0x0000000505057c10 */ /* 0x000fe400087fe4ff */
[----:B------:R-:W-:Y:S04]  /*a420*/  STL [R1+0x1484], R21 ;  /* 0x0014841501007387 */ /* 0x000fe80000100800 */
[----:B------:R-:W-:Y:S04]  /*a430*/  STL [R1+0x1488], R21 ;  /* 0x0014881501007387 */ /* 0x000fe80000100800 */
[----:B------:R-:W2:Y:S04]  /*a440*/  LDL.64 R22, [R1+0x858] ;  /* 0x0008580001167983 */ /* 0x000ea80000100a00 */
[----:B------:R0:W4:Y:S02]  /*a450*/  @P1 LDG.E.U16 R9, desc[UR28][R4.64] ;  /* 0x0000001c04091981 */ /* 0x000124000c1e1500 */
[----:B0-----:R-:W-:-:S02]  /*a460*/  IMAD.WIDE R4, R6, 0x2, R26 ;  /* 0x0000000206047825 */ /* 0x001fc400078e021a */
[----:B------:R-:W4:Y:S01]  /*a470*/  LDL.LU.64 R26, [R1+0x1500] ;  /* 0x00150000011a7983 */ /* 0x000f220000300a00 */
[----:B------:R-:W-:-:S03]  /*a480*/  IADD3 R4, P0, PT, R4, UR4, RZ ;  /* 0x0000000404047c10 */ /* 0x000fc6000ff1e0ff */
[----:B------:R-:W4:Y:S01]  /*a490*/  LDL.64 R16, [R1+0x860] ;  /* 0x0008600001107983 */ /* 0x000f220000100a00 */
[----:B------:R-:W-:Y:S02]  /*a4a0*/  PRMT R8, RZ, 0x7610, R8 ;  /* 0x00007610ff087816 */ /* 0x000fe40000000008 */
[----:B------:R-:W-:Y:S01]  /*a4b0*/  IADD3.X R5, PT, PT, R5, UR5, RZ, P0, !PT ;  /* 0x0000000505057c10 */ /* 0x000fe200087fe4ff */
[----:B------:R-:W4:Y:S04]  /*a4c0*/  LDL.64 R28, [R1+0x868] ;  /* 0x00086800011c7983 */ /* 0x000f280000100a00 */
[----:B------:R3:W4:Y:S01]  /*a4d0*/  @P1 LDG.E.U16 R8, desc[UR28][R4.64] ;  /* 0x0000001c04081981 */ /* 0x000722000c1e1500 */
[----:B------:R-:W-:Y:S02]  /*a4e0*/  PRMT R18, RZ, 0x7610, R18 ;  /* 0x00007610ff127816 */ /* 0x000fe40000000012 */
[----:B------:R-:W-:-:S02]  /*a4f0*/  ISETP.GT.AND P1, PT, R3, 0x1c, PT ;  /* 0x0000001c0300780c */ /* 0x000fc40003f24270 */
[----:B---3--:R-:W-:-:S04]  /*a500*/  IADD3 R4, P0, PT, R24, UR4, RZ ;  /* 0x0000000418047c10 */ /* 0x008fc8000ff1e0ff */
[----:B------:R-:W-:Y:S02]  /*a510*/  IADD3.X R5, PT, PT, R25, UR5, RZ, P0, !PT ;  /* 0x0000000519057c10 */ /* 0x000fe400087fe4ff */
[----:B------:R-:W3:Y:S04]  /*a520*/  LDL.64 R24, [R1+0x878] ;  /* 0x0008780001187983 */ /* 0x000ee80000100a00 */
[----:B------:R2:W3:Y:S02]  /*a530*/  @P2 LDG.E.U16 R18, desc[UR28][R4.64] ;  /* 0x0000001c04122981 */ /* 0x0004e4000c1e1500 */
[----:B--2---:R-:W-:-:S04]  /*a540*/  IADD3 R4, P0, PT, R22, UR4, RZ ;  /* 0x0000000416047c10 */ /* 0x004fc8000ff1e0ff */
[----:B------:R-:W-:Y:S02]  /*a550*/  IADD3.X R5, PT, PT, R23, UR5, RZ, P0, !PT ;  /* 0x0000000517057c10 */ /* 0x000fe400087fe4ff */
[----:B------:R-:W2:Y:S01]  /*a560*/  LDL.64 R22, [R1+0x870] ;  /* 0x0008700001167983 */ /* 0x000ea20000100a00 */
[----:B----4-:R-:W-:-:S06]  /*a570*/  PRMT R26, RZ, 0x7610, R26 ;  /* 0x00007610ff1a7816 */ /* 0x010fcc000000001a */
[----:B------:R0:W4:Y:S01]  /*a580*/  @P1 LDG.E.U16 R26, desc[UR28][R4.64] ;  /* 0x0000001c041a1981 */ /* 0x000122000c1e1500 */
[----:B------:R-:W-:Y:S02]  /*a590*/  PRMT R27, RZ, 0x7610, R27 ;  /* 0x00007610ff1b7816 */ /* 0x000fe4000000001b */
[----:B0-----:R-:W-:-:S04]  /*a5a0*/  IADD3 R4, P0, PT, R16, UR4, RZ ;  /* 0x0000000410047c10 */ /* 0x001fc8000ff1e0ff */
[----:B------:R-:W-:-:S05]  /*a5b0*/  IADD3.X R5, PT, PT, R17, UR5, RZ, P0, !PT ;  /* 0x0000000511057c10 */ /* 0x000fca00087fe4ff */
[----:B------:R0:W2:Y:S02]  /*a5c0*/  @P1 LDG.E.U16 R27, desc[UR28][R4.64] ;  /* 0x0000001c041b1981 */ /* 0x0000a4000c1e1500 */
[----:B0-----:R-:W-:Y:S02]  /*a5d0*/  IADD3 R4, P0, PT, R28, UR4, RZ ;  /* 0x000000041c047c10 */ /* 0x001fe4000ff1e0ff */
[----:B----4-:R-:W-:Y:S04]  /*a5e0*/  STL [R1+0x146c], R26 ;  /* 0x00146c1a01007387 */ /* 0x010fe80000100800 */
[----:B------:R-:W-:Y:S04]  /*a5f0*/  STL [R1+0x1470], R26 ;  /* 0x0014701a01007387 */ /* 0x000fe80000100800 */
[----:B------:R-:W-:Y:S04]  /*a600*/  STL [R1+0x1474], R26 ;  /* 0x0014741a01007387 */ /* 0x000fe80000100800 */
[----:B------:R-:W-:Y:S04]  /*a610*/  STL [R1+0x1478], R26 ;  /* 0x0014781a01007387 */ /* 0x000fe80000100800 */
[----:B------:R-:W4:Y:S04]  /*a620*/  LDL.64 R16, [R1+0x880] ;  /* 0x0008800001107983 */ /* 0x000f280000100a00 */
[----:B------:R-:W2:Y:S01]  /*a630*/  LDL.LU R28, [R1+0x14f8] ;  /* 0x0014f800011c7983 */ /* 0x000ea20000300800 */
[----:B------:R-:W-:-:S02]  /*a640*/  ISETP.GT.AND P1, PT, R3, 0x1d, PT ;  /* 0x0000001d0300780c */ /* 0x000fc40003f24270 */
[----:B------:R-:W-:Y:S02]  /*a650*/  IADD3.X R5, PT, PT, R29, UR5, RZ, P0, !PT ;  /* 0x000000051d057c10 */ /* 0x000fe400087fe4ff */
[----:B------:R-:W-:Y:S02]  /*a660*/  PRMT R2, RZ, 0x7610, R2 ;  /* 0x00007610ff027816 */ /* 0x000fe40000000002 */
[----:B--2---:R-:W-:-:S07]  /*a670*/  PRMT R28, RZ, 0x7610, R28 ;  /* 0x00007610ff1c7816 */ /* 0x004fce000000001c */
[----:B------:R0:W2:Y:S02]  /*a680*/  @P1 LDG.E.U16 R28, desc[UR28][R4.64] ;  /* 0x0000001c041c1981 */ /* 0x0000a4000c1e1500 */
[----:B0-----:R-:W-:-:S04]  /*a690*/  IADD3 R4, P0, PT, R22, UR4, RZ ;  /* 0x0000000416047c10 */ /* 0x001fc8000ff1e0ff */
[----:B------:R-:W-:-:S05]  /*a6a0*/  IADD3.X R5, PT, PT, R23, UR5, RZ, P0, !PT ;  /* 0x0000000517057c10 */ /* 0x000fca00087fe4ff */
[----:B------:R-:W3:Y:S04]  /*a6b0*/  @P1 LDG.E.U16 R2, desc[UR28][R4.64] ;  /* 0x0000001c04021981 */ /* 0x000ee8000c1e1500 */
[----:B--2---:R0:W-:Y:S04]  /*a6c0*/  STL [R1+0x78], R28 ;  /* 0x0000781c01007387 */ /* 0x0041e80000100800 */
[----:B0-----:R-:W2:Y:S04]  /*a6d0*/  LDL.64 R28, [R1+0x888] ;  /* 0x00088800011c7983 */ /* 0x001ea80000100a00 */
[----:B------:R-:W2:Y:S04]  /*a6e0*/  LDL.LU.64 R22, [R1+0x14f0] ;  /* 0x0014f00001167983 */ /* 0x000ea80000300a00 */
[----:B---3--:R0:W-:Y:S04]  /*a6f0*/  STL [R1+0x7c], R2 ;  /* 0x00007c0201007387 */ /* 0x0081e80000100800 */
[----:B0-----:R-:W3:Y:S01]  /*a700*/  LDL.LU R2, [R1+0x14ec] ;  /* 0x0014ec0001027983 */ /* 0x001ee20000300800 */
[----:B------:R-:W-:-:S02]  /*a710*/  ISETP.GT.AND P1, PT, R3, 0x1e, PT ;  /* 0x0000001e0300780c */ /* 0x000fc40003f24270 */
[----:B------:R-:W-:-:S04]  /*a720*/  IADD3 R4, P0, PT, R24, UR4, RZ ;  /* 0x0000000418047c10 */ /* 0x000fc8000ff1e0ff */
[----:B------:R-:W-:Y:S02]  /*a730*/  IADD3.X R5, PT, PT, R25, UR5, RZ, P0, !PT ;  /* 0x0000000519057c10 */ /* 0x000fe400087fe4ff */
[----:B------:R-:W-:Y:S01]  /*a740*/  PRMT R6, RZ, 0x7610, R6 ;  /* 0x00007610ff067816 */ /* 0x000fe20000000006 */
[----:B------:R-:W2:Y:S01]  /*a750*/  LDL.64 R24, [R1+0x890] ;  /* 0x0008900001187983 */ /* 0x000ea20000100a00 */
[----:B---3--:R-:W-:-:S06]  /*a760*/  PRMT R2, RZ, 0x7610, R2 ;  /* 0x00007610ff027816 */ /* 0x008fcc0000000002 */
[----:B------:R4:W3:Y:S02]  /*a770*/  @P1 LDG.E.U16 R2, desc[UR28][R4.64] ;  /* 0x0000001c04021981 */ /* 0x0008e4000c1e1500 */
[----:B----4-:R-:W-:-:S04]  /*a780*/  IADD3 R4, P0, PT, R16, UR4, RZ ;  /* 0x0000000410047c10 */ /* 0x010fc8000ff1e0ff */
[----:B------:R-:W-:-:S05]  /*a790*/  IADD3.X R5, PT, PT, R17, UR5, RZ, P0, !PT ;  /* 0x0000000511057c10 */ /* 0x000fca00087fe4ff */
[----:B------:R2:W4:Y:S01]  /*a7a0*/  @P1 LDG.E.U16 R6, desc[UR28][R4.64] ;  /* 0x0000001c04061981 */ /* 0x000522000c1e1500 */
[----:B------:R-:W-:Y:S02]  /*a7b0*/  ISETP.GT.AND P2, PT, R3, 0x1f, PT ;  /* 0x0000001f0300780c */ /* 0x000fe40003f44270 */
[----:B------:R-:W-:Y:S02]  /*a7c0*/  PRMT R7, RZ, 0x7610, R7 ;  /* 0x00007610ff077816 */ /* 0x000fe40000000007 */
[----:B--2---:R-:W-:-:S04]  /*a7d0*/  IADD3 R4, P0, PT, R28, UR4, RZ ;  /* 0x000000041c047c10 */ /* 0x004fc8000ff1e0ff */
[----:B------:R-:W-:-:S05]  /*a7e0*/  IADD3.X R5, PT, PT, R29, UR5, RZ, P0, !PT ;  /* 0x000000051d057c10 */ /* 0x000fca00087fe4ff */
[----:B------:R0:W2:Y:S01]  /*a7f0*/  @P2 LDG.E.U16 R7, desc[UR28][R4.64] ;  /* 0x0000001c04072981 */ /* 0x0000a2000c1e1500 */
[----:B------:R-:W-:-:S03]  /*a800*/  PRMT R0, RZ, 0x7610, R0 ;  /* 0x00007610ff007816 */ /* 0x000fc60000000000 */
[----:B---3--:R1:W-:Y:S04]  /*a810*/  STL [R1+0xa4], R2 ;  /* 0x0000a40201007387 */ /* 0x0083e80000100800 */
[----:B-1----:R-:W3:Y:S04]  /*a820*/  LDL.LU R2, [R1+0x14e8] ;  /* 0x0014e80001027983 */ /* 0x002ee80000300800 */
[----:B------:R-:W3:Y:S04]  /*a830*/  LDL.LU.64 R16, [R1+0x14e0] ;  /* 0x0014e00001107983 */ /* 0x000ee80000300a00 */
[----:B----4-:R1:W-:Y:S04]  /*a840*/  STL [R1+0xac], R6 ;  /* 0x0000ac0601007387 */ /* 0x0103e80000100800 */
[----:B------:R-:W4:Y:S01]  /*a850*/  LDL.LU.64 R28, [R1+0x14d8] ;  /* 0x0014d800011c7983 */ /* 0x000f220000300a00 */
[----:B-1----:R-:W0:Y:S02]  /*a860*/  S2R R6, SR_TID.X ;  /* 0x0000000000067919 */ /* 0x002e240000002100 */
[----:B0-----:R-:W-:-:S04]  /*a870*/  LOP3.LUT R4, R6, 0x1f, RZ, 0xc0, !PT ;  /* 0x0000001f06047812 */ /* 0x001fc800078ec0ff */
[----:B------:R-:W-:Y:S02]  /*a880*/  ISETP.GE.AND P0, PT, R4, R3, PT ;  /* 0x000000030400720c */ /* 0x000fe40003f06270 */
[----:B------:R-:W-:-:S04]  /*a890*/  IADD3 R4, P1, PT, R24, UR4, RZ ;  /* 0x0000000418047c10 */ /* 0x000fc8000ff3e0ff */
[----:B------:R-:W-:-:S05]  /*a8a0*/  IADD3.X R5, PT, PT, R25, UR5, RZ, P1, !PT ;  /* 0x0000000519057c10 */ /* 0x000fca0008ffe4ff */
[----:B------:R-:W3:Y:S04]  /*a8b0*/  @P2 LDG.E.U16 R0, desc[UR28][R4.64] ;  /* 0x0000001c04002981 */ /* 0x000ee8000c1e1500 */
[----:B------:R0:W-:Y:S04]  /*a8c0*/  STL [R1+0x9a0], R3 ;  /* 0x0009a00301007387 */ /* 0x0001e80000100800 */
[----:B0-----:R-:W4:Y:S04]  /*a8d0*/  LDL R3, [R1+0x94c] ;  /* 0x00094c0001037983 */ /* 0x001f280000100800 */
[----:B------:R-:W4:Y:S04]  /*a8e0*/  LDL.LU.64 R24, [R1+0x14d0] ;  /* 0x0014d00001187983 */ /* 0x000f280000300a00 */
[----:B--2---:R0:W-:Y:S04]  /*a8f0*/  STL [R1+0xbc], R7 ;  /* 0x0000bc0701007387 */ /* 0x0041e80000100800 */
[----:B0-----:R-:W2:Y:S01]  /*a900*/  LDL R7, [R1+0x684] ;  /* 0x0006840001077983 */ /* 0x001ea20000100800 */
[----:B------:R-:W-:Y:S06]  /*a910*/  BAR.SYNC.DEFER_BLOCKING 0x0 ;  /* 0x0000000000007b1d */ /* 0x000fec0000010000 */
[----:B---3--:R0:W-:Y:S04]  /*a920*/  STL [R1+0xb8], R0 ;  /* 0x0000b80001007387 */ /* 0x0081e80000100800 */
[----:B0-----:R-:W3:Y:S04]  /*a930*/  LDL.LU R0, [R1+0x14cc] ;  /* 0x0014cc0001007983 */ /* 0x001ee80000300800 */
[----:B------:R-:W2:Y:S02]  /*a940*/  LDL R5, [R1+0x984] ;  /* 0x0009840001057983 */ /* 0x000ea40000100800 */
[----:B--2---:R-:W-:-:S02]  /*a950*/  IADD3 R4, P1, PT, R5, R2, RZ ;  /* 0x0000000205047210 */ /* 0x004fc40007f3e0ff */
[----:B------:R-:W3:Y:S01]  /*a960*/  LDL R5, [R1+0x974] ;  /* 0x0009740001057983 */ /* 0x000ee20000100800 */
[----:B----4-:R-:W-:Y:S02]  /*a970*/  PRMT R24, RZ, 0x7610, R24 ;  /* 0x00007610ff187816 */ /* 0x010fe40000000018 */
[----:B---3--:R-:W-:-:S05]  /*a980*/  IMAD.X R5, R5, 0x1, R0, P1 ;  /* 0x0000000105057824 */ /* 0x008fca00008e0600 */
[----:B------:R-:W2:Y:S04]  /*a990*/  @!P0 LDG.E.U16 R24, desc[UR28][R4.64] ;  /* 0x0000001c04188981 */ /* 0x000ea8000c1e1500 */
[----:B--2---:R0:W-:Y:S04]  /*a9a0*/  STL [R1+0xc4], R24 ;  /* 0x0000c41801007387 */ /* 0x0041e80000100800 */
[----:B0-----:R-:W2:Y:S04]  /*a9b0*/  LDL.LU R24, [R1+0x14c8] ;  /* 0x0014c80001187983 */ /* 0x001ea80000300800 */
[----:B------:R-:W3:Y:S01]  /*a9c0*/  LDL R5, [R1+0x6a8] ;  /* 0x0006a80001057983 */ /* 0x000ee20000100800 */
[----:B------:R-:W-:-:S03]  /*a9d0*/  IADD3 R4, P1, PT, R3, R2, RZ ;  /* 0x0000000203047210 */ /* 0x000fc60007f3e0ff */
[----:B------:R-:W4:Y:S01]  /*a9e0*/  LDL.LU R3, [R1+0x8] ;  /* 0x0000080001037983 */ /* 0x000f220000300800 */
[----:B--2---:R-:W-:Y:S01]  /*a9f0*/  PRMT R24, RZ, 0x7610, R24 ;  /* 0x00007610ff187816 */ /* 0x004fe20000000018 */
[----:B---3--:R-:W-:-:S05]  /*aa00*/  IMAD.X R5, R5, 0x1, R0, P1 ;  /* 0x0000000105057824 */ /* 0x008fca00008e0600 */
[----:B------:R-:W2:Y:S04]  /*aa10*/  @!P0 LDG.E.U16 R24, desc[UR28][R4.64] ;  /* 0x0000001c04188981 */ /* 0x000ea8000c1e1500 */
[----:B--2---:R0:W-:Y:S04]  /*aa20*/  STL [R1+0xb4], R24 ;  /* 0x0000b41801007387 */ /* 0x0041e80000100800 */
[----:B0-----:R-:W2:Y:S04]  /*aa30*/  LDL.LU R24, [R1+0x14c4] ;  /* 0x0014c40001187983 */ /* 0x001ea80000300800 */
[----:B------:R-:W3:Y:S02]  /*aa40*/  LDL R5, [R1+0x948] ;  /* 0x0009480001057983 */ /* 0x000ee40000100800 */
[----:B---3--:R-:W-:-:S02]  /*aa50*/  IADD3 R4, P1, PT, R5, R2, RZ ;  /* 0x0000000205047210 */ /* 0x008fc40007f3e0ff */
[----:B------:R-:W3:Y:S01]  /*aa60*/  LDL R5, [R1+0x688] ;  /* 0x0006880001057983 */ /* 0x000ee20000100800 */
[----:B--2---:R-:W-:Y:S02]  /*aa70*/  PRMT R24, RZ, 0x7610, R24 ;  /* 0x00007610ff187816 */ /* 0x004fe40000000018 */
[----:B---3--:R-:W-:-:S05]  /*aa80*/  IMAD.X R5, R5, 0x1, R0, P1 ;  /* 0x0000000105057824 */ /* 0x008fca00008e0600 */
[----:B------:R-:W2:Y:S04]  /*aa90*/  @!P0 LDG.E.U16 R24, desc[UR28][R4.64] ;  /* 0x0000001c04188981 */ /* 0x000ea8000c1e1500 */
[----:B--2---:R0:W-:Y:S04]  /*aaa0*/  STL [R1+0xb0], R24 ;  /* 0x0000b01801007387 */ /* 0x0041e80000100800 */
[----:B0-----:R-:W2:Y:S04]  /*aab0*/  LDL.LU R24, [R1+0x14c0] ;  /* 0x0014c00001187983 */ /* 0x001ea80000300800 */
[----:B------:R-:W3:Y:S01]  /*aac0*/  LDL R5, [R1+0x938] ;  /* 0x0009380001057983 */ /* 0x000ee20000100800 */
[----:B--2---:R-:W-:-:S02]  /*aad0*/  PRMT R24, RZ, 0x7610, R24 ;  /* 0x00007610ff187816 */ /* 0x004fc40000000018 */
[----:B---3--:R-:W-:-:S05]  /*aae0*/  IADD3 R4, P1, PT, R5, R2, RZ ;  /* 0x0000000205047210 */ /* 0x008fca0007f3e0ff */
[----:B------:R-:W-:Y:S02]  /*aaf0*/  IMAD.X R5, R7, 0x1, R0, P1 ;  /* 0x0000000107057824 */ /* 0x000fe400008e0600 */
[----:B------:R-:W2:Y:S04]  /*ab00*/  LDL R7, [R1+0x908] ;  /* 0x0009080001077983 */ /* 0x000ea80000100800 */
[----:B------:R-:W3:Y:S04]  /*ab10*/  @!P0 LDG.E.U16 R24, desc[UR28][R4.64] ;  /* 0x0000001c04188981 */ /* 0x000ee8000c1e1500 */
[----:B---3--:R0:W-:Y:S04]  /*ab20*/  STL [R1+0xa8], R24 ;  /* 0x0000a81801007387 */ /* 0x0081e80000100800 */
[----:B0-----:R-:W3:Y:S04]  /*ab30*/  LDL.LU R24, [R1+0x14bc] ;  /* 0x0014bc0001187983 */ /* 0x001ee80000300800 */
[----:B------:R-:W2:Y:S02]  /*ab40*/  LDL R5, [R1+0x928] ;  /* 0x0009280001057983 */ /* 0x000ea40000100800 */
[----:B--2---:R-:W-:-:S02]  /*ab50*/  IADD3 R4, P1, PT, R5, R2, RZ ;  /* 0x0000000205047210 */ /* 0x004fc40007f3e0ff */
[----:B------:R-:W2:Y:S01]  /*ab60*/  LDL R5, [R1+0x668] ;  /* 0x0006680001057983 */ /* 0x000ea20000100800 */
[----:B---3--:R-:W-:Y:S02]  /*ab70*/  PRMT R24, RZ, 0x7610, R24 ;  /* 0x00007610ff187816 */ /* 0x008fe40000000018 */
[----:B--2---:R-:W-:-:S05]  /*ab80*/  IMAD.X R5, R5, 0x1, R0, P1 ;  /* 0x0000000105057824 */ /* 0x004fca00008e0600 */
[----:B------:R-:W2:Y:S04]  /*ab90*/  @!P0 LDG.E.U16 R24, desc[UR28][R4.64] ;  /* 0x0000001c04188981 */ /* 0x000ea8000c1e1500 */
[----:B--2---:R0:W-:Y:S04]  /*aba0*/  STL [R1+0xa0], R24 ;  /* 0x0000a01801007387 */ /* 0x0041e80000100800 */
[----:B0-----:R-:W2:Y:S04]  /*abb0*/  LDL.LU R24, [R1+0x14b8] ;  /* 0x0014b80001187983 */ /* 0x001ea80000300800 */
[----:B------:R-:W3:Y:S02]  /*abc0*/  LDL R5, [R1+0x918] ;  /* 0x0009180001057983 */ /* 0x000ee40000100800 */
[----:B---3--:R-:W-:-:S02]  /*abd0*/  IADD3 R4, P1, PT, R5, R2, RZ ;  /* 0x0000000205047210 */ /* 0x008fc40007f3e0ff */
[----:B------:R-:W3:Y:S01]  /*abe0*/  LDL R5, [R1+0x658] ;  /* 0x0006580001057983 */ /* 0x000ee20000100800 */
[----:B------:R-:W-:Y:S02]  /*abf0*/  PRMT R6, RZ, 0x7610, R6 ;  /* 0x00007610ff067816 */ /* 0x000fe40000000006 */
[----:B---3--:R-:W-:-:S05]  /*ac00*/  IMAD.X R5, R5, 0x1, R0, P1 ;  /* 0x0000000105057824 */ /* 0x008fca00008e0600 */
[----:B------:R-:W3:Y:S04]  /*ac10*/  @!P0 LDG.E.U16 R6, desc[UR28][R4.64] ;  /* 0x0000001c04068981 */ /* 0x000ee8000c1e1500 */
[----:B---3--:R0:W-:Y:S02]  /*ac20*/  STL [R1+0x9c], R6 ;  /* 0x00009c0601007387 */ /* 0x0081e40000100800 */
[----:B0-----:R-:W0:Y:S02]  /*ac30*/  S2R R6, SR_TID.X ;  /* 0x0000000000067919 */ /* 0x001e240000002100 */
[----:B0-----:R-:W-:Y:S02]  /*ac40*/  LOP3.LUT R4, R6, 0x3f, RZ, 0xc0, !PT ;  /* 0x0000003f06047812 */ /* 0x001fe400078ec0ff */
[----:B------:R-:W3:Y:S01]  /*ac50*/  LDL.LU R6, [R1] ;  /* 0x0000000001067983 */ /* 0x000ee20000300800 */
[----:B------:R-:W0:Y:S01]  /*ac60*/  S2UR UR8, SR_CgaCtaId ;  /* 0x00000000000879c3 */ /* 0x000e220000008800 */
[----:B------:R-:W-:Y:S01]  /*ac70*/  UMOV UR6, 0x400 ;  /* 0x0000040000067882 */ /* 0x000fe20000000000 */
[----:B------:R-:W-:Y:S01]  /*ac80*/  IMAD.SHL.U32 R4, R4, 0x2, RZ ;  /* 0x0000000204047824 */ /* 0x000fe200078e00ff */
[----:B0-----:R-:W-:-:S09]  /*ac90*/  ULEA UR6, UR8, UR6, 0x18 ;  /* 0x0000000608067291 */ /* 0x001fd2000f8ec0ff */
[----:B---3--:R0:W-:Y:S02]  /*aca0*/  STS.U16 [R4+UR6], R6 ;  /* 0x0000000604007988 */ /* 0x0081e40008000406 */
[----:B0-----:R-:W-:Y:S02]  /*acb0*/  IADD3 R6, P1, PT, R7, R2, RZ ;  /* 0x0000000207067210 */ /* 0x001fe40007f3e0ff */
[----:B------:R-:W3:Y:S01]  /*acc0*/  LDL R7, [R1+0x640] ;  /* 0x0006400001077983 */ /* 0x000ee20000100800 */
[----:B------:R-:W-:Y:S02]  /*acd0*/  PRMT R4, RZ, 0x7610, R4 ;  /* 0x00007610ff047816 */ /* 0x000fe40000000004 */
[----:B---3--:R-:W-:-:S05]  /*ace0*/  IMAD.X R7, R7, 0x1, R0, P1 ;  /* 0x0000000107077824 */ /* 0x008fca00008e0600 */
[----:B------:R-:W3:Y:S04]  /*acf0*/  @!P0 LDG.E.U16 R4, desc[UR28][R6.64] ;  /* 0x0000001c06048981 */ /* 0x000ee8000c1e1500 */
[----:B---3--:R0:W-:Y:S04]  /*ad00*/  STL [R1+0x90], R4 ;  /* 0x0000900401007387 */ /* 0x0081e80000100800 */
[----:B------:R-:W3:Y:S01]  /*ad10*/  LDL R7, [R1+0x8f8] ;  /* 0x0008f80001077983 */ /* 0x000ee20000100800 */
[----:B0-----:R-:W0:Y:S02]  /*ad20*/  S2R R4, SR_TID.X ;  /* 0x0000000000047919 */ /* 0x001e240000002100 */
[----:B0-----:R-:W-:-:S05]  /*ad30*/  LOP3.LUT R4, R4, 0x3f, RZ, 0xc0, !PT ;  /* 0x0000003f04047812 */ /* 0x001fca00078ec0ff */
[----:B------:R-:W-:-:S05]  /*ad40*/  IMAD.SHL.U32 R4, R4, 0x2, RZ ;  /* 0x0000000204047824 */ /* 0x000fca00078e00ff */
[----:B----4-:R0:W-:Y:S04]  /*ad50*/  STS.U16 [R4+UR6+0x80], R3 ;  /* 0x0000800304007988 */ /* 0x0101e80008000406 */
[----:B0-----:R-:W4:Y:S01]  /*ad60*/  LDL.LU R3, [R1+0x924] ;  /* 0x0009240001037983 */ /* 0x001f220000300800 */
[----:B---3--:R-:W-:-:S03]  /*ad70*/  IADD3 R6, P1, PT, R7, R2, RZ ;  /* 0x0000000207067210 */ /* 0x008fc60007f3e0ff */
[----:B------:R-:W3:Y:S01]  /*ad80*/  LDL R7, [R1+0x630] ;  /* 0x0006300001077983 */ /* 0x000ee20000100800 */
[----:B------:R-:W-:Y:S01]  /*ad90*/  PRMT R4, RZ, 0x7610, R4 ;  /* 0x00007610ff047816 */ /* 0x000fe20000000004 */
[----:B---3--:R-:W-:-:S05]  /*ada0*/  IMAD.X R7, R7, 0x1, R0, P1 ;  /* 0x0000000107077824 */ /* 0x008fca00008e0600 */
[----:B------:R-:W3:Y:S04]  /*adb0*/  @!P0 LDG.E.U16 R4, desc[UR28][R6.64] ;  /* 0x0000001c06048981 */ /* 0x000ee8000c1e1500 */
[----:B---3--:R0:W-:Y:S04]  /*adc0*/  STL [R1+0x8c], R4 ;  /* 0x00008c0401007387 */ /* 0x0081e80000100800 */
[----:B------:R-:W3:Y:S01]  /*add0*/  LDL R7, [R1+0x8e8] ;  /* 0x0008e80001077983 */ /* 0x000ee20000100800 */
[----:B0-----:R-:W0:Y:S01]  /*ade0*/  S2R R4, SR_TID.X ;  /* 0x0000000000047919 */ /* 0x001e220000002100 */
[----:B---3--:R-:W-:-:S02]  /*adf0*/  IADD3 R6, P1, PT, R7, R2, RZ ;  /* 0x0000000207067210 */ /* 0x008fc40007f3e0ff */
[----:B------:R-:W3:Y:S01]  /*ae00*/  LDL R7, [R1+0x620] ;  /* 0x0006200001077983 */ /* 0x000ee20000100800 */
[----:B0-----:R-:W-:-:S05]  /*ae10*/  LOP3.LUT R4, R4, 0x3f, RZ, 0xc0, !PT ;  /* 0x0000003f04047812 */ /* 0x001fca00078ec0ff */
[----:B------:R-:W-:-:S05]  /*ae20*/  IMAD.SHL.U32 R4, R4, 0x2, RZ ;  /* 0x0000000204047824 */ /* 0x000fca00078e00ff */
[----:B--2---:R0:W-:Y:S02]  /*ae30*/  STS.U16 [R4+UR6+0x800], R24 ;  /* 0x0008001804007988 */ /* 0x0041e40008000406 */
[----:B0-----:R-:W-:Y:S01]  /*ae40*/  PRMT R4, RZ, 0x7610, R4 ;  /* 0x00007610ff047816 */ /* 0x001fe20000000004 */
[----:B---3--:R-:W-:-:S05]  /*ae50*/  IMAD.X R7, R7, 0x1, R0, P1 ;  /* 0x0000000107077824 */ /* 0x008fca00008e0600 */
[----:B------:R-:W2:Y:S04]  /*ae60*/  @!P0 LDG.E.U16 R4, desc[UR28][R6.64] ;  /* 0x0000001c06048981 */ /* 0x000ea8000c1e1500 */
[----:B--2---:R0:W-:Y:S04]  /*ae70*/  STL [R1+0x88], R4 ;  /* 0x0000880401007387 */ /* 0x0041e80000100800 */
[----:B------:R-:W2:Y:S01]  /*ae80*/  LDL R7, [R1+0x8d8] ;  /* 0x0008d80001077983 */ /* 0x000ea20000100800 */
[----:B0-----:R-:W0:Y:S01]  /*ae90*/  S2R R4, SR_TID.X ;  /* 0x0000000000047919 */ /* 0x001e220000002100 */
[----:B--2---:R-:W-:-:S02]  /*aea0*/  IADD3 R6, P1, PT, R7, R2, RZ ;  /* 0x0000000207067210 */ /* 0x004fc40007f3e0ff */
[----:B------:R-:W2:Y:S01]  /*aeb0*/  LDL R7, [R1+0x608] ;  /* 0x0006080001077983 */ /* 0x000ea20000100800 */
[----:B0-----:R-:W-:-:S05]  /*aec0*/  LOP3.LUT R4, R4, 0x3f, RZ, 0xc0, !PT ;  /* 0x0000003f04047812 */ /* 0x001fca00078ec0ff */
[----:B------:R-:W-:-:S05]  /*aed0*/  IMAD.SHL.U32 R4, R4, 0x2, RZ ;  /* 0x0000000204047824 */ /* 0x000fca00078e00ff */
[----:B------:R0:W-:Y:S02]  /*aee0*/  STS.U16 [R4+UR6+0x880], R25 ;  /* 0x0008801904007988 */ /* 0x0001e40008000406 */
[----:B0-----:R-:W-:Y:S01]  /*aef0*/  PRMT R4, RZ, 0x7610, R4 ;  /* 0x00007610ff047816 */ /* 0x001fe20000000004 */
[----:B--2---:R-:W-:-:S05]  /*af00*/  IMAD.X R7, R7, 0x1, R0, P1 ;  /* 0x0000000107077824 */ /* 0x004fca00008e0600 */
        /* <DEDUP_REMOVED lines=23> */
[----:B--2---:R-:W-:Y:S04]  /*b080*/  STL [R1+0x74], R4 ;  /* 0x0000740401007387 */ /* 0x004fe80000100800 */
[----:B------:R-:W2:Y:S02]  /*b090*/  LDL R7, [R1+0x8a8] ;  /* 0x0008a80001077983 */ /* 0x000ea40000100800 */
[----:B--2---:R-:W-:-:S02]  /*b0a0*/  IADD3 R6, P1, PT, R7, R2, RZ ;  /* 0x0000000207067210 */ /* 0x004fc40007f3e0ff */
[----:B------:R-:W2:Y:S01]  /*b0b0*/  LDL R7, [R1+0x5d8] ;  /* 0x0005d80001077983 */ /* 0x000ea20000100800 */
[----:B------:R-:W-:Y:S02]  /*b0c0*/  PRMT R5, RZ, 0x7610, R5 ;  /* 0x00007610ff057816 */ /* 0x000fe40000000005 */
[----:B--2---:R-:W-:-:S05]  /*b0d0*/  IMAD.X R7, R7, 0x1, R0, P1 ;  /* 0x0000000107077824 */ /* 0x004fca00008e0600 */
[----:B------:R-:W2:Y:S04]  /*b0e0*/  @!P0 LDG.E.U16 R5, desc[UR28][R6.64] ;  /* 0x0000001c06058981 */ /* 0x000ea8000c1e1500 */
[----:B------:R-:W3:Y:S04]  /*b0f0*/  LDL R7, [R1+0x898] ;  /* 0x0008980001077983 */ /* 0x000ee80000100800 */
[----:B--2---:R-:W-:Y:S01]  /*b100*/  STL [R1+0x70], R5 ;  /* 0x0000700501007387 */ /* 0x004fe20000100800 */
[----:B---3--:R-:W-:-:S03]  /*b110*/  IADD3 R6, P1, PT, R7, R2, RZ ;  /* 0x0000000207067210 */ /* 0x008fc60007f3e0ff */
[----:B------:R-:W2:Y:S01]  /*b120*/  LDL R7, [R1+0x5c8] ;  /* 0x0005c80001077983 */ /* 0x000ea20000100800 */
[----:B------:R-:W-:Y:S01]  /*b130*/  PRMT R28, RZ, 0x7610, R28 ;  /* 0x00007610ff1c7816 */ /* 0x000fe2000000001c */
[----:B--2---:R-:W-:-:S05]  /*b140*/  IMAD.X R7, R7, 0x1, R0, P1 ;  /* 0x0000000107077824 */ /* 0x004fca00008e0600 */
[----:B------:R-:W2:Y:S04]  /*b150*/  @!P0 LDG.E.U16 R28, desc[UR28][R6.64] ;  /* 0x0000001c061c8981 */ /* 0x000ea8000c1e1500 */
[----:B--2---:R0:W-:Y:S04]  /*b160*/  STL [R1+0x6c], R28 ;  /* 0x00006c1c01007387 */ /* 0x0041e80000100800 */
[----:B0-----:R-:W2:Y:S04]  /*b170*/  LDL.LU R28, [R1+0x14b4] ;  /* 0x0014b400011c7983 */ /* 0x001ea80000300800 */
[----:B------:R-:W3:Y:S02]  /*b180*/  LDL R7, [R1+0x968] ;  /* 0x0009680001077983 */ /* 0x000ee40000100800 */
[----:B---3--:R-:W-:-:S02]  /*b190*/  IADD3 R6, P1, PT, R7, R2, RZ ;  /* 0x0000000207067210 */ /* 0x008fc40007f3e0ff */
[----:B------:R-:W3:Y:S01]  /*b1a0*/  LDL R7, [R1+0x5b8] ;  /* 0x0005b80001077983 */ /* 0x000ee20000100800 */
[----:B--2---:R-:W-:Y:S01]  /*b1b0*/  PRMT R28, RZ, 0x7610, R28 ;  /* 0x00007610ff1c7816 */ /* 0x004fe2000000001c */
[----:B------:R-:W0:Y:S01]  /*b1c0*/  S2R R4, SR_TID.X ;  /* 0x0000000000047919 */ /* 0x000e220000002100 */
[----:B---3--:R-:W-:-:S05]  /*b1d0*/  IMAD.X R7, R7, 0x1, R0, P1 ;  /* 0x0000000107077824 */ /* 0x008fca00008e0600 */
[----:B------:R-:W2:Y:S01]  /*b1e0*/  @!P0 LDG.E.U16 R28, desc[UR28][R6.64] ;  /* 0x0000001c061c8981 */ /* 0x000ea2000c1e1500 */
[----:B0-----:R-:W-:-:S05]  /*b1f0*/  LOP3.LUT R4, R4, 0x3f, RZ, 0xc0, !PT ;  /* 0x0000003f04047812 */ /* 0x001fca00078ec0ff */
[----:B------:R-:W-:-:S05]  /*b200*/  IMAD.SHL.U32 R4, R4, 0x2, RZ ;  /* 0x0000000204047824 */ /* 0x000fca00078e00ff */
[----:B------:R-:W-:Y:S01]  /*b210*/  LOP3.LUT R5, R4, 0x10, RZ, 0x3c, !PT ;  /* 0x0000001004057812 */ /* 0x000fe200078e3cff */
[----:B------:R-:W-:Y:S04]  /*b220*/  STS.U16 [R4+UR6+0x1800], R11 ;  /* 0x0018000b04007988 */ /* 0x000fe80008000406 */
[----:B------:R-:W-:Y:S04]  /*b230*/  STS.U16 [R4+UR6+0x1880], R10 ;  /* 0x0018800a04007988 */ /* 0x000fe80008000406 */
[----:B------:R0:W-:Y:S04]  /*b240*/  STS.U16 [R5+UR6+0x180], R8 ;  /* 0x0001800805007988 */ /* 0x0001e80008000406 */
[----:B0-----:R-:W3:Y:S04]  /*b250*/  LDL R8, [R1+0x950] ;  /* 0x0009500001087983 */ /* 0x001ee80000100800 */
[----:B--2---:R0:W-:Y:S04]  /*b260*/  STL [R1+0x68], R28 ;  /* 0x0000681c01007387 */ /* 0x0041e80000100800 */
[----:B0-----:R-:W2:Y:S04]  /*b270*/  LDL.LU R28, [R1+0x14b0] ;  /* 0x0014b000011c7983 */ /* 0x001ea80000300800 */
[----:B------:R-:W2:Y:S02]  /*b280*/  LDL R7, [R1+0x980] ;  /* 0x0009800001077983 */ /* 0x000ea40000100800 */
[----:B--2---:R-:W-:-:S02]  /*b290*/  IADD3 R6, P1, PT, R7, R2, RZ ;  /* 0x0000000207067210 */ /* 0x004fc40007f3e0ff */
[----:B------:R-:W2:Y:S01]  /*b2a0*/  LDL R7, [R1+0x5a8] ;  /* 0x0005a80001077983 */ /* 0x000ea20000100800 */
[----:B------:R-:W-:Y:S02]  /*b2b0*/  PRMT R29, RZ, 0x7610, R29 ;  /* 0x00007610ff1d7816 */ /* 0x000fe4000000001d */
[----:B--2---:R-:W-:-:S05]  /*b2c0*/  IMAD.X R7, R7, 0x1, R0, P1 ;  /* 0x0000000107077824 */ /* 0x004fca00008e0600 */
[----:B------:R-:W2:Y:S04]  /*b2d0*/  @!P0 LDG.E.U16 R29, desc[UR28][R6.64] ;  /* 0x0000001c061d8981 */ /* 0x000ea8000c1e1500 */
[----:B--2---:R0:W-:Y:S04]  /*b2e0*/  STL [R1+0x64], R29 ;  /* 0x0000641d01007387 */ /* 0x0041e80000100800 */
[----:B0-----:R-:W2:Y:S04]  /*b2f0*/  LDL.LU R29, [R1+0x14ac] ;  /* 0x0014ac00011d7983 */ /* 0x001ea80000300800 */
[----:B------:R-:W2:Y:S01]  /*b300*/  LDL R7, [R1+0x990] ;  /* 0x0009900001077983 */ /* 0x000ea20000100800 */
[----:B------:R-:W-:-:S02]  /*b310*/  PRMT R20, RZ, 0x7610, R20 ;  /* 0x00007610ff147816 */ /* 0x000fc40000000014 */
[----:B--2---:R-:W-:-:S05]  /*b320*/  IADD3 R6, P1, PT, R7, R2, RZ ;  /* 0x0000000207067210 */ /* 0x004fca0007f3e0ff */
[----:B---3--:R-:W-:Y:S02]  /*b330*/  IMAD.X R7, R8, 0x1, R0, P1 ;  /* 0x0000000108077824 */ /* 0x008fe400008e0600 */
[----:B------:R-:W2:Y:S04]  /*b340*/  LDL.LU R8, [R1+0x24] ;  /* 0x0000240001087983 */ /* 0x000ea80000300800 */
[----:B------:R-:W3:Y:S04]  /*b350*/  @!P0 LDG.E.U16 R20, desc[UR28][R6.64] ;  /* 0x0000001c06148981 */ /* 0x000ee8000c1e1500 */
[----:B---3--:R0:W-:Y:S04]  /*b360*/  STL [R1+0x60], R20 ;  /* 0x0000601401007387 */ /* 0x0081e80000100800 */
[----:B0-----:R-:W3:Y:S04]  /*b370*/  LDL.LU R20, [R1+0x14a8] ;  /* 0x0014a80001147983 */ /* 0x001ee80000300800 */
        /* <DEDUP_REMOVED lines=22> */
[----:B--2---:R-:W-:Y:S04]  /*b4e0*/  STL [R1+0x54], R4 ;  /* 0x0000540401007387 */ /* 0x004fe80000100800 */
[----:B------:R-:W2:Y:S01]  /*b4f0*/  LDL R7, [R1+0x664] ;  /* 0x0006640001077983 */ /* 0x000ea20000100800 */
[----:B----4-:R-:W-:-:S03]  /*b500*/  IADD3 R6, P1, PT, R3, R2, RZ ;  /* 0x0000000203067210 */ /* 0x010fc60007f3e0ff */
[----:B------:R-:W-:Y:S04]  /*b510*/  STS.U16 [R5+UR6+0x100], R9 ;  /* 0x0001000905007988 */ /* 0x000fe80008000406 */
[----:B------:R-:W-:Y:S04]  /*b520*/  STS.U16 [R5+UR6+0x900], R28 ;  /* 0x0009001c05007988 */ /* 0x000fe80008000406 */
[----:B------:R-:W-:Y:S04]  /*b530*/  STS.U16 [R5+UR6+0x980], R29 ;  /* 0x0009801d05007988 */ /* 0x000fe80008000406 */
[----:B---3--:R-:W-:Y:S04]  /*b540*/  STS.U16 [R5+UR6+0x1100], R20 ;  /* 0x0011001405007988 */ /* 0x008fe80008000406 */
[----:B------:R-:W-:Y:S04]  /*b550*/  STS.U16 [R5+UR6+0x1180], R19 ;  /* 0x0011801305007988 */ /* 0x000fe80008000406 */
[----:B------:R-:W-:Y:S04]  /*b560*/  STS.U16 [R5+UR6+0x1900], R13 ;  /* 0x0019000d05007988 */ /* 0x000fe80008000406 */
[----:B------:R0:W-:Y:S02]  /*b570*/  STS.U16 [R5+UR6+0x1980], R12 ;  /* 0x0019800c05007988 */ /* 0x0001e40008000406 */
[----:B0-----:R-:W-:-:S02]  /*b580*/  PRMT R5, RZ, 0x7610, R5 ;  /* 0x00007610ff057816 */ /* 0x001fc40000000005 */
[----:B------:R0:W-:Y:S04]  /*b590*/  STL [R1+0xb48], R3 ;  /* 0x000b480301007387 */ /* 0x0001e80000100800 */
[----:B0-----:R-:W3:Y:S01]  /*b5a0*/  LDL R3, [R1+0x62c] ;  /* 0x00062c0001037983 */ /* 0x001ee20000100800 */
[----:B--2---:R-:W-:-:S05]  /*b5b0*/  IMAD.X R7, R7, 0x1, R0, P1 ;  /* 0x0000000107077824 */ /* 0x004fca00008e0600 */
[----:B------:R-:W2:Y:S04]  /*b5c0*/  @!P0 LDG.E.U16 R5, desc[UR28][R6.64] ;  /* 0x0000001c06058981 */ /* 0x000ea8000c1e1500 */
[----:B------:R-:W4:Y:S04]  /*b5d0*/  LDL.LU R6, [R1+0x20] ;  /* 0x0000200001067983 */ /* 0x000f280000300800 */
[----:B------:R-:W3:Y:S01]  /*b5e0*/  LDL R7, [R1+0x914] ;  /* 0x0009140001077983 */ /* 0x000ee20000100800 */
[----:B------:R-:W0:Y:S02]  /*b5f0*/  S2R R4, SR_TID.X ;  /* 0x0000000000047919 */ /* 0x000e240000002100 */
[----:B0-----:R-:W-:-:S04]  /*b600*/  LOP3.LUT R4, R4, 0x3f, RZ, 0xc0, !PT ;  /* 0x0000003f04047812 */ /* 0x001fc800078ec0ff */
[----:B------:R-:W-:Y:S01]  /*b610*/  SHF.L.U32 R4, R4, 0x1, RZ ;  /* 0x0000000104047819 */ /* 0x000fe200000006ff */
[----:B--2---:R0:W-:Y:S03]  /*b620*/  STL [R1+0x50], R5 ;  /* 0x0000500501007387 */ /* 0x0041e60000100800 */
[----:B0-----:R-:W-:-:S05]  /*b630*/  LOP3.LUT R5, R4, 0x20, RZ, 0x3c, !PT ;  /* 0x0000002004057812 */ /* 0x001fca00078e3cff */
[----:B----4-:R3:W-:Y:S02]  /*b640*/  STS.U16 [R5+UR6+0x200], R6 ;  /* 0x0002000605007988 */ /* 0x0107e40008000406 */
[----:B---3--:R-:W-:Y:S02]  /*b650*/  IADD3 R6, P1, PT, R7, R2, RZ ;  /* 0x0000000207067210 */ /* 0x008fe40007f3e0ff */
[----:B------:R-:W2:Y:S01]  /*b660*/  LDL R7, [R1+0x64c] ;  /* 0x00064c0001077983 */ /* 0x000ea20000100800 */
[----:B------:R-:W-:Y:S02]  /*b670*/  PRMT R22, RZ, 0x7610, R22 ;  /* 0x00007610ff167816 */ /* 0x000fe40000000016 */
[----:B--2---:R-:W-:-:S05]  /*b680*/  IMAD.X R7, R7, 0x1, R0, P1 ;  /* 0x0000000107077824 */ /* 0x004fca00008e0600 */
        /* <DEDUP_REMOVED lines=9> */
[----:B------:R0:W-:Y:S04]  /*b720*/  STS.U16 [R5+UR6+0x280], R8 ;  /* 0x0002800805007988 */ /* 0x0001e80008000406 */
[----:B0-----:R-:W3:Y:S04]  /*b730*/  LDL R8, [R1+0x8d4] ;  /* 0x0008d40001087983 */ /* 0x001ee80000100800 */
[----:B--2---:R0:W-:Y:S04]  /*b740*/  STL [R1+0x48], R22 ;  /* 0x0000481601007387 */ /* 0x0041e80000100800 */
[----:B0-----:R-:W2:Y:S04]  /*b750*/  LDL.LU R22, [R1+0x1498] ;  /* 0x0014980001167983 */ /* 0x001ea80000300800 */
[----:B------:R-:W4:Y:S04]  /*b760*/  LDL.LU R6, [R1+0x10] ;  /* 0x0000100001067983 */ /* 0x000f280000300800 */
[----:B------:R-:W3:Y:S04]  /*b770*/  LDL R7, [R1+0x8f4] ;  /* 0x0008f40001077983 */ /* 0x000ee80000100800 */
[----:B----4-:R3:W-:Y:S01]  /*b780*/  STS.U16 [R5+UR6+0xa00], R6 ;  /* 0x000a000605007988 */ /* 0x0107e20008000406 */
[----:B--2---:R-:W-:-:S02]  /*b790*/  PRMT R22, RZ, 0x7610, R22 ;  /* 0x00007610ff167816 */ /* 0x004fc40000000016 */
[----:B---3--:R-:W-:-:S05]  /*b7a0*/  IADD3 R6, P1, PT, R7, R2, RZ ;  /* 0x0000000207067210 */ /* 0x008fca0007f3e0ff */
[----:B------:R-:W-:Y:S02]  /*b7b0*/  IMAD.X R7, R3, 0x1, R0, P1 ;  /* 0x0000000103077824 */ /* 0x000fe400008e0600 */
[----:B------:R-:W2:Y:S04]  /*b7c0*/  LDL R3, [R1+0x5f4] ;  /* 0x0005f40001037983 */ /* 0x000ea80000100800 */
[----:B------:R-:W3:Y:S04]  /*b7d0*/  @!P0 LDG.E.U16 R22, desc[UR28][R6.64] ;  /* 0x0000001c06168981 */ /* 0x000ee8000c1e1500 */
[----:B---3--:R0:W-:Y:S04]  /*b7e0*/  STL [R1+0x44], R22 ;  /* 0x0000441601007387 */ /* 0x0081e80000100800 */
[----:B0-----:R-:W3:Y:S04]  /*b7f0*/  LDL.LU R22, [R1+0x1494] ;  /* 0x0014940001167983 */ /* 0x001ee80000300800 */
[----:B------:R-:W4:Y:S04]  /*b800*/  LDL.LU R6, [R1+0x14] ;  /* 0x0000140001067983 */ /* 0x000f280000300800 */
[----:B------:R-:W2:Y:S04]  /*b810*/  LDL R7, [R1+0x8e4] ;  /* 0x0008e40001077983 */ /* 0x000ea80000100800 */
[----:B----4-:R2:W-:Y:S02]  /*b820*/  STS.U16 [R5+UR6+0xa80], R6 ;  /* 0x000a800605007988 */ /* 0x0105e40008000406 */
[----:B--2---:R-:W-:-:S02]  /*b830*/  IADD3 R6, P1, PT, R7, R2, RZ ;  /* 0x0000000207067210 */ /* 0x004fc40007f3e0ff */
[----:B------:R-:W2:Y:S01]  /*b840*/  LDL R7, [R1+0x61c] ;  /* 0x00061c0001077983 */ /* 0x000ea20000100800 */
[----:B------:R-:W-:Y:S02]  /*b850*/  PRMT R9, RZ, 0x7610, R9 ;  /* 0x00007610ff097816 */ /* 0x000fe40000000009 */
[----:B--2---:R-:W-:-:S05]  /*b860*/  IMAD.X R7, R7, 0x1, R0, P1 ;  /* 0x0000000107077824 */ /* 0x004fca00008e0600 */
[----:B------:R0:W2:Y:S04]  /*b870*/  @!P0 LDG.E.U16 R9, desc[UR28][R6.64] ;  /* 0x0000001c06098981 */ /* 0x0000a8000c1e1500 */
[----:B------:R-:W4:Y:S01]  /*b880*/  LDL R7, [R1+0x604] ;  /* 0x0006040001077983 */ /* 0x000f220000100800 */
[----:B0-----:R-:W-:Y:S02]  /*b890*/  IADD3 R6, P1, PT, R8, R2, RZ ;  /* 0x0000000208067210 */ /* 0x001fe40007f3e0ff */
[----:B------:R-:W-:-:S03]  /*b8a0*/  PRMT R23, RZ, 0x7610, R23 ;  /* 0x00007610ff177816 */ /* 0x000fc60000000017 */
[----:B----4-:R-:W-:-:S05]  /*b8b0*/  IMAD.X R7, R7, 0x1, R0, P1 ;  /* 0x0000000107077824 */ /* 0x010fca00008e0600 */
[----:B------:R-:W4:Y:S04]  /*b8c0*/  @!P0 LDG.E.U16 R23, desc[UR28][R6.64] ;  /* 0x0000001c06178981 */ /* 0x000f28000c1e1500 */
[----:B--2---:R0:W-:Y:S04]  /*b8d0*/  STL [R1+0x40], R9 ;  /* 0x0000400901007387 */ /* 0x0041e80000100800 */
[----:B------:R-:W2:Y:S04]  /*b8e0*/  LDL R8, [R1+0x5d4] ;  /* 0x0005d40001087983 */ /* 0x000ea80000100800 */
[----:B0-----:R-:W2:Y:S04]  /*b8f0*/  LDL R9, [R1+0x8a4] ;  /* 0x0008a40001097983 */ /* 0x001ea80000100800 */
[----:B----4-:R0:W-:Y:S04]  /*b900*/  STL [R1+0x3c], R23 ;  /* 0x00003c1701007387 */ /* 0x0101e80000100800 */
[----:B0-----:R-:W4:Y:S04]  /*b910*/  LDL.LU R23, [R1+0x1490] ;  /* 0x0014900001177983 */ /* 0x001f280000300800 */
[----:B------:R-:W2:Y:S01]  /*b920*/  LDL R7, [R1+0x8c4] ;  /* 0x0008c40001077983 */ /* 0x000ea20000100800 */
[----:B------:R-:W-:-:S02]  /*b930*/  PRMT R15, RZ, 0x7610, R15 ;  /* 0x00007610ff0f7816 */ /* 0x000fc4000000000f */
[----:B--2---:R-:W-:-:S05]  /*b940*/  IADD3 R6, P1, PT, R7, R2, RZ ;  /* 0x0000000207067210 */ /* 0x004fca0007f3e0ff */
[----:B------:R-:W-:Y:S02]  /*b950*/  IMAD.X R7, R3, 0x1, R0, P1 ;  /* 0x0000000103077824 */ /* 0x000fe400008e0600 */
[----:B------:R-:W2:Y:S04]  /*b960*/  LDL R3, [R1+0x5c4] ;  /* 0x0005c40001037983 */ /* 0x000ea80000100800 */
[----:B------:R-:W2:Y:S04]  /*b970*/  @!P0 LDG.E.U16 R15, desc[UR28][R6.64] ;  /* 0x0000001c060f8981 */ /* 0x000ea8000c1e1500 */
[----:B--2---:R0:W-:Y:S04]  /*b980*/  STL [R1+0x38], R15 ;  /* 0x0000380f01007387 */ /* 0x0041e80000100800 */
[----:B0-----:R-:W2:Y:S04]  /*b990*/  LDL.LU R15, [R1+0x148c] ;  /* 0x00148c00010f7983 */ /* 0x001ea80000300800 */
[----:B------:R-:W2:Y:S02]  /*b9a0*/  LDL R7, [R1+0x8b4] ;  /* 0x0008b40001077983 */ /* 0x000ea40000100800 */
[----:B--2---:R-:W-:-:S02]  /*b9b0*/  IADD3 R6, P1, PT, R7, R2, RZ ;  /* 0x0000000207067210 */ /* 0x004fc40007f3e0ff */
[----:B------:R-:W2:Y:S01]  /*b9c0*/  LDL R7, [R1+0x5e4] ;  /* 0x0005e40001077983 */ /* 0x000ea20000100800 */
[----:B------:R-:W-:-:S03]  /*b9d0*/  PRMT R4, RZ, 0x7610, R4 ;  /* 0x00007610ff047816 */ /* 0x000fc60000000004 */
[----:B---3--:R-:W-:Y:S01]  /*b9e0*/  STS.U16 [R5+UR6+0x1200], R22 ;  /* 0x0012001605007988 */ /* 0x008fe20008000406 */
[----:B--2---:R-:W-:-:S05]  /*b9f0*/  IMAD.X R7, R7, 0x1, R0, P1 ;  /* 0x0000000107077824 */ /* 0x004fca00008e0600 */
[----:B------:R0:W2:Y:S04]  /*ba00*/  @!P0 LDG.E.U16 R4, desc[UR28][R6.64] ;  /* 0x0000001c06048981 */ /* 0x0000a8000c1e1500 */
[----:B----4-:R-:W-:Y:S01]  /*ba10*/  STS.U16 [R5+UR6+0x1280], R23 ;  /* 0x0012801705007988 */ /* 0x010fe20008000406 */
[----:B0-----:R-:W-:-:S03]  /*ba20*/  IADD3 R6, P1, PT, R9, R2, RZ ;  /* 0x0000000209067210 */ /* 0x001fc60007f3e0ff */
[----:B------:R-:W-:Y:S04]  /*ba30*/  STS.U16 [R5+UR6+0x1a00], R15 ;  /* 0x001a000f05007988 */ /* 0x000fe80008000406 */
[----:B------:R0:W-:Y:S01]  /*ba40*/  STS.U16 [R5+UR6+0x1a80], R14 ;  /* 0x001a800e05007988 */ /* 0x0001e20008000406 */
[----:B------:R-:W-:Y:S01]  /*ba50*/  IMAD.X R7, R8, 0x1, R0, P1 ;  /* 0x0000000108077824 */ /* 0x000fe200008e0600 */
[----:B0-----:R-:W-:-:S06]  /*ba60*/  PRMT R5, RZ, 0x7610, R5 ;  /* 0x00007610ff057816 */ /* 0x001fcc0000000005 */
[----:B------:R-:W3:Y:S04]  /*ba70*/  @!P0 LDG.E.U16 R5, desc[UR28][R6.64] ;  /* 0x0000001c06058981 */ /* 0x000ee8000c1e1500 */
[----:B--2---:R0:W-:Y:S04]  /*ba80*/  STL [R1+0x34], R4 ;  /* 0x0000340401007387 */ /* 0x0041e80000100800 */
[----:B------:R-:W2:Y:S04]  /*ba90*/  LDL R9, [R1+0x99c] ;  /* 0x00099c0001097983 */ /* 0x000ea80000100800 */
[----:B------:R-:W4:Y:S04]  /*baa0*/  LDL R8, [R1+0x5a4] ;  /* 0x0005a40001087983 */ /* 0x000f280000100800 */
[----:B------:R-:W2:Y:S04]  /*bab0*/  LDL.LU R6, [R1+0x28] ;  /* 0x0000280001067983 */ /* 0x000ea80000300800 */
[----:B------:R-:W4:Y:S01]  /*bac0*/  LDL R7, [R1+0x6ac] ;  /* 0x0006ac0001077983 */ /* 0x000f220000100800 */
[----:B0-----:R-:W0:Y:S03]  /*bad0*/  S2R R4, SR_TID.X ;  /* 0x0000000000047919 */ /* 0x001e260000002100 */
[----:B---3--:R1:W-:Y:S01]  /*bae0*/  STL [R1+0x30], R5 ;  /* 0x0000300501007387 */ /* 0x0083e20000100800 */
[----:B------:R-:W-:-:S02]  /*baf0*/  PRMT R21, RZ, 0x7610, R21 ;  /* 0x00007610ff157816 */ /* 0x000fc40000000015 */
[----:B0-----:R-:W-:-:S05]  /*bb00*/  LOP3.LUT R4, R4, 0x3f, RZ, 0xc0, !PT ;  /* 0x0000003f04047812 */ /* 0x001fca00078ec0ff */
[----:B------:R-:W-:-:S05]  /*bb10*/  IMAD.SHL.U32 R4, R4, 0x2, RZ ;  /* 0x0000000204047824 */ /* 0x000fca00078e00ff */
[----:B-1----:R-:W-:-:S05]  /*bb20*/  LOP3.LUT R5, R4, 0x30, RZ, 0x3c, !PT ;  /* 0x0000003004057812 */ /* 0x002fca00078e3cff */
[----:B--2---:R4:W-:Y:S02]  /*bb30*/  STS.U16 [R5+UR6+0x300], R6 ;  /* 0x0003000605007988 */ /* 0x0049e40008000406 */
[----:B----4-:R-:W-:-:S05]  /*bb40*/  IADD3 R6, P1, PT, R7, R2, RZ ;  /* 0x0000000207067210 */ /* 0x010fca0007f3e0ff */
        /* <DEDUP_REMOVED lines=10> */
[----:B---3--:R-:W-:Y:S02]  /*bbf0*/  PRMT R21, RZ, 0x7610, R21 ;  /* 0x00007610ff157816 */ /* 0x008fe40000000015 */
[----:B--2---:R-:W-:-:S05]  /*bc00*/  IMAD.X R7, R7, 0x1, R0, P1 ;  /* 0x0000000107077824 */ /* 0x004fca00008e0600 */
[----:B------:R-:W2:Y:S04]  /*bc10*/  @!P0 LDG.E.U16 R21, desc[UR28][R6.64] ;  /* 0x0000001c06158981 */ /* 0x000ea8000c1e1500 */
[----:B--2---:R0:W-:Y:S04]  /*bc20*/  STL [R1+0x28], R21 ;  /* 0x0000281501007387 */ /* 0x0041e80000100800 */
[----:B0-----:R-:W2:Y:S04]  /*bc30*/  LDL.LU R21, [R1+0x1484] ;  /* 0x0014840001157983 */ /* 0x001ea80000300800 */
[----:B------:R-:W3:Y:S01]  /*bc40*/  LDL.LU R7, [R1+0x18] ;  /* 0x0000180001077983 */ /* 0x000ee20000300800 */
[----:B------:R-:W-:-:S03]  /*bc50*/  IADD3 R6, P1, PT, R9, R2, RZ ;  /* 0x0000000209067210 */ /* 0x000fc60007f3e0ff */
[----:B------:R-:W4:Y:S01]  /*bc60*/  LDL R9, [R1+0x95c] ;  /* 0x00095c0001097983 */ /* 0x000f220000100800 */
[----:B--2---:R-:W-:-:S03]  /*bc70*/  PRMT R21, RZ, 0x7610, R21 ;  /* 0x00007610ff157816 */ /* 0x004fc60000000015 */
[----:B---3--:R0:W-:Y:S02]  /*bc80*/  STS.U16 [R5+UR6+0xb00], R7 ;  /* 0x000b000705007988 */ /* 0x0081e40008000406 */
[----:B0-----:R-:W-:Y:S02]  /*bc90*/  IMAD.X R7, R8, 0x1, R0, P1 ;  /* 0x0000000108077824 */ /* 0x001fe400008e0600 */
[----:B------:R-:W2:Y:S04]  /*bca0*/  LDL R8, [R1+0x698] ;  /* 0x0006980001087983 */ /* 0x000ea80000100800 */
[----:B------:R-:W3:Y:S04]  /*bcb0*/  @!P0 LDG.E.U16 R21, desc[UR28][R6.64] ;  /* 0x0000001c06158981 */ /* 0x000ee8000c1e1500 */
[----:B---3--:R0:W-:Y:S04]  /*bcc0*/  STL [R1+0x24], R21 ;  /* 0x0000241501007387 */ /* 0x0081e80000100800 */
[----:B0-----:R-:W3:Y:S04]  /*bcd0*/  LDL.LU R21, [R1+0x1480] ;  /* 0x0014800001157983 */ /* 0x001ee80000300800 */
[----:B------:R-:W2:Y:S04]  /*bce0*/  LDL.LU R6, [R1+0x1c] ;  /* 0x00001c0001067983 */ /* 0x000ea80000300800 */
[----:B------:R-:W3:Y:S01]  /*bcf0*/  LDL R7, [R1+0x98c] ;  /* 0x00098c0001077983 */ /* 0x000ee20000100800 */
[----:B------:R-:W-:-:S03]  /*bd00*/  PRMT R24, RZ, 0x7610, R24 ;  /* 0x00007610ff187816 */ /* 0x000fc60000000018 */
[----:B--2---:R3:W-:Y:S02]  /*bd10*/  STS.U16 [R5+UR6+0xb80], R6 ;  /* 0x000b800605007988 */ /* 0x0047e40008000406 */
[----:B---3--:R-:W-:-:S05]  /*bd20*/  IADD3 R6, P1, PT, R7, R2, RZ ;  /* 0x0000000207067210 */ /* 0x008fca0007f3e0ff */
[----:B------:R-:W-:Y:S02]  /*bd30*/  IMAD.X R7, R3, 0x1, R0, P1 ;  /* 0x0000000103077824 */ /* 0x000fe400008e0600 */
[----:B------:R-:W2:Y:S04]  /*bd40*/  LDL R3, [R1+0x930] ;  /* 0x0009300001037983 */ /* 0x000ea80000100800 */
[----:B------:R-:W3:Y:S04]  /*bd50*/  @!P0 LDG.E.U16 R24, desc[UR28][R6.64] ;  /* 0x0000001c06188981 */ /* 0x000ee8000c1e1500 */
[----:B------:R-:W2:Y:S04]  /*bd60*/  LDL.LU R6, [R1+0x4] ;  /* 0x0000040001067983 */ /* 0x000ea80000300800 */
[----:B------:R-:W4:Y:S04]  /*bd70*/  LDL R7, [R1+0x940] ;  /* 0x0009400001077983 */ /* 0x000f280000100800 */
[----:B---3--:R-:W-:Y:S04]  /*bd80*/  STL [R1+0x1444], R24 ;  /* 0x0014441801007387 */ /* 0x008fe80000100800 */
[----:B--2---:R4:W-:Y:S02]  /*bd90*/  STS.U16 [R5+UR6+0x1300], R6 ;  /* 0x0013000605007988 */ /* 0x0049e40008000406 */
[----:B----4-:R-:W-:-:S02]  /*bda0*/  IADD3 R6, P1, PT, R7, R2, RZ ;  /* 0x0000000207067210 */ /* 0x010fc40007f3e0ff */
[----:B------:R-:W2:Y:S01]  /*bdb0*/  LDL R7, [R1+0x610] ;  /* 0x0006100001077983 */ /* 0x000ea20000100800 */
[----:B------:R-:W-:Y:S02]  /*bdc0*/  PRMT R21, RZ, 0x7610, R21 ;  /* 0x00007610ff157816 */ /* 0x000fe40000000015 */
[----:B--2---:R-:W-:-:S05]  /*bdd0*/  IMAD.X R7, R7, 0x1, R0, P1 ;  /* 0x0000000107077824 */ /* 0x004fca00008e0600 */
[----:B------:R-:W2:Y:S04]  /*bde0*/  @!P0 LDG.E.U16 R21, desc[UR28][R6.64] ;  /* 0x0000001c06158981 */ /* 0x000ea8000c1e1500 */
[----:B--2---:R0:W-:Y:S04]  /*bdf0*/  STL [R1+0x20], R21 ;  /* 0x0000201501007387 */ /* 0x0041e80000100800 */
[----:B0-----:R-:W2:Y:S04]  /*be00*/  LDL.LU R21, [R1+0x147c] ;  /* 0x00147c0001157983 */ /* 0x001ea80000300800 */
[----:B------:R-:W3:Y:S01]  /*be10*/  LDL.LU R7, [R1+0xc] ;  /* 0x00000c0001077983 */ /* 0x000ee20000300800 */
[----:B------:R-:W-:-:S02]  /*be20*/  IADD3 R6, P1, PT, R9, R2, RZ ;  /* 0x0000000209067210 */ /* 0x000fc40007f3e0ff */
[----:B------:R-:W-:Y:S01]  /*be30*/  PRMT R24, RZ, 0x7610, R24 ;  /* 0x00007610ff187816 */ /* 0x000fe20000000018 */
[----:B------:R-:W4:Y:S04]  /*be40*/  LDL.LU R9, [R1+0xcc] ;  /* 0x0000cc0001097983 */ /* 0x000f280000300800 */
[----:B---3--:R0:W-:Y:S02]  /*be50*/  STS.U16 [R5+UR6+0x1380], R7 ;  /* 0x0013800705007988 */ /* 0x0081e40008000406 */
[----:B0-----:R-:W-:Y:S02]  /*be60*/  IMAD.X R7, R8, 0x1, R0, P1 ;  /* 0x0000000108077824 */ /* 0x001fe400008e0600 */
[----:B------:R-:W3:Y:S04]  /*be70*/  LDL R8, [R1+0x648] ;  /* 0x0006480001087983 */ /* 0x000ee80000100800 */
[----:B------:R-:W2:Y:S04]  /*be80*/  @!P0 LDG.E.U16 R24, desc[UR28][R6.64] ;  /* 0x0000001c06188981 */ /* 0x000ea8000c1e1500 */
[----:B--2---:R0:W-:Y:S04]  /*be90*/  STL [R1+0x1c], R24 ;  /* 0x00001c1801007387 */ /* 0x0041e80000100800 */
[----:B0-----:R-:W2:Y:S04]  /*bea0*/  LDL.LU R24, [R1+0xd0] ;  /* 0x0000d00001187983 */ /* 0x001ea80000300800 */
[----:B------:R-:W2:Y:S01]  /*beb0*/  LDL R7, [R1+0x670] ;  /* 0x0006700001077983 */ /* 0x000ea20000100800 */
[----:B------:R-:W-:-:S02]  /*bec0*/  IADD3 R6, P1, PT, R3, R2, RZ ;  /* 0x0000000203067210 */ /* 0x000fc40007f3e0ff */
[----:B------:R-:W-:Y:S01]  /*bed0*/  PRMT R4, RZ, 0x7610, R4 ;  /* 0x00007610ff047816 */ /* 0x000fe20000000004 */
[----:B------:R-:W3:Y:S02]  /*bee0*/  LDL.LU R3, [R1+0x900] ;  /* 0x0009000001037983 */ /* 0x000ee40000300800 */
[----:B--2---:R-:W-:-:S05]  /*bef0*/  IMAD.X R7, R7, 0x1, R0, P1 ;  /* 0x0000000107077824 */ /* 0x004fca00008e0600 */
[----:B------:R-:W2:Y:S04]  /*bf00*/  @!P0 LDG.E.U16 R4, desc[UR28][R6.64] ;  /* 0x0000001c06048981 */ /* 0x000ea8000c1e1500 */
[----:B--2---:R-:W-:Y:S04]  /*bf10*/  STL [R1+0x18], R4 ;  /* 0x0000180401007387 */ /* 0x004fe80000100800 */
[----:B------:R-:W2:Y:S02]  /*bf20*/  LDL R7, [R1+0x920] ;  /* 0x0009200001077983 */ /* 0x000ea40000100800 */
[----:B--2---:R-:W-:-:S02]  /*bf30*/  IADD3 R6, P1, PT, R7, R2, RZ ;  /* 0x0000000207067210 */ /* 0x004fc40007f3e0ff */
[----:B------:R-:W2:Y:S04]  /*bf40*/  LDL R7, [R1+0x660] ;  /* 0x0006600001077983 */ /* 0x000ea80000100800 */
[----:B------:R-:W-:Y:S04]  /*bf50*/  STS.U16 [R5+UR6+0x1b00], R21 ;  /* 0x001b001505007988 */ /* 0x000fe80008000406 */
[----:B------:R0:W-:Y:S02]  /*bf60*/  STS.U16 [R5+UR6+0x1b80], R18 ;  /* 0x001b801205007988 */ /* 0x0001e40008000406 */
[----:B0-----:R-:W-:Y:S01]  /*bf70*/  PRMT R5, RZ, 0x7610, R5 ;  /* 0x00007610ff057816 */ /* 0x001fe20000000005 */
[----:B------:R-:W0:Y:S01]  /*bf80*/  S2R R4, SR_TID.X ;  /* 0x0000000000047919 */ /* 0x000e220000002100 */
[----:B--2---:R-:W-:-:S05]  /*bf90*/  IMAD.X R7, R7, 0x1, R0, P1 ;  /* 0x0000000107077824 */ /* 0x004fca00008e0600 */
[----:B------:R-:W2:Y:S04]  /*bfa0*/  @!P0 LDG.E.U16 R5, desc[UR28][R6.64] ;  /* 0x0000001c06058981 */ /* 0x000ea8000c1e1500 */
[----:B------:R-:W3:Y:S04]  /*bfb0*/  LDL.LU R6, [R1+0xe8] ;  /* 0x0000e80001067983 */ /* 0x000ee80000300800 */
[----:B------:R-:W3:Y:S01]  /*bfc0*/  LDL R7, [R1+0x910] ;  /* 0x0009100001077983 */ /* 0x000ee20000100800 */
[----:B0-----:R-:W-:-:S05]  /*bfd0*/  LOP3.LUT R4, R4, 0x3f, RZ, 0xc0, !PT ;  /* 0x0000003f04047812 */ /* 0x001fca00078ec0ff */
[----:B------:R-:W-:Y:S01]  /*bfe0*/  IMAD.SHL.U32 R4, R4, 0x2, RZ ;  /* 0x0000000204047824 */ /* 0x000fe200078e00ff */
[----:B------:R-:W-:Y:S01]  /*bff0*/  PRMT R26, RZ, 0x7610, R26 ;  /* 0x00007610ff1a7816 */ /* 0x000fe2000000001a */
[----:B--2---:R0:W-:Y:S03]  /*c000*/  STL [R1+0x14], R5 ;  /* 0x0000140501007387 */ /* 0x0041e60000100800 */
[----:B0-----:R-:W-:-:S05]  /*c010*/  LOP3.LUT R5, R4, 0x40, RZ, 0x3c, !PT ;  /* 0x0000004004057812 */ /* 0x001fca00078e3cff */
[----:B---3--:R0:W-:Y:S02]  /*c020*/  STS.U16 [R5+UR6+0x400], R6 ;  /* 0x0004000605007988 */ /* 0x0081e40008000406 */
[----:B0-----:R-:W-:-:S05]  /*c030*/  IADD3 R6, P1, PT, R7, R2, RZ ;  /* 0x0000000207067210 */ /* 0x001fca0007f3e0ff */
[----:B------:R-:W-:Y:S02]  /*c040*/  IMAD.X R7, R8, 0x1, R0, P1 ;  /* 0x0000000108077824 */ /* 0x000fe400008e0600 */
[----:B------:R-:W2:Y:S04]  /*c050*/  LDL.LU R8, [R1+0x98] ;  /* 0x0000980001087983 */ /* 0x000ea80000300800 */
[----:B------:R-:W3:Y:S04]  /*c060*/  @!P0 LDG.E.U16 R26, desc[UR28][R6.64] ;  /* 0x0000001c061a8981 */ /* 0x000ee8000c1e1500 */
[----:B---3--:R0:W-:Y:S04]  /*c070*/  STL [R1+0x10], R26 ;  /* 0x0000101a01007387 */ /* 0x0081e80000100800 */
[----:B0-----:R-:W3:Y:S04]  /*c080*/  LDL.LU R26, [R1+0x1478] ;  /* 0x00147800011a7983 */ /* 0x001ee80000300800 */
[----:B------:R-:W2:Y:S01]  /*c090*/  LDL.LU R7, [R1+0xf0] ;  /* 0x0000f00001077983 */ /* 0x000ea20000300800 */
[----:B------:R-:W-:-:S03]  /*c0a0*/  IADD3 R6, P1, PT, R3, R2, RZ ;  /* 0x0000000203067210 */ /* 0x000fc60007f3e0ff */
[----:B--2---:R0:W-:Y:S04]  /*c0b0*/  STS.U16 [R5+UR6+0x480], R7 ;  /* 0x0004800705007988 */ /* 0x0041e80008000406 */
[----:B0-----:R-:W2:Y:S01]  /*c0c0*/  LDL R7, [R1+0x638] ;  /* 0x0006380001077983 */ /* 0x001ea20000100800 */
[----:B---3--:R-:W-:Y:S01]  /*c0d0*/  PRMT R26, RZ, 0x7610, R26 ;  /* 0x00007610ff1a7816 */ /* 0x008fe2000000001a */
[----:B--2---:R-:W-:-:S05]  /*c0e0*/  IMAD.X R7, R7, 0x1, R0, P1 ;  /* 0x0000000107077824 */ /* 0x004fca00008e0600 */
[----:B------:R-:W2:Y:S04]  /*c0f0*/  @!P0 LDG.E.U16 R26, desc[UR28][R6.64] ;  /* 0x0000001c061a8981 */ /* 0x000ea8000c1e1500 */
[----:B------:R0:W-:Y:S04]  /*c100*/  STL [R1+0xb4c], R3 ;  /* 0x000b4c0301007387 */ /* 0x0001e80000100800 */
[----:B0-----:R-:W3:Y:S04]  /*c110*/  LDL.LU R3, [R1+0x8e0] ;  /* 0x0008e00001037983 */ /* 0x001ee80000300800 */
        /* <DEDUP_REMOVED lines=8> */
[----:B----4-:R0:W-:Y:S04]  /*c1a0*/  STS.U16 [R5+UR6+0xc00], R9 ;  /* 0x000c000905007988 */ /* 0x0101e80008000406 */
[----:B0-----:R-:W4:Y:S04]  /*c1b0*/  LDL R9, [R1+0x600] ;  /* 0x0006000001097983 */ /* 0x001f280000100800 */
[----:B--2---:R0:W-:Y:S04]  /*c1c0*/  STL [R1+0x8], R26 ;  /* 0x0000081a01007387 */ /* 0x0041e80000100800 */
[----:B0-----:R-:W2:Y:S04]  /*c1d0*/  LDL.LU R26, [R1+0x1470] ;  /* 0x00147000011a7983 */ /* 0x001ea80000300800 */
[----:B------:R-:W4:Y:S01]  /*c1e0*/  LDL R7, [R1+0x618] ;  /* 0x0006180001077983 */ /* 0x000f220000100800 */
[----:B---3--:R-:W-:-:S02]  /*c1f0*/  IADD3 R6, P1, PT, R3, R2, RZ ;  /* 0x0000000203067210 */ /* 0x008fc40007f3e0ff */
[----:B--2---:R-:W-:-:S03]  /*c200*/  PRMT R26, RZ, 0x7610, R26 ;  /* 0x00007610ff1a7816 */ /* 0x004fc6000000001a */
[----:B----4-:R-:W-:-:S05]  /*c210*/  IMAD.X R7, R7, 0x1, R0, P1 ;  /* 0x0000000107077824 */ /* 0x010fca00008e0600 */
[----:B------:R-:W2:Y:S04]  /*c220*/  @!P0 LDG.E.U16 R26, desc[UR28][R6.64] ;  /* 0x0000001c061a8981 */ /* 0x000ea8000c1e1500 */
[----:B------:R0:W-:Y:S04]  /*c230*/  STS.U16 [R5+UR6+0xc80], R24 ;  /* 0x000c801805007988 */ /* 0x0001e80008000406 */
[----:B0-----:R-:W3:Y:S04]  /*c240*/  LDL R24, [R1+0x5f0] ;  /* 0x0005f00001187983 */ /* 0x001ee80000100800 */
[----:B------:R0:W-:Y:S04]  /*c250*/  STL [R1+0xb68], R3 ;  /* 0x000b680301007387 */ /* 0x0001e80000100800 */
[----:B0-----:R-:W4:Y:S04]  /*c260*/  LDL.LU R3, [R1+0x8d0] ;  /* 0x0008d00001037983 */ /* 0x001f280000300800 */
[----:B--2---:R0:W-:Y:S04]  /*c270*/  STL [R1+0x4], R26 ;  /* 0x0000041a01007387 */ /* 0x0041e80000100800 */
[----:B0-----:R-:W2:Y:S04]  /*c280*/  LDL.LU R26, [R1+0x146c] ;  /* 0x00146c00011a7983 */ /* 0x001ea80000300800 */
[----:B------:R-:W2:Y:S01]  /*c290*/  LDL.LU R7, [R1+0x94] ;  /* 0x0000940001077983 */ /* 0x000ea20000300800 */
[----:B------:R-:W-:-:S02]  /*c2a0*/  PRMT R4, RZ, 0x7610, R4 ;  /* 0x00007610ff047816 */ /* 0x000fc40000000004 */
[----:B----4-:R-:W-:Y:S01]  /*c2b0*/  IADD3 R6, P1, PT, R3, R2, RZ ;  /* 0x0000000203067210 */ /* 0x010fe20007f3e0ff */
[----:B------:R0:W-:Y:S04]  /*c2c0*/  STL [R1+0xb88], R3 ;  /* 0x000b880301007387 */ /* 0x0001e80000100800 */
[----:B0-----:R-:W4:Y:S04]  /*c2d0*/  LDL.LU R3, [R1+0x8c0] ;  /* 0x0008c00001037983 */ /* 0x001f280000300800 */
[----:B--2---:R0:W-:Y:S02]  /*c2e0*/  STS.U16 [R5+UR6+0x1400], R7 ;  /* 0x0014000705007988 */ /* 0x0041e40008000406 */
[----:B0-----:R-:W-:-:S02]  /*c2f0*/  IMAD.X R7, R9, 0x1, R0, P1 ;  /* 0x0000000109077824 */ /* 0x001fc400008e0600 */
[----:B------:R0:W-:Y:S04]  /*c300*/  STS.U16 [R5+UR6+0x1480], R8 ;  /* 0x0014800805007988 */ /* 0x0001e80008000406 */
[----:B------:R4:W2:Y:S01]  /*c310*/  @!P0 LDG.E.U16 R4, desc[UR28][R6.64] ;  /* 0x0000001c06048981 */ /* 0x0008a2000c1e1500 */
[----:B------:R-:W-:-:S03]  /*c320*/  PRMT R29, RZ, 0x7610, R29 ;  /* 0x00007610ff1d7816 */ /* 0x000fc6000000001d */
[----:B------:R-:W2:Y:S01]  /*c330*/  LDL R9, [R1+0x5e0] ;  /* 0x0005e00001097983 */ /* 0x000ea20000100800 */
[----:B----4-:R-:W-:-:S05]  /*c340*/  IADD3 R6, P1, PT, R3, R2, RZ ;  /* 0x0000000203067210 */ /* 0x010fca0007f3e0ff */
[----:B---3--:R-:W-:-:S05]  /*c350*/  IMAD.X R7, R24, 0x1, R0, P1 ;  /* 0x0000000118077824 */ /* 0x008fca00008e0600 */
[----:B------:R-:W3:Y:S04]  /*c360*/  @!P0 LDG.E.U16 R29, desc[UR28][R6.64] ;  /* 0x0000001c061d8981 */ /* 0x000ee8000c1e1500 */
[----:B--2---:R-:W-:Y:S04]  /*c370*/  STL [R1], R4 ;  /* 0x0000000401007387 */ /* 0x004fe80000100800 */
[----:B0-----:R-:W2:Y:S04]  /*c380*/  LDL R8, [R1+0x8a0] ;  /* 0x0008a00001087983 */ /* 0x001ea80000100800 */
[----:B------:R0:W-:Y:S04]  /*c390*/  STL [R1+0xb8c], R3 ;  /* 0x000b8c0301007387 */ /* 0x0001e80000100800 */
[----:B0-----:R-:W4:Y:S01]  /*c3a0*/  LDL.LU R3, [R1+0x8b0] ;  /* 0x0008b00001037983 */ /* 0x001f220000300800 */
[----:B------:R-:W-:-:S03]  /*c3b0*/  PRMT R28, RZ, 0x7610, R28 ;  /* 0x00007610ff1c7816 */ /* 0x000fc6000000001c */
[----:B------:R-:W2:Y:S04]  /*c3c0*/  LDL.LU R24, [R1+0xe0] ;  /* 0x0000e00001187983 */ /* 0x000ea80000300800 */
[----:B---3--:R-:W-:Y:S01]  /*c3d0*/  STL [R1+0x1420], R29 ;  /* 0x0014201d01007387 */ /* 0x008fe20000100800 */
[----:B----4-:R-:W-:-:S03]  /*c3e0*/  IADD3 R6, P1, PT, R3, R2, RZ ;  /* 0x0000000203067210 */ /* 0x010fc60007f3e0ff */
[----:B------:R0:W-:Y:S02]  /*c3f0*/  STL [R1+0xb90], R3 ;  /* 0x000b900301007387 */ /* 0x0001e40000100800 */
[----:B------:R-:W-:Y:S01]  /*c400*/  IMAD.X R7, R9, 0x1, R0, P1 ;  /* 0x0000000109077824 */ /* 0x000fe200008e0600 */
[----:B------:R-:W-:Y:S01]  /*c410*/  PRMT R16, RZ, 0x7610, R16 ;  /* 0x00007610ff107816 */ /* 0x000fe20000000010 */
[----:B------:R-:W3:Y:S04]  /*c420*/  LDL R9, [R1+0x6a4] ;  /* 0x0006a40001097983 */ /* 0x000ee80000100800 */
[----:B0-----:R-:W4:Y:S04]  /*c430*/  LDL R3, [R1+0x5d0] ;  /* 0x0005d00001037983 */ /* 0x001f280000100800 */
[----:B------:R2:W3:Y:S04]  /*c440*/  @!P0 LDG.E.U16 R28, desc[UR28][R6.64] ;  /* 0x0000001c061c8981 */ /* 0x0004e8000c1e1500 */
[----:B------:R-:W3:Y:S01]  /*c450*/  LDL R29, [R1+0x5c0] ;  /* 0x0005c000011d7983 */ /* 0x000ee20000100800 */
[----:B--2---:R-:W-:Y:S01]  /*c460*/  IADD3 R6, P1, PT, R8, R2, RZ ;  /* 0x0000000208067210 */ /* 0x004fe20007f3e0ff */
[----:B------:R-:W0:Y:S04]  /*c470*/  S2R R4, SR_TID.X ;  /* 0x0000000000047919 */ /* 0x000e280000002100 */
[----:B----4-:R-:W-:Y:S01]  /*c480*/  IMAD.X R7, R3, 0x1, R0, P1 ;  /* 0x0000000103077824 */ /* 0x010fe200008e0600 */
[----:B---3--:R1:W-:Y:S04]  /*c490*/  STL [R1+0x1424], R28 ;  /* 0x0014241c01007387 */ /* 0x0083e80000100800 */
[----:B------:R-:W2:Y:S04]  /*c4a0*/  LDL.LU R8, [R1+0xe4] ;  /* 0x0000e40001087983 */ /* 0x000ea80000300800 */
[----:B------:R-:W3:Y:S04]  /*c4b0*/  LDL R3, [R1+0x5b0] ;  /* 0x0005b00001037983 */ /* 0x000ee80000100800 */
[----:B-1----:R-:W4:Y:S04]  /*c4c0*/  LDL R28, [R1+0x978] ;  /* 0x00097800011c7983 */ /* 0x002f280000100800 */
[----:B------:R1:W2:Y:S04]  /*c4d0*/  @!P0 LDG.E.U16 R16, desc[UR28][R6.64] ;  /* 0x0000001c06108981 */ /* 0x0002a8000c1e1500 */
[----:B------:R-:W2:Y:S01]  /*c4e0*/  LDL.LU R7, [R1+0x100] ;  /* 0x0001000001077983 */ /* 0x000ea20000300800 */
[----:B0-----:R-:W-:-:S05]  /*c4f0*/  LOP3.LUT R4, R4, 0x3f, RZ, 0xc0, !PT ;  /* 0x0000003f04047812 */ /* 0x001fca00078ec0ff */
[----:B------:R-:W-:Y:S01]  /*c500*/  IMAD.SHL.U32 R4, R4, 0x2, RZ ;  /* 0x0000000204047824 */ /* 0x000fe200078e00ff */
[----:B------:R-:W-:Y:S01]  /*c510*/  STS.U16 [R5+UR6+0x1c00], R26 ;  /* 0x001c001a05007988 */ /* 0x000fe20008000406 */
[----:B-1----:R-:W-:-:S03]  /*c520*/  IADD3 R6, P1, PT, R9, R2, RZ ;  /* 0x0000000209067210 */ /* 0x002fc60007f3e0ff */
[----:B------:R0:W-:Y:S02]  /*c530*/  STS.U16 [R5+UR6+0x1c80], R27 ;  /* 0x001c801b05007988 */ /* 0x0001e40008000406 */
[----:B0-----:R-:W-:Y:S02]  /*c540*/  LOP3.LUT R5, R4, 0x50, RZ, 0x3c, !PT ;  /* 0x0000005004057812 */ /* 0x001fe400078e3cff */
[----:B------:R-:W-:Y:S02]  /*c550*/  PRMT R27, RZ, 0x7610, R27 ;  /* 0x00007610ff1b7816 */ /* 0x000fe4000000001b */
[----:B------:R-:W-:Y:S01]  /*c560*/  PRMT R26, RZ, 0x7610, R26 ;  /* 0x00007610ff1a7816 */ /* 0x000fe2000000001a */
[----:B--2---:R0:W-:Y:S02]  /*c570*/  STS.U16 [R5+UR6+0x500], R7 ;  /* 0x0005000705007988 */ /* 0x0041e40008000406 */
[----:B0-----:R-:W-:-:S05]  /*c580*/  IMAD.X R7, R29, 0x1, R0, P1 ;  /* 0x000000011d077824 */ /* 0x001fca00008e0600 */
[----:B------:R4:W2:Y:S04]  /*c590*/  @!P0 LDG.E.U16 R27, desc[UR28][R6.64] ;  /* 0x0000001c061b8981 */ /* 0x0008a8000c1e1500 */
[----:B------:R0:W-:Y:S01]  /*c5a0*/  STL [R1+0x1428], R16 ;  /* 0x0014281001007387 */ /* 0x0001e20000100800 */
[----:B----4-:R-:W-:-:S03]  /*c5b0*/  IADD3 R6, P1, PT, R28, R2, RZ ;  /* 0x000000021c067210 */ /* 0x010fc60007f3e0ff */
[----:B0-----:R-:W4:Y:S02]  /*c5c0*/  LDL.LU R16, [R1+0x104] ;  /* 0x0001040001107983 */ /* 0x001f240000300800 */
[----:B---3--:R-:W-:Y:S02]  /*c5d0*/  IMAD.X R7, R3, 0x1, R0, P1 ;  /* 0x0000000103077824 */ /* 0x008fe400008e0600 */
[----:B------:R-:W3:Y:S04]  /*c5e0*/  LDL R9, [R1+0x998] ;  /* 0x0009980001097983 */ /* 0x000ee80000100800 */
[----:B------:R-:W3:Y:S04]  /*c5f0*/  @!P0 LDG.E.U16 R26, desc[UR28][R6.64] ;  /* 0x0000001c061a8981 */ /* 0x000ee8000c1e1500 */
[----:B------:R-:W3:Y:S04]  /*c600*/  LDL R29, [R1+0x694] ;  /* 0x00069400011d7983 */ /* 0x000ee80000100800 */
[----:B--2---:R0:W-:Y:S04]  /*c610*/  STL [R1+0x142c], R27 ;  /* 0x00142c1b01007387 */ /* 0x0041e80000100800 */
[----:B0-----:R-:W2:Y:S04]  /*c620*/  LDL.LU R27, [R1+0xc0] ;  /* 0x0000c000011b7983 */ /* 0x001ea80000300800 */
[----:B----4-:R0:W-:Y:S04]  /*c630*/  STS.U16 [R5+UR6+0x580], R16 ;  /* 0x0005801005007988 */ /* 0x0101e80008000406 */
[----:B0-----:R-:W4:Y:S04]  /*c640*/  LDL.LU R16, [R1+0xc8] ;  /* 0x0000c80001107983 */ /* 0x001f280000300800 */
[----:B------:R-:W2:Y:S04]  /*c650*/  LDL R3, [R1+0x96c] ;  /* 0x00096c0001037983 */ /* 0x000ea80000100800 */
[----:B---3--:R0:W-:Y:S04]  /*c660*/  STL [R1+0x1430], R26 ;  /* 0x0014301a01007387 */ /* 0x0081e80000100800 */
[----:B0-----:R-:W3:Y:S01]  /*c670*/  LDL R26, [R1+0x988] ;  /* 0x00098800011a7983 */ /* 0x001ee20000100800 */
[----:B------:R-:W-:-:S02]  /*c680*/  IADD3 R6, P1, PT, R9, R2, RZ ;  /* 0x0000000209067210 */ /* 0x000fc40007f3e0ff */
[----:B------:R-:W-:Y:S01]  /*c690*/  PRMT R25, RZ, 0x7610, R25 ;  /* 0x00007610ff197816 */ /* 0x000fe20000000019 */
[----:B------:R0:W-:Y:S02]  /*c6a0*/  STS.U16 [R5+UR6+0xd00], R24 ;  /* 0x000d001805007988 */ /* 0x0001e40008000406 */
[----:B------:R-:W-:Y:S01]  /*c6b0*/  IMAD.X R7, R29, 0x1, R0, P1 ;  /* 0x000000011d077824 */ /* 0x000fe200008e0600 */
[----:B------:R-:W-:Y:S01]  /*c6c0*/  PRMT R23, RZ, 0x7610, R23 ;  /* 0x00007610ff177816 */ /* 0x000fe20000000017 */
[----:B------:R-:W4:Y:S04]  /*c6d0*/  LDL R9, [R1+0x690] ;  /* 0x0006900001097983 */ /* 0x000f280000100800 */
[----:B------:R3:W4:Y:S04]  /*c6e0*/  @!P0 LDG.E.U16 R25, desc[UR28][R6.64] ;  /* 0x0000001c06198981 */ /* 0x000728000c1e1500 */
[----:B0-----:R-:W4:Y:S04]  /*c6f0*/  LDL R24, [R1+0x958] ;  /* 0x0009580001187983 */ /* 0x001f280000100800 */
[----:B------:R-:W4:Y:S01]  /*c700*/  LDL.LU R28, [R1+0x78] ;  /* 0x00007800011c7983 */ /* 0x000f220000300800 */
[----:B---3--:R-:W-:-:S05]  /*c710*/  IADD3 R6, P1, PT, R26, R2, RZ ;  /* 0x000000021a067210 */ /* 0x008fca0007f3e0ff */
[----:B--2---:R-:W-:-:S05]  /*c720*/  IMAD.X R7, R3, 0x1, R0, P1 ;  /* 0x0000000103077824 */ /* 0x004fca00008e0600 */
[----:B------:R0:W2:Y:S04]  /*c730*/  @!P0 LDG.E.U16 R23, desc[UR28][R6.64] ;  /* 0x0000001c06178981 */ /* 0x0000a8000c1e1500 */
[----:B----4-:R-:W-:Y:S04]  /*c740*/  STL [R1+0x1434], R25 ;  /* 0x0014341901007387 */ /* 0x010fe80000100800 */
[----:B------:R1:W-:Y:S01]  /*c750*/  STS.U16 [R5+UR6+0xd80], R8 ;  /* 0x000d800805007988 */ /* 0x0003e20008000406 */
[----:B0-----:R-:W-:-:S03]  /*c760*/  IADD3 R6, P1, PT, R24, R2, RZ ;  /* 0x0000000218067210 */ /* 0x001fc60007f3e0ff */
[----:B-1----:R-:W3:Y:S04]  /*c770*/  LDL R8, [R1+0x93c] ;  /* 0x00093c0001087983 */ /* 0x002ee80000100800 */
[----:B------:R-:W4:Y:S04]  /*c780*/  LDL.LU R29, [R1+0x7c] ;  /* 0x00007c00011d7983 */ /* 0x000f280000300800 */
[----:B------:R-:W4:Y:S01]  /*c790*/  LDL R3, [R1+0x68c] ;  /* 0x00068c0001037983 */ /* 0x000f220000100800 */
[----:B------:R-:W-:Y:S01]  /*c7a0*/  IMAD.X R7, R9, 0x1, R0, P1 ;  /* 0x0000000109077824 */ /* 0x000fe200008e0600 */
[----:B------:R-:W-:-:S06]  /*c7b0*/  PRMT R22, RZ, 0x7610, R22 ;  /* 0x00007610ff167816 */ /* 0x000fcc0000000016 */
[----:B------:R3:W4:Y:S04]  /*c7c0*/  @!P0 LDG.E.U16 R22, desc[UR28][R6.64] ;  /* 0x0000001c06168981 */ /* 0x000728000c1e1500 */
[----:B--2---:R0:W-:Y:S04]  /*c7d0*/  STL [R1+0x1438], R23 ;  /* 0x0014381701007387 */ /* 0x0041e80000100800 */
[----:B------:R-:W2:Y:S04]  /*c7e0*/  LDL.LU R24, [R1+0x110] ;  /* 0x0001100001187983 */ /* 0x000ea80000300800 */
[----:B------:R-:W2:Y:S04]  /*c7f0*/  LDL R9, [R1+0x92c] ;  /* 0x00092c0001097983 */ /* 0x000ea80000100800 */
[----:B------:R-:W2:Y:S01]  /*c800*/  LDL R25, [R1+0x66c] ;  /* 0x00066c0001197983 */ /* 0x000ea20000100800 */
[----:B------:R-:W-:-:S02]  /*c810*/  PRMT R21, RZ, 0x7610, R21 ;  /* 0x00007610ff157816 */ /* 0x000fc40000000015 */
[----:B---3--:R-:W-:-:S05]  /*c820*/  IADD3 R6, P1, PT, R8, R2, RZ ;  /* 0x0000000208067210 */ /* 0x008fca0007f3e0ff */
[----:B----4-:R-:W-:-:S05]  /*c830*/  IMAD.X R7, R3, 0x1, R0, P1 ;  /* 0x0000000103077824 */ /* 0x010fca00008e0600 */
[----:B------:R2:W3:Y:S01]  /*c840*/  @!P0 LDG.E.U16 R21, desc[UR28][R6.64] ;  /* 0x0000001c06158981 */ /* 0x0004e2000c1e1500 */
[----:B------:R-:W-:-:S03]  /*c850*/  PRMT R20, RZ, 0x7610, R20 ;  /* 0x00007610ff147816 */ /* 0x000fc60000000014 */
[----:B------:R1:W-:Y:S04]  /*c860*/  STL [R1+0x143c], R22 ;  /* 0x00143c1601007387 */ /* 0x0003e80000100800 */
[----:B0-----:R-:W4:Y:S04]  /*c870*/  LDL R23, [R1+0x91c] ;  /* 0x00091c0001177983 */ /* 0x001f280000100800 */
[----:B-1----:R-:W4:Y:S04]  /*c880*/  LDL R22, [R1+0x65c] ;  /* 0x00065c0001167983 */ /* 0x002f280000100800 */
[----:B------:R-:W4:Y:S04]  /*c890*/  LDL.LU R8, [R1+0x114] ;  /* 0x0001140001087983 */ /* 0x000f280000300800 */
[----:B------:R-:W4:Y:S01]  /*c8a0*/  LDL R3, [R1+0x90c] ;  /* 0x00090c0001037983 */ /* 0x000f220000100800 */
[----:B--2---:R-:W-:-:S05]  /*c8b0*/  IADD3 R6, P1, PT, R9, R2, RZ ;  /* 0x0000000209067210 */ /* 0x004fca0007f3e0ff */
[----:B------:R-:W-:-:S05]  /*c8c0*/  IMAD.X R7, R25, 0x1, R0, P1 ;  /* 0x0000000119077824 */ /* 0x000fca00008e0600 */
[----:B------:R4:W2:Y:S04]  /*c8d0*/  @!P0 LDG.E.U16 R20, desc[UR28][R6.64] ;  /* 0x0000001c06148981 */ /* 0x0008a8000c1e1500 */
[----:B------:R0:W-:Y:S04]  /*c8e0*/  STS.U16 [R5+UR6+0x1580], R16 ;  /* 0x0015801005007988 */ /* 0x0001e80008000406 */
[----:B---3--:R1:W-:Y:S04]  /*c8f0*/  STL [R1+0x1440], R21 ;  /* 0x0014401501007387 */ /* 0x0083e80000100800 */
[----:B0-----:R-:W3:Y:S04]  /*c900*/  LDL R16, [R1+0x644] ;  /* 0x0006440001107983 */ /* 0x001ee80000100800 */
[----:B------:R-:W3:Y:S01]  /*c910*/  LDL.LU R9, [R1+0xf8] ;  /* 0x0000f80001097983 */ /* 0x000ee20000300800 */
[----:B----4-:R-:W-:-:S02]  /*c920*/  IADD3 R6, P1, PT, R23, R2, RZ ;  /* 0x0000000217067210 */ /* 0x010fc40007f3e0ff */
[----:B------:R-:W-:-:S03]  /*c930*/  PRMT R19, RZ, 0x7610, R19 ;  /* 0x00007610ff137816 */ /* 0x000fc60000000013 */
[----:B------:R-:W-:-:S05]  /*c940*/  IMAD.X R7, R22, 0x1, R0, P1 ;  /* 0x0000000116077824 */ /* 0x000fca00008e0600 */
[----:B------:R0:W4:Y:S04]  /*c950*/  @!P0 LDG.E.U16 R19, desc[UR28][R6.64] ;  /* 0x0000001c06138981 */ /* 0x000128000c1e1500 */
[----:B--2---:R2:W-:Y:S04]  /*c960*/  STL [R1+0x1448], R20 ;  /* 0x0014481401007387 */ /* 0x0045e80000100800 */
[----:B-1----:R-:W4:Y:S04]  /*c970*/  LDL R21, [R1+0x8fc] ;  /* 0x0008fc0001157983 */ /* 0x002f280000100800 */
[----:B--2---:R-:W2:Y:S01]  /*c980*/  LDL R20, [R1+0x634] ;  /* 0x0006340001147983 */ /* 0x004ea20000100800 */
[----:B0-----:R-:W-:-:S02]  /*c990*/  IADD3 R6, P1, PT, R3, R2, RZ ;  /* 0x0000000203067210 */ /* 0x001fc40007f3e0ff */
[----:B------:R-:W-:-:S03]  /*c9a0*/  PRMT R18, RZ, 0x7610, R18 ;  /* 0x00007610ff127816 */ /* 0x000fc60000000012 */
[----:B---3--:R-:W-:-:S05]  /*c9b0*/  IMAD.X R7, R16, 0x1, R0, P1 ;  /* 0x0000000110077824 */ /* 0x008fca00008e0600 */
[----:B------:R0:W3:Y:S01]  /*c9c0*/  @!P0 LDG.E.U16 R18, desc[UR28][R6.64] ;  /* 0x0000001c06128981 */ /* 0x0000e2000c1e1500 */
[----:B------:R-:W-:-:S03]  /*c9d0*/  PRMT R17, RZ, 0x7610, R17 ;  /* 0x00007610ff117816 */ /* 0x000fc60000000011 */
[----:B------:R1:W-:Y:S04]  /*c9e0*/  STS.U16 [R5+UR6+0x1d80], R29 ;  /* 0x001d801d05007988 */ /* 0x0003e80008000406 */
[----:B-1----:R-:W3:Y:S04]  /*c9f0*/  LDL.LU R29, [R1+0xfc] ;  /* 0x0000fc00011d7983 */ /* 0x002ee80000300800 */
[----:B----4-:R1:W-:Y:S04]  /*ca00*/  STL [R1+0x144c], R19 ;  /* 0x00144c1301007387 */ /* 0x0103e80000100800 */
[----:B------:R-:W4:Y:S04]  /*ca10*/  LDL R3, [R1+0x624] ;  /* 0x0006240001037983 */ /* 0x000f280000100800 */
[----:B-1----:R-:W4:Y:S01]  /*ca20*/  LDL R19, [R1+0x8ec] ;  /* 0x0008ec0001137983 */ /* 0x002f220000100800 */
[----:B0-----:R-:W-:-:S05]  /*ca30*/  IADD3 R6, P1, PT, R21, R2, RZ ;  /* 0x0000000215067210 */ /* 0x001fca0007f3e0ff */
[----:B--2---:R-:W-:-:S05]  /*ca40*/  IMAD.X R7, R20, 0x1, R0, P1 ;  /* 0x0000000114077824 */ /* 0x004fca00008e0600 */
[----:B------:R4:W2:Y:S04]  /*ca50*/  @!P0 LDG.E.U16 R17, desc[UR28][R6.64] ;  /* 0x0000001c06118981 */ /* 0x0008a8000c1e1500 */
[----:B------:R0:W-:Y:S04]  /*ca60*/  STS.U16 [R5+UR6+0x1500], R27 ;  /* 0x0015001b05007988 */ /* 0x0001e80008000406 */
[----:B------:R1:W-:Y:S04]  /*ca70*/  STS.U16 [R5+UR6+0x1d00], R28 ;  /* 0x001d001c05007988 */ /* 0x0003e80008000406 */
[----:B0-----:R-:W2:Y:S01]  /*ca80*/  LDL.LU R27, [R1+0xd8] ;  /* 0x0000d800011b7983 */ /* 0x001ea20000300800 */
[----:B-1----:R-:W-:-:S03]  /*ca90*/  LOP3.LUT R5, R4, 0x60, RZ, 0x3c, !PT ;  /* 0x0000006004057812 */ /* 0x002fc600078e3cff */
[----:B---3--:R-:W-:Y:S04]  /*caa0*/  STL [R1+0x1450], R18 ;  /* 0x0014501201007387 */ /* 0x008fe80000100800 */
[----:B------:R-:W3:Y:S04]  /*cab0*/  LDL R16, [R1+0x8dc] ;  /* 0x0008dc0001107983 */ /* 0x000ee80000100800 */
[----:B------:R0:W-:Y:S04]  /*cac0*/  STS.U16 [R5+UR6+0x680], R8 ;  /* 0x0006800805007988 */ /* 0x0001e80008000406 */
[----:B------:R1:W-:Y:S04]  /*cad0*/  STS.U16 [R5+UR6+0x600], R24 ;  /* 0x0006001805007988 */ /* 0x0003e80008000406 */
[----:B0-----:R-:W3:Y:S01]  /*cae0*/  LDL R8, [R1+0x60c] ;  /* 0x00060c0001087983 */ /* 0x001ee20000100800 */
[----:B----4-:R-:W-:-:S03]  /*caf0*/  IADD3 R6, P1, PT, R19, R2, RZ ;  /* 0x0000000213067210 */ /* 0x010fc60007f3e0ff */
[----:B-1----:R-:W4:Y:S01]  /*cb00*/  LDL.LU R24, [R1+0xdc] ;  /* 0x0000dc0001187983 */ /* 0x002f220000300800 */
[----:B------:R-:W-:Y:S01]  /*cb10*/  PRMT R15, RZ, 0x7610, R15 ;  /* 0x00007610ff0f7816 */ /* 0x000fe2000000000f */
[----:B------:R-:W-:Y:S02]  /*cb20*/  IMAD.X R7, R3, 0x1, R0, P1 ;  /* 0x0000000103077824 */ /* 0x000fe400008e0600 */
[----:B------:R0:W-:Y:S04]  /*cb30*/  STS.U16 [R5+UR6+0xe00], R9 ;  /* 0x000e000905007988 */ /* 0x0001e80008000406 */
[----:B------:R3:W4:Y:S04]  /*cb40*/  @!P0 LDG.E.U16 R15, desc[UR28][R6.64] ;  /* 0x0000001c060f8981 */ /* 0x000728000c1e1500 */
[----:B--2---:R1:W-:Y:S04]  /*cb50*/  STL [R1+0x1454], R17 ;  /* 0x0014541101007387 */ /* 0x0043e80000100800 */
[----:B------:R-:W2:Y:S04]  /*cb60*/  LDL R20, [R1+0x8cc] ;  /* 0x0008cc0001147983 */ /* 0x000ea80000100800 */
[----:B0-----:R-:W2:Y:S04]  /*cb70*/  LDL R9, [R1+0x5fc] ;  /* 0x0005fc0001097983 */ /* 0x001ea80000100800 */
[----:B------:R-:W2:Y:S04]  /*cb80*/  LDL R19, [R1+0x8bc] ;  /* 0x0008bc0001137983 */ /* 0x000ea80000100800 */
[----:B------:R-:W2:Y:S01]  /*cb90*/  LDL R18, [R1+0x5ec] ;  /* 0x0005ec0001127983 */ /* 0x000ea20000100800 */
[----:B------:R-:W-:-:S02]  /*cba0*/  PRMT R14, RZ, 0x7610, R14 ;  /* 0x00007610ff0e7816 */ /* 0x000fc4000000000e */
[----:B------:R-:W-:Y:S01]  /*cbb0*/  PRMT R13, RZ, 0x7610, R13 ;  /* 0x00007610ff0d7816 */ /* 0x000fe2000000000d */
[----:B------:R-:W2:Y:S01]  /*cbc0*/  LDL.LU R28, [R1+0xa4] ;  /* 0x0000a400011c7983 */ /* 0x000ea20000300800 */
[----:B---3--:R-:W-:-:S05]  /*cbd0*/  IADD3 R6, P1, PT, R16, R2, RZ ;  /* 0x0000000210067210 */ /* 0x008fca0007f3e0ff */
[----:B------:R-:W-:-:S05]  /*cbe0*/  IMAD.X R7, R8, 0x1, R0, P1 ;  /* 0x0000000108077824 */ /* 0x000fca00008e0600 */
[----:B------:R2:W3:Y:S04]  /*cbf0*/  @!P0 LDG.E.U16 R14, desc[UR28][R6.64] ;  /* 0x0000001c060e8981 */ /* 0x0004e8000c1e1500 */
[----:B----4-:R-:W-:Y:S04]  /*cc00*/  STL [R1+0x1458], R15 ;  /* 0x0014580f01007387 */ /* 0x010fe80000100800 */
[----:B-1----:R-:W4:Y:S04]  /*cc10*/  LDL R17, [R1+0x5dc] ;  /* 0x0005dc0001117983 */ /* 0x002f280000100800 */
[----:B------:R-:W3:Y:S01]  /*cc20*/  LDL.LU R3, [R1+0x8ac] ;  /* 0x0008ac0001037983 */ /* 0x000ee20000300800 */
[----:B------:R-:W-:-:S02]  /*cc30*/  PRMT R12, RZ, 0x7610, R12 ;  /* 0x00007610ff0c7816 */ /* 0x000fc4000000000c */
[----:B--2---:R-:W-:-:S05]  /*cc40*/  IADD3 R6, P1, PT, R20, R2, RZ ;  /* 0x0000000214067210 */ /* 0x004fca0007f3e0ff */
[----:B------:R-:W-:-:S05]  /*cc50*/  IMAD.X R7, R9, 0x1, R0, P1 ;  /* 0x0000000109077824 */ /* 0x000fca00008e0600 */
[----:B------:R0:W2:Y:S02]  /*cc60*/  @!P0 LDG.E.U16 R13, desc[UR28][R6.64] ;  /* 0x0000001c060d8981 */ /* 0x0000a4000c1e1500 */
[----:B0-----:R-:W-:-:S05]  /*cc70*/  IADD3 R6, P1, PT, R19, R2, RZ ;  /* 0x0000000213067210 */ /* 0x001fca0007f3e0ff */
[----:B------:R-:W-:-:S05]  /*cc80*/  IMAD.X R7, R18, 0x1, R0, P1 ;  /* 0x0000000112077824 */ /* 0x000fca00008e0600 */
[----:B------:R3:W2:Y:S01]  /*cc90*/  @!P0 LDG.E.U16 R12, desc[UR28][R6.64] ;  /* 0x0000001c060c8981 */ /* 0x0006a2000c1e1500 */
[----:B------:R-:W-:-:S03]  /*cca0*/  PRMT R11, RZ, 0x7610, R11 ;  /* 0x00007610ff0b7816 */ /* 0x000fc6000000000b */
[----:B------:R0:W-:Y:S04]  /*ccb0*/  STS.U16 [R5+UR6+0xe80], R29 ;  /* 0x000e801d05007988 */ /* 0x0001e80008000406 */
[----:B------:R1:W-:Y:S04]  /*ccc0*/  STS.U16 [R5+UR6+0x1680], R24 ;  /* 0x0016801805007988 */ /* 0x0003e80008000406 */
[----:B0-----:R-:W2:Y:S04]  /*ccd0*/  LDL.LU R29, [R1+0xac] ;  /* 0x0000ac00011d7983 */ /* 0x001ea80000300800 */
[----:B------:R-:W2:Y:S04]  /*cce0*/  LDL R16, [R1+0x89c] ;  /* 0x00089c0001107983 */ /* 0x000ea80000100800 */
[----:B------:R-:W2:Y:S01]  /*ccf0*/  LDL R8, [R1+0x5cc] ;  /* 0x0005cc0001087983 */ /* 0x000ea20000100800 */
[----:B---3--:R-:W-:-:S03]  /*cd00*/  IADD3 R6, P1, PT, R3, R2, RZ ;  /* 0x0000000203067210 */ /* 0x008fc60007f3e0ff */
[----:B------:R0:W-:Y:S02]  /*cd10*/  STL [R1+0x145c], R14 ;  /* 0x00145c0e01007387 */ /* 0x0001e40000100800 */
[----:B----4-:R-:W-:Y:S02]  /*cd20*/  IMAD.X R7, R17, 0x1, R0, P1 ;  /* 0x0000000111077824 */ /* 0x010fe400008e0600 */
[----:B------:R-:W3:Y:S04]  /*cd30*/  LDL.LU R9, [R1+0x118] ;  /* 0x0001180001097983 */ /* 0x000ee80000300800 */
[----:B------:R-:W4:Y:S04]  /*cd40*/  LDL R15, [R1+0x5bc] ;  /* 0x0005bc00010f7983 */ /* 0x000f280000100800 */
[----:B------:R0:W3:Y:S04]  /*cd50*/  @!P0 LDG.E.U16 R11, desc[UR28][R6.64] ;  /* 0x0000001c060b8981 */ /* 0x0000e8000c1e1500 */
[----:B--2---:R2:W-:Y:S04]  /*cd60*/  STL [R1+0x1460], R13 ;  /* 0x0014600d01007387 */ /* 0x0045e80000100800 */
[----:B-1----:R-:W4:Y:S04]  /*cd70*/  LDL.LU R24, [R1+0x11c] ;  /* 0x00011c0001187983 */ /* 0x002f280000300800 */
[----:B0-----:R-:W4:Y:S04]  /*cd80*/  LDL R14, [R1+0x97c] ;  /* 0x00097c00010e7983 */ /* 0x001f280000100800 */
[----:B--2---:R-:W2:Y:S04]  /*cd90*/  LDL R13, [R1+0x5ac] ;  /* 0x0005ac00010d7983 */ /* 0x004ea80000100800 */
[----:B------:R-:W-:Y:S04]  /*cda0*/  STL [R1+0x1464], R12 ;  /* 0x0014640c01007387 */ /* 0x000fe80000100800 */
[----:B------:R0:W-:Y:S04]  /*cdb0*/  STL [R1+0xb94], R3 ;  /* 0x000b940301007387 */ /* 0x0001e80000100800 */
[----:B0-----:R-:W2:Y:S01]  /*cdc0*/  LDL.LU R3, [R1+0x954] ;  /* 0x0009540001037983 */ /* 0x001ea20000300800 */
[----:B------:R-:W-:-:S03]  /*cdd0*/  IADD3 R6, P1, PT, R16, R2, RZ ;  /* 0x0000000210067210 */ /* 0x000fc60007f3e0ff */
[----:B------:R-:W4:Y:S02]  /*cde0*/  LDL.LU R21, [R1+0x108] ;  /* 0x0001080001157983 */ /* 0x000f240000300800 */
[----:B------:R-:W-:Y:S02]  /*cdf0*/  IMAD.X R7, R8, 0x1, R0, P1 ;  /* 0x0000000108077824 */ /* 0x000fe400008e0600 */
[----:B---3--:R0:W-:Y:S04]  /*ce00*/  STL [R1+0x1468], R11 ;  /* 0x0014680b01007387 */ /* 0x0081e80000100800 */
[----:B0-----:R-:W3:Y:S04]  /*ce10*/  LDL R11, [R1+0x69c] ;  /* 0x00069c00010b7983 */ /* 0x001ee80000100800 */
[----:B------:R-:W3:Y:S01]  /*ce20*/  LDL.LU R22, [R1+0x10c] ;  /* 0x00010c0001167983 */ /* 0x000ee20000300800 */
[----:B------:R-:W-:-:S03]  /*ce30*/  LOP3.LUT R19, R4, 0x70, RZ, 0x3c, !PT ;  /* 0x0000007004137812 */ /* 0x000fc600078e3cff */
[----:B------:R-:W-:Y:S04]  /*ce40*/  STS.U16 [R5+UR6+0x1600], R27 ;  /* 0x0016001b05007988 */ /* 0x000fe80008000406 */
[----:B------:R-:W-:Y:S04]  /*ce50*/  STS.U16 [R5+UR6+0x1e00], R28 ;  /* 0x001e001c05007988 */ /* 0x000fe80008000406 */
[----:B------:R-:W-:Y:S04]  /*ce60*/  STS.U16 [R5+UR6+0x1e80], R29 ;  /* 0x001e801d05007988 */ /* 0x000fe80008000406 */
[----:B------:R-:W-:Y:S01]  /*ce70*/  STS.U16 [R19+UR6+0x700], R9 ;  /* 0x0007000913007988 */ /* 0x000fe20008000406 */
[----:B--2---:R-:W-:-:S03]  /*ce80*/  IADD3 R8, P1, PT, R3, R2, RZ ;  /* 0x0000000203087210 */ /* 0x004fc60007f3e0ff */
[----:B------:R0:W-:Y:S04]  /*ce90*/  STL [R1+0xba8], R3 ;  /* 0x000ba80301007387 */ /* 0x0001e80000100800 */
[----:B0-----:R-:W2:Y:S04]  /*cea0*/  LDL.LU R3, [R1+0x994] ;  /* 0x0009940001037983 */ /* 0x001ea80000300800 */
[----:B------:R-:W2:Y:S04]  /*ceb0*/  LDL.LU R23, [R1+0xf4] ;  /* 0x0000f40001177983 */ /* 0x000ea80000300800 */
[----:B------:R-:W2:Y:S04]  /*cec0*/  LDL.LU R25, [R1+0xec] ;  /* 0x0000ec0001197983 */ /* 0x000ea80000300800 */
[----:B------:R-:W2:Y:S04]  /*ced0*/  LDL.LU R26, [R1+0xbc] ;  /* 0x0000bc00011a7983 */ /* 0x000ea80000300800 */
[----:B------:R-:W2:Y:S04]  /*cee0*/  LDL.LU R27, [R1+0xb8] ;  /* 0x0000b800011b7983 */ /* 0x000ea80000300800 */
[----:B------:R-:W2:Y:S04]  /*cef0*/  LDL.LU R16, [R1+0xb4] ;  /* 0x0000b40001107983 */ /* 0x000ea80000300800 */
[----:B------:R-:W2:Y:S04]  /*cf00*/  LDL.LU R28, [R1+0xb0] ;  /* 0x0000b000011c7983 */ /* 0x000ea80000300800 */
[----:B----4-:R0:W-:Y:S04]  /*cf10*/  STS.U16 [R19+UR6+0x780], R24 ;  /* 0x0007801813007988 */ /* 0x0101e80008000406 */
[----:B------:R-:W4:Y:S04]  /*cf20*/  LDL.LU R29, [R1+0xa8] ;  /* 0x0000a800011d7983 */ /* 0x000f280000300800 */
[----:B0-----:R-:W4:Y:S01]  /*cf30*/  LDL.LU R24, [R1+0xa0] ;  /* 0x0000a00001187983 */ /* 0x001f220000300800 */
[----:B------:R-:W-:Y:S01]  /*cf40*/  PRMT R5, RZ, 0x7610, R5 ;  /* 0x00007610ff057816 */ /* 0x000fe20000000005 */
[----:B------:R-:W-:-:S05]  /*cf50*/  IMAD.X R9, R15, 0x1, R0, P1 ;  /* 0x000000010f097824 */ /* 0x000fca00008e0600 */
[----:B------:R0:W4:Y:S02]  /*cf60*/  @!P0 LDG.E.U16 R5, desc[UR28][R6.64] ;  /* 0x0000001c06058981 */ /* 0x000124000c1e1500 */
[----:B0-----:R-:W-:-:S06]  /*cf70*/  PRMT R6, RZ, 0x7610, R6 ;  /* 0x00007610ff067816 */ /* 0x001fcc0000000006 */
[----:B------:R0:W4:Y:S01]  /*cf80*/  @!P0 LDG.E.U16 R6, desc[UR28][R8.64] ;  /* 0x0000001c08068981 */ /* 0x000122000c1e1500 */
[----:B------:R-:W-:Y:S02]  /*cf90*/  PRMT R7, RZ, 0x7610, R7 ;  /* 0x00007610ff077816 */ /* 0x000fe40000000007 */
[----:B0-----:R-:W-:-:S05]  /*cfa0*/  IADD3 R8, P1, PT, R14, R2, RZ ;  /* 0x000000020e087210 */ /* 0x001fca0007f3e0ff */
[----:B------:R-:W-:-:S05]  /*cfb0*/  IMAD.X R9, R13, 0x1, R0, P1 ;  /* 0x000000010d097824 */ /* 0x000fca00008e0600 */
[----:B------:R2:W4:Y:S01]  /*cfc0*/  @!P0 LDG.E.U16 R7, desc[UR28][R8.64] ;  /* 0x0000001c08078981 */ /* 0x000522000c1e1500 */
[----:B------:R-:W-:-:S03]  /*cfd0*/  PRMT R10, RZ, 0x7610, R10 ;  /* 0x00007610ff0a7816 */ /* 0x000fc6000000000a */
[----:B------:R-:W-:Y:S04]  /*cfe0*/  STS.U16 [R19+UR6+0xf00], R21 ;  /* 0x000f001513007988 */ /* 0x000fe80008000406 */
[----:B---3--:R-:W-:Y:S01]  /*cff0*/  STS.U16 [R19+UR6+0xf80], R22 ;  /* 0x000f801613007988 */ /* 0x008fe20008000406 */
[----:B--2---:R-:W-:-:S03]  /*d000*/  IADD3 R8, P1, PT, R3, R2, RZ ;  /* 0x0000000203087210 */ /* 0x004fc60007f3e0ff */
[----:B------:R0:W-:Y:S04]  /*d010*/  STL [R1+0xc08], R3 ;  /* 0x000c080301007387 */ /* 0x0001e80000100800 */
[----:B------:R-:W-:Y:S01]  /*d020*/  STL [R1+0x9a4], R2 ;  /* 0x0009a40201007387 */ /* 0x000fe20000100800 */
[----:B------:R-:W-:-:S03]  /*d030*/  IMAD.X R9, R11, 0x1, R0, P1 ;  /* 0x000000010b097824 */ /* 0x000fc600008e0600 */
[----:B------:R1:W-:Y:S04]  /*d040*/  STL [R1+0x9a8], R0 ;  /* 0x0009a80001007387 */ /* 0x0003e80000100800 */
[----:B------:R-:W2:Y:S04]  /*d050*/  LDL.LU R11, [R1+0x9c] ;  /* 0x00009c00010b7983 */ /* 0x000ea80000300800 */
[----:B------:R-:W3:Y:S04]  /*d060*/  LDL.LU R12, [R1+0x90] ;  /* 0x00009000010c7983 */ /* 0x000ee80000300800 */
[----:B------:R-:W3:Y:S04]  /*d070*/  LDL.LU R13, [R1+0x8c] ;  /* 0x00008c00010d7983 */ /* 0x000ee80000300800 */
[----:B------:R-:W3:Y:S04]  /*d080*/  LDL.LU R14, [R1+0x88] ;  /* 0x00008800010e7983 */ /* 0x000ee80000300800 */
[----:B------:R-:W3:Y:S04]  /*d090*/  LDL.LU R15, [R1+0x84] ;  /* 0x00008400010f7983 */ /* 0x000ee80000300800 */
[----:B------:R-:W3:Y:S04]  /*d0a0*/  LDL.LU R17, [R1+0x80] ;  /* 0x0000800001117983 */ /* 0x000ee80000300800 */
[----:B0-----:R-:W3:Y:S04]  /*d0b0*/  LDL.LU R3, [R1+0x74] ;  /* 0x0000740001037983 */ /* 0x001ee80000300800 */
[----:B------:R-:W3:Y:S04]  /*d0c0*/  LDL.LU R21, [R1+0x70] ;  /* 0x0000700001157983 */ /* 0x000ee80000300800 */
[----:B------:R0:W3:Y:S04]  /*d0d0*/  @!P0 LDG.E.U16 R10, desc[UR28][R8.64] ;  /* 0x0000001c080a8981 */ /* 0x0000e8000c1e1500 */
[----:B------:R-:W3:Y:S04]  /*d0e0*/  LDL.LU R18, [R1+0x6c] ;  /* 0x00006c0001127983 */ /* 0x000ee80000300800 */
[----:B------:R-:W3:Y:S04]  /*d0f0*/  LDL.LU R8, [R1+0x68] ;  /* 0x0000680001087983 */ /* 0x000ee80000300800 */
[----:B------:R-:W3:Y:S04]  /*d100*/  LDL.LU R9, [R1+0x64] ;  /* 0x0000640001097983 */ /* 0x000ee80000300800 */
[----:B------:R-:W-:Y:S04]  /*d110*/  STS.U16 [R19+UR6+0x1700], R23 ;  /* 0x0017001713007988 */ /* 0x000fe80008000406 */
[----:B------:R-:W-:Y:S04]  /*d120*/  STS.U16 [R19+UR6+0x1780], R25 ;  /* 0x0017801913007988 */ /* 0x000fe80008000406 */
[----:B-1----:R-:W3:Y:S04]  /*d130*/  LDL.LU R0, [R1+0x60] ;  /* 0x0000600001007983 */ /* 0x002ee80000300800 */
[----:B------:R-:W-:Y:S04]  /*d140*/  STS.U16 [R19+UR6+0x1f00], R26 ;  /* 0x001f001a13007988 */ /* 0x000fe80008000406 */
[----:B------:R1:W-:Y:S04]  /*d150*/  STS.U16 [R19+UR6+0x1f80], R27 ;  /* 0x001f801b13007988 */ /* 0x0003e80008000406 */
[----:B----4-:R4:W-:Y:S04]  /*d160*/  STS.U16 [R4+UR6+0x2600], R24 ;  /* 0x0026001804007988 */ /* 0x0109e80008000406 */
[----:B-1----:R-:W3:Y:S04]  /*d170*/  LDL.LU R19, [R1+0x5c] ;  /* 0x00005c0001137983 */ /* 0x002ee80000300800 */
[----:B------:R-:W3:Y:S04]  /*d180*/  LDL.LU R20, [R1+0x58] ;  /* 0x0000580001147983 */ /* 0x000ee80000300800 */
[----:B----4-:R-:W4:Y:S04]  /*d190*/  LDL.LU R24, [R1+0x54] ;  /* 0x0000540001187983 */ /* 0x010f280000300800 */
[----:B------:R-:W4:Y:S04]  /*d1a0*/  LDL.LU R2, [R1+0x50] ;  /* 0x0000500001027983 */ /* 0x000f280000300800 */
[----:B------:R-:W4:Y:S04]  /*d1b0*/  LDL.LU R23, [R1+0x4c] ;  /* 0x00004c0001177983 */ /* 0x000f280000300800 */
[----:B------:R-:W4:Y:S04]  /*d1c0*/  LDL.LU R25, [R1+0x48] ;  /* 0x0000480001197983 */ /* 0x000f280000300800 */
[----:B------:R-:W4:Y:S04]  /*d1d0*/  LDL.LU R26, [R1+0x44] ;  /* 0x00004400011a7983 */ /* 0x000f280000300800 */
[----:B------:R1:W-:Y:S04]  /*d1e0*/  STS.U16 [R4+UR6+0x2000], R16 ;  /* 0x0020001004007988 */ /* 0x0003e80008000406 */
[----:B------:R-:W4:Y:S04]  /*d1f0*/  LDL.LU R27, [R1+0x40] ;  /* 0x00004000011b7983 */ /* 0x000f280000300800 */
[----:B-1----:R-:W4:Y:S04]  /*d200*/  LDL.LU R16, [R1+0x3c] ;  /* 0x00003c0001107983 */ /* 0x002f280000300800 */
[----:B------:R1:W-:Y:S04]  /*d210*/  STS.U16 [R4+UR6+0x2200], R28 ;  /* 0x0022001c04007988 */ /* 0x0003e80008000406 */
[----:B------:R0:W-:Y:S04]  /*d220*/  STS.U16 [R4+UR6+0x2400], R29 ;  /* 0x0024001d04007988 */ /* 0x0001e80008000406 */
[----:B-1----:R-:W4:Y:S04]  /*d230*/  LDL.LU R28, [R1+0x38] ;  /* 0x00003800011c7983 */ /* 0x002f280000300800 */
[----:B0-----:R-:W4:Y:S01]  /*d240*/  LDL.LU R29, [R1+0x34] ;  /* 0x00003400011d7983 */ /* 0x001f220000300800 */
[----:B------:R-:W0:Y:S03]  /*d250*/  S2R R22, SR_TID.X ;  /* 0x0000000000167919 */ /* 0x000e260000002100 */
[----:B--2---:R1:W-:Y:S04]  /*d260*/  STS.U16 [R4+UR6+0x2800], R11 ;  /* 0x0028000b04007988 */ /* 0x0043e80008000406 */
[----:B---3--:R2:W-:Y:S04]  /*d270*/  STS.U16 [R4+UR6+0x2a00], R12 ;  /* 0x002a000c04007988 */ /* 0x0085e80008000406 */
[----:B------:R3:W-:Y:S04]  /*d280*/  STS.U16 [R4+UR6+0x2c00], R13 ;  /* 0x002c000d04007988 */ /* 0x0007e80008000406 */
[----:B-1----:R-:W4:Y:S04]  /*d290*/  LDL.LU R11, [R1+0x1468] ;  /* 0x00146800010b7983 */ /* 0x002f280000300800 */
[----:B--2---:R-:W2:Y:S04]  /*d2a0*/  LDL.LU R12, [R1+0x1464] ;  /* 0x00146400010c7983 */ /* 0x004ea80000300800 */
[----:B---3--:R-:W3:Y:S04]  /*d2b0*/  LDL.LU R13, [R1+0x1460] ;  /* 0x00146000010d7983 */ /* 0x008ee80000300800 */
[----:B------:R1:W-:Y:S04]  /*d2c0*/  STS.U16 [R4+UR6+0x2e00], R14 ;  /* 0x002e000e04007988 */ /* 0x0003e80008000406 */
[----:B------:R0:W-:Y:S04]  /*d2d0*/  STS.U16 [R4+UR6+0x3000], R15 ;  /* 0x0030000f04007988 */ /* 0x0001e80008000406 */
[----:B------:R0:W-:Y:S04]  /*d2e0*/  STS.U16 [R4+UR6+0x3200], R17 ;  /* 0x0032001104007988 */ /* 0x0001e80008000406 */
[----:B-1----:R-:W2:Y:S04]  /*d2f0*/  LDL.LU R14, [R1+0x145c] ;  /* 0x00145c00010e7983 */ /* 0x002ea80000300800 */
[----:B0-----:R-:W2:Y:S04]  /*d300*/  LDL.LU R15, [R1+0x1458] ;  /* 0x00145800010f7983 */ /* 0x001ea80000300800 */
[----:B------:R-:W2:Y:S04]  /*d310*/  LDL.LU R17, [R1+0x1454] ;  /* 0x0014540001117983 */ /* 0x000ea80000300800 */
[----:B------:R0:W-:Y:S02]  /*d320*/  STS.U16 [R4+UR6+0x3c00], R9 ;  /* 0x003c000904007988 */ /* 0x0001e40008000406 */
[----:B0-----:R-:W-:-:S02]  /*d330*/  LOP3.LUT R9, R22, 0x3f, RZ, 0xc0, !PT ;  /* 0x0000003f16097812 */ /* 0x001fc400078ec0ff */
[----:B------:R0:W-:Y:S03]  /*d340*/  STS.U16 [R4+UR6+0x3400], R3 ;  /* 0x0034000304007988 */ /* 0x0001e60008000406 */
[----:B------:R-:W-:Y:S01]  /*d350*/  IMAD.SHL.U32 R9, R9, 0x2, RZ ;  /* 0x0000000209097824 */ /* 0x000fe200078e00ff */
[----:B------:R1:W-:Y:S04]  /*d360*/  STS.U16 [R4+UR6+0x3a00], R8 ;  /* 0x003a000804007988 */ /* 0x0003e80008000406 */
[----:B------:R1:W-:Y:S04]  /*d370*/  STS.U16 [R4+UR6+0x3600], R21 ;  /* 0x0036001504007988 */ /* 0x0003e80008000406 */
[----:B0-----:R-:W2:Y:S01]  /*d380*/  LDL.LU R3, [R1+0x28] ;  /* 0x0000280001037983 */ /* 0x001ea20000300800 */
[----:B-1----:R-:W-:-:S03]  /*d390*/  LOP3.LUT R8, R9, 0x10, RZ, 0x3c, !PT ;  /* 0x0000001009087812 */ /* 0x002fc600078e3cff */
[----:B------:R0:W-:Y:S04]  /*d3a0*/  STS.U16 [R4+UR6+0x3800], R18 ;  /* 0x0038001204007988 */ /* 0x0001e80008000406 */
[----:B------:R-:W3:Y:S04]  /*d3b0*/  LDL.LU R21, [R1+0x24] ;  /* 0x0000240001157983 */ /* 0x000ee80000300800 */
[----:B------:R1:W-:Y:S04]  /*d3c0*/  STS.U16 [R4+UR6+0x3e00], R0 ;  /* 0x003e000004007988 */ /* 0x0003e80008000406 */
[----:B0-----:R-:W3:Y:S04]  /*d3d0*/  LDL.LU R18, [R1+0x1450] ;  /* 0x0014500001127983 */ /* 0x001ee80000300800 */
[----:B------:R0:W-:Y:S04]  /*d3e0*/  STS.U16 [R8+UR6+0x2480], R19 ;  /* 0x0024801308007988 */ /* 0x0001e80008000406 */
[----:B-1----:R-:W3:Y:S04]  /*d3f0*/  LDL.LU R4, [R1+0x2c] ;  /* 0x00002c0001047983 */ /* 0x002ee80000300800 */
[----:B------:R-:W3:Y:S04]  /*d400*/  LDL.LU R9, [R1+0x30] ;  /* 0x0000300001097983 */ /* 0x000ee80000300800 */
[----:B0-----:R-:W3:Y:S04]  /*d410*/  LDL.LU R19, [R1+0x144c] ;  /* 0x00144c0001137983 */ /* 0x001ee80000300800 */
[----:B------:R0:W-:Y:S04]  /*d420*/  STS.U16 [R8+UR6+0x2280], R20 ;  /* 0x0022801408007988 */ /* 0x0001e80008000406 */
[----:B----4-:R1:W-:Y:S04]  /*d430*/  STS.U16 [R8+UR6+0x2080], R24 ;  /* 0x0020801808007988 */ /* 0x0103e80008000406 */
[----:B0-----:R-:W4:Y:S04]  /*d440*/  LDL.LU R20, [R1+0x1448] ;  /* 0x0014480001147983 */ /* 0x001f280000300800 */
[----:B-1----:R-:W4:Y:S04]  /*d450*/  LDL.LU R24, [R1+0x1444] ;  /* 0x0014440001187983 */ /* 0x002f280000300800 */
[----:B------:R0:W-:Y:S04]  /*d460*/  STS.U16 [R8+UR6+0x2880], R23 ;  /* 0x0028801708007988 */ /* 0x0001e80008000406 */
[----:B------:R1:W-:Y:S04]  /*d470*/  STS.U16 [R8+UR6+0x2a80], R25 ;  /* 0x002a801908007988 */ /* 0x0003e80008000406 */
[----:B------:R1:W-:Y:S04]  /*d480*/  STS.U16 [R8+UR6+0x2c80], R26 ;  /* 0x002c801a08007988 */ /* 0x0003e80008000406 */
[----:B0-----:R-:W4:Y:S04]  /*d490*/  LDL.LU R23, [R1+0x20] ;  /* 0x0000200001177983 */ /* 0x001f280000300800 */
[----:B-1----:R-:W4:Y:S04]  /*d4a0*/  LDL.LU R25, [R1+0x1c] ;  /* 0x00001c0001197983 */ /* 0x002f280000300800 */
[----:B------:R0:W-:Y:S04]  /*d4b0*/  STS.U16 [R8+UR6+0x2e80], R27 ;  /* 0x002e801b08007988 */ /* 0x0001e80008000406 */
[----:B------:R-:W4:Y:S04]  /*d4c0*/  LDL.LU R26, [R1+0x18] ;  /* 0x00001800011a7983 */ /* 0x000f280000300800 */
[----:B------:R1:W-:Y:S04]  /*d4d0*/  STS.U16 [R8+UR6+0x3080], R16 ;  /* 0x0030801008007988 */ /* 0x0003e80008000406 */
[----:B0-----:R-:W4:Y:S04]  /*d4e0*/  LDL.LU R27, [R1+0x14] ;  /* 0x00001400011b7983 */ /* 0x001f280000300800 */
[----:B-1----:R-:W4:Y:S04]  /*d4f0*/  LDL.LU R16, [R1+0x10] ;  /* 0x0000100001107983 */ /* 0x002f280000300800 */
[----:B------:R0:W-:Y:S04]  /*d500*/  STS.U16 [R8+UR6+0x3280], R28 ;  /* 0x0032801c08007988 */ /* 0x0001e80008000406 */
[----:B------:R1:W-:Y:S04]  /*d510*/  STS.U16 [R8+UR6+0x3480], R29 ;  /* 0x0034801d08007988 */ /* 0x0003e80008000406 */
[----:B0-----:R-:W4:Y:S04]  /*d520*/  LDL.LU R28, [R1+0xc] ;  /* 0x00000c00011c7983 */ /* 0x001f280000300800 */
[----:B-1----:R-:W4:Y:S01]  /*d530*/  LDL.LU R29, [R1+0x8] ;  /* 0x00000800011d7983 */ /* 0x002f220000300800 */
[----:B------:R-:W0:Y:S03]  /*d540*/  S2R R0, SR_CgaCtaId ;  /* 0x0000000000007919 */ /* 0x000e260000008800 */
[----:B------:R1:W-:Y:S04]  /*d550*/  STS.U16 [R8+UR6+0x2680], R2 ;  /* 0x0026800208007988 */ /* 0x0003e80008000406 */
[----:B-1----:R-:W4:Y:S04]  /*d560*/  LDL.LU R2, [R1] ;  /* 0x0000000001027983 */ /* 0x002f280000300800 */
[----:B--2---:R1:W-:Y:S04]  /*d570*/  STS.U16 [R8+UR6+0x3a80], R3 ;  /* 0x003a800308007988 */ /* 0x0043e80008000406 */
[----:B---3--:R-:W-:Y:S04]  /*d580*/  STS.U16 [R8+UR6+0x3c80], R21 ;  /* 0x003c801508007988 */ /* 0x008fe80008000406 */
[----:B-1----:R-:W2:Y:S04]  /*d590*/  LDL.LU R3, [R1+0xc4] ;  /* 0x0000c40001037983 */ /* 0x002ea80000300800 */
[----:B------:R1:W-:Y:S04]  /*d5a0*/  STS.U16 [R8+UR6+0x3880], R4 ;  /* 0x0038800408007988 */ /* 0x0003e80008000406 */
[----:B------:R-:W-:Y:S01]  /*d5b0*/  STS.U16 [R8+UR6+0x3680], R9 ;  /* 0x0036800908007988 */ /* 0x000fe20008000406 */
[----:B-1----:R-:W-:-:S05]  /*d5c0*/  IMAD.SHL.U32 R4, R22, 0x8, RZ ;  /* 0x0000000816047824 */ /* 0x002fca00078e00ff */
[----:B------:R-:W-:Y:S01]  /*d5d0*/  LOP3.LUT R4, R4, 0x30, RZ, 0xc0, !PT ;  /* 0x0000003004047812 */ /* 0x000fe200078ec0ff */
[C---:B------:R-:W-:Y:S01]  /*d5e0*/  IMAD.SHL.U32 R21, R22.reuse, 0x80, RZ ;  /* 0x0000008016157824 */ /* 0x040fe200078e00ff */
[----:B----4-:R1:W-:Y:S02]  /*d5f0*/  STS.U16 [R8+UR6+0x3e80], R24 ;  /* 0x003e801808007988 */ /* 0x0103e40008000406 */
[----:B-1----:R-:W-:Y:S02]  /*d600*/  MOV R24, 0x400 ;  /* 0x0000040000187802 */ /* 0x002fe40000000f00 */
[----:B------:R-:W-:Y:S02]  /*d610*/  LOP3.LUT R8, R22, 0x7, RZ, 0xc0, !PT ;  /* 0x0000000716087812 */ /* 0x000fe400078ec0ff */
[----:B0-----:R-:W-:-:S03]  /*d620*/  LEA R9, R0, R24, 0x18 ;  /* 0x0000001800097211 */ /* 0x001fc600078ec0ff */
[C---:B------:R-:W-:Y:S02]  /*d630*/  IMAD R4, R8.reuse, 0x40, R4 ;  /* 0x0000004008047824 */ /* 0x040fe400078e0204 */
[----:B------:R-:W-:Y:S02]  /*d640*/  IMAD R24, R8, 0x110, RZ ;  /* 0x0000011008187824 */ /* 0x000fe400078e02ff */
[C---:B------:R-:W-:Y:S01]  /*d650*/  IMAD.SHL.U32 R8, R22.reuse, 0x2, RZ ;  /* 0x0000000216087824 */ /* 0x040fe200078e00ff */
[----:B------:R-:W-:-:S05]  /*d660*/  LOP3.LUT R22, R22, 0x20, RZ, 0xc0, !PT ;  /* 0x0000002016167812 */ /* 0x000fca00078ec0ff */
[----:B------:R-:W-:Y:S02]  /*d670*/  IMAD R22, R22, 0x10, R9 ;  /* 0x0000001016167824 */ /* 0x000fe400078e0209 */
[----:B------:R-:W0:Y:S01]  /*d680*/  S2R R9, SR_TID.X ;  /* 0x0000000000097919 */ /* 0x000e220000002100 */
[--C-:B------:R-:W-:Y:S02]  /*d690*/  LOP3.LUT R24, R24, 0x10, R8.reuse, 0x78, !PT ;  /* 0x0000001018187812 */ /* 0x100fe400078e7808 */
[----:B------:R-:W-:Y:S02]  /*d6a0*/  LOP3.LUT R4, R4, 0x30, R8, 0x78, !PT ;  /* 0x0000003004047812 */ /* 0x000fe400078e7808 */
[----:B------:R-:W-:Y:S02]  /*d6b0*/  LOP3.LUT R24, R24, 0x800, R21, 0xf8, !PT ;  /* 0x0000080018187812 */ /* 0x000fe400078ef815 */
[----:B------:R-:W3:Y:S01]  /*d6c0*/  LDL.LU R21, [R1+0x1440] ;  /* 0x0014400001157983 */ /* 0x000ee20000300800 */
[----:B0-----:R-:W-:-:S05]  /*d6d0*/  LOP3.LUT R9, R9, 0x3f, RZ, 0xc0, !PT ;  /* 0x0000003f09097812 */ /* 0x001fca00078ec0ff */
[----:B------:R-:W-:-:S05]  /*d6e0*/  IMAD.SHL.U32 R9, R9, 0x2, RZ ;  /* 0x0000000209097824 */ /* 0x000fca00078e00ff */
[----:B------:R-:W-:Y:S02]  /*d6f0*/  LOP3.LUT R8, R9, 0x20, RZ, 0x3c, !PT ;  /* 0x0000002009087812 */ /* 0x000fe400078e3cff */
[----:B------:R-:W4:Y:S01]  /*d700*/  LDL.LU R9, [R1+0x4] ;  /* 0x0000040001097983 */ /* 0x000f220000300800 */
[----:B------:R-:W-:-:S03]  /*d710*/  IMAD.IADD R4, R4, 0x1, R22 ;  /* 0x0000000104047824 */ /* 0x000fc600078e0216 */
[----:B------:R-:W2:Y:S04]  /*d720*/  LDL.LU R22, [R1+0x143c] ;  /* 0x00143c0001167983 */ /* 0x000ea80000300800 */
[----:B------:R0:W-:Y:S04]  /*d730*/  STS.U16 [R8+UR6+0x2300], R23 ;  /* 0x0023001708007988 */ /* 0x0001e80008000406 */
[----:B------:R1:W-:Y:S04]  /*d740*/  STS.U16 [R8+UR6+0x2100], R25 ;  /* 0x0021001908007988 */ /* 0x0003e80008000406 */
[----:B------:R1:W-:Y:S04]  /*d750*/  STS.U16 [R8+UR6+0x2500], R26 ;  /* 0x0025001a08007988 */ /* 0x0003e80008000406 */
[----:B0-----:R-:W2:Y:S04]  /*d760*/  LDL.LU R23, [R1+0x1438] ;  /* 0x0014380001177983 */ /* 0x001ea80000300800 */
[----:B-1----:R-:W3:Y:S04]  /*d770*/  LDL.LU R25, [R1+0x1434] ;  /* 0x0014340001197983 */ /* 0x002ee80000300800 */
[----:B------:R-:W3:Y:S04]  /*d780*/  LDL.LU R26, [R1+0x1430] ;  /* 0x00143000011a7983 */ /* 0x000ee80000300800 */
[----:B------:R0:W-:Y:S04]  /*d790*/  STS.U16 [R8+UR6+0x2700], R27 ;  /* 0x0027001b08007988 */ /* 0x0001e80008000406 */
[----:B------:R1:W-:Y:S04]  /*d7a0*/  STS.U16 [R8+UR6+0x2900], R16 ;  /* 0x0029001008007988 */ /* 0x0003e80008000406 */
[----:B0-----:R-:W3:Y:S04]  /*d7b0*/  LDL.LU R27, [R1+0x142c] ;  /* 0x00142c00011b7983 */ /* 0x001ee80000300800 */
[----:B-1----:R-:W3:Y:S04]  /*d7c0*/  LDL.LU R16, [R1+0x1428] ;  /* 0x0014280001107983 */ /* 0x002ee80000300800 */
[----:B------:R0:W-:Y:S04]  /*d7d0*/  STS.U16 [R8+UR6+0x2b00], R28 ;  /* 0x002b001c08007988 */ /* 0x0001e80008000406 */
[----:B------:R1:W-:Y:S04]  /*d7e0*/  STS.U16 [R8+UR6+0x2d00], R29 ;  /* 0x002d001d08007988 */ /* 0x0003e80008000406 */
[----:B0-----:R-:W3:Y:S04]  /*d7f0*/  LDL.LU R28, [R1+0x1424] ;  /* 0x00142400011c7983 */ /* 0x001ee80000300800 */
[----:B-1----:R-:W3:Y:S04]  /*d800*/  LDL.LU R29, [R1+0x1420] ;  /* 0x00142000011d7983 */ /* 0x002ee80000300800 */
[----:B------:R-:W-:Y:S04]  /*d810*/  STS.U16 [R8+UR6+0x3100], R2 ;  /* 0x0031000208007988 */ /* 0x000fe80008000406 */
[----:B----4-:R0:W-:Y:S02]  /*d820*/  STS.U16 [R8+UR6+0x2f00], R9 ;  /* 0x002f000908007988 */ /* 0x0101e40008000406 */
[----:B0-----:R-:W0:Y:S02]  /*d830*/  S2R R9, SR_TID.X ;  /* 0x0000000000097919 */ /* 0x001e240000002100 */
[----:B--2---:R-:W-:Y:S04]  /*d840*/  STS.U16 [R8+UR6+0x3f00], R23 ;  /* 0x003f001708007988 */ /* 0x004fe80008000406 */
[----:B---3--:R-:W-:Y:S04]  /*d850*/  STS.U16 [R8+UR6+0x3d00], R25 ;  /* 0x003d001908007988 */ /* 0x008fe80008000406 */
[----:B------:R-:W-:Y:S01]  /*d860*/  STS.U16 [R8+UR6+0x3b00], R26 ;  /* 0x003b001a08007988 */ /* 0x000fe20008000406 */
[----:B0-----:R-:W-:-:S05]  /*d870*/  LOP3.LUT R9, R9, 0x3f, RZ, 0xc0, !PT ;  /* 0x0000003f09097812 */ /* 0x001fca00078ec0ff */
[----:B------:R-:W-:Y:S01]  /*d880*/  IMAD.SHL.U32 R9, R9, 0x2, RZ ;  /* 0x0000000209097824 */ /* 0x000fe200078e00ff */
[----:B------:R0:W-:Y:S04]  /*d890*/  STS.U16 [R8+UR6+0x3700], R16 ;  /* 0x0037001008007988 */ /* 0x0001e80008000406 */
[----:B------:R-:W-:Y:S01]  /*d8a0*/  STS.U16 [R8+UR6+0x3900], R27 ;  /* 0x0039001b08007988 */ /* 0x000fe20008000406 */
[----:B0-----:R-:W-:-:S03]  /*d8b0*/  LOP3.LUT R16, R9, 0x30, RZ, 0x3c, !PT ;  /* 0x0000003009107812 */ /* 0x001fc600078e3cff */
[----:B------:R-:W-:Y:S04]  /*d8c0*/  STS.U16 [R8+UR6+0x3500], R28 ;  /* 0x0035001c08007988 */ /* 0x000fe80008000406 */
        /* <DEDUP_REMOVED lines=16> */
[----:B------:R-:W-:Y:S01]  /*d9d0*/  STS.U16 [R16+UR6+0x3d80], R10 ;  /* 0x003d800a10007988 */ /* 0x000fe20008000406 */
[----:B------:R-:W-:Y:S06]  /*d9e0*/  BAR.SYNC.DEFER_BLOCKING 0x0 ;  /* 0x0000000000007b1d */ /* 0x000fec0000010000 */
[----:B------:R-:W0:Y:S04]  /*d9f0*/  LDSM.16.M88.4 R16, [R4+0x2400] ;  /* 0x002400000410783b */ /* 0x000e280000000200 */
[----:B------:R-:W1:Y:S04]  /*da00*/  LDSM.16.M88.4 R20, [R4+0x2000] ;  /* 0x002000000414783b */ /* 0x000e680000000200 */
[----:B------:R-:W2:Y:S01]  /*da10*/  LDSM.16.M88.4 R8, [R4+0x2800] ;  /* 0x002800000408783b */ /* 0x000ea20000000200 */
[----:B0-----:R-:W-:-:S03]  /*da20*/  IMAD.MOV.U32 R2, RZ, RZ, R18 ;  /* 0x000000ffff027224 */ /* 0x001fc600078e0012 */
[----:B------:R-:W-:Y:S04]  /*da30*/  STL.64 [R1+0x50], R16 ;  /* 0x0000501001007387 */ /* 0x000fe80000100a00 */
[----:B------:R-:W-:Y:S04]  /*da40*/  STL.64 [R1+0x58], R18 ;  /* 0x0000581201007387 */ /* 0x000fe80000100a00 */
[----:B-1----:R-:W-:Y:S01]  /*da50*/  STL.64 [R1+0x60], R20 ;  /* 0x0000601401007387 */ /* 0x002fe20000100a00 */
[----:B--2---:R-:W-:-:S03]  /*da60*/  IMAD.MOV.U32 R3, RZ, RZ, R8 ;  /* 0x000000ffff037224 */ /* 0x004fc600078e0008 */
[----:B------:R-:W-:Y:S04]  /*da70*/  STL.64 [R1+0x68], R22 ;  /* 0x0000681601007387 */ /* 0x000fe80000100a00 */
[----:B------:R0:W-:Y:S04]  /*da80*/  STL [R1+0x1090], R2 ;  /* 0x0010900201007387 */ /* 0x0001e80000100800 */
[----:B------:R-:W-:Y:S04]  /*da90*/  STL.64 [R1+0x40], R8 ;  /* 0x0000400801007387 */ /* 0x000fe80000100a00 */
[----:B------:R-:W-:Y:S01]  /*daa0*/  STL.64 [R1+0x48], R10 ;  /* 0x0000480a01007387 */ /* 0x000fe20000100a00 */
[----:B0-----:R-:W-:-:S03]  /*dab0*/  IMAD.MOV.U32 R2, RZ, RZ, R9 ;  /* 0x000000ffff027224 */ /* 0x001fc600078e0009 */
[----:B------:R-:W0:Y:S01]  /*dac0*/  LDSM.16.M88.4 R8, [R4+0x2c00] ;  /* 0x002c00000408783b */ /* 0x000e220000000200 */
[----:B------:R-:W-:-:S04]  /*dad0*/  MOV R27, 0x400 ;  /* 0x00000400001b7802 */ /* 0x000fc80000000f00 */
[----:B------:R-:W-:Y:S01]  /*dae0*/  LEA R27, R0, R27, 0x18 ;  /* 0x0000001b001b7211 */ /* 0x000fe200078ec0ff */
[----:B------:R-:W-:Y:S02]  /*daf0*/  IMAD.MOV.U32 R0, RZ, RZ, R19 ;  /* 0x000000ffff007224 */ /* 0x000fe400078e0013 */
[----:B------:R-:W1:Y:S04]  /*db00*/  LDSM.16.M88.4 R16, [R4+0x3000] ;  /* 0x003000000410783b */ /* 0x000e680000000200 */
[----:B0-----:R-:W-:Y:S01]  /*db10*/  STL.64 [R1+0x30], R8 ;  /* 0x0000300801007387 */ /* 0x001fe20000100a00 */
[----:B------:R-:W-:Y:S01]  /*db20*/  IMAD.MOV.U32 R23, RZ, RZ, R8 ;  /* 0x000000ffff177224 */ /* 0x000fe200078e0008 */
[----:B------:R-:W-:Y:S02]  /*db30*/  MOV R22, R9 ;  /* 0x0000000900167202 */ /* 0x000fe40000000f00 */
[----:B------:R-:W-:Y:S04]  /*db40*/  STL.64 [R1+0x38], R10 ;  /* 0x0000380a01007387 */ /* 0x000fe80000100a00 */
[----:B------:R-:W0:Y:S04]  /*db50*/  LDSM.16.M88.4 R8, [R4+0x3400] ;  /* 0x003400000408783b */ /* 0x000e280000000200 */
[----:B-1----:R-:W-:Y:S04]  /*db60*/  STL.64 [R1+0x20], R16 ;  /* 0x0000201001007387 */ /* 0x002fe80000100a00 */
[----:B------:R-:W-:Y:S04]  /*db70*/  STL.64 [R1+0x28], R18 ;  /* 0x0000281201007387 */ /* 0x000fe80000100a00 */
[----:B0-----:R-:W-:Y:S01]  /*db80*/  STL.64 [R1+0x10], R8 ;  /* 0x0000100801007387 */ /* 0x001fe20000100a00 */
[----:B------:R-:W-:-:S02]  /*db90*/  IMAD.MOV.U32 R28, RZ, RZ, R8 ;  /* 0x000000ffff1c7224 */ /* 0x000fc400078e0008 */
[----:B------:R-:W-:Y:S01]  /*dba0*/  IMAD.MOV.U32 R26, RZ, RZ, R9 ;  /* 0x000000ffff1a7224 */ /* 0x000fe200078e0009 */
[----:B------:R-:W-:Y:S04]  /*dbb0*/  STL.64 [R1+0x18], R10 ;  /* 0x0000180a01007387 */ /* 0x000fe80000100a00 */
[----:B------:R-:W0:Y:S01]  /*dbc0*/  LDSM.16.M88.4 R8, [R4+0x3800] ;  /* 0x003800000408783b */ /* 0x000e220000000200 */
[----:B------:R-:W-:-:S03]  /*dbd0*/  IMAD.IADD R25, R27, 0x1, R24 ;  /* 0x000000011b197824 */ /* 0x000fc600078e0218 */
[----:B------:R-:W1:Y:S04]  /*dbe0*/  LDSM.16.M88.4 R4, [R4+0x3c00] ;  /* 0x003c00000404783b */ /* 0x000e680000000200 */
[----:B------:R-:W2:Y:S04]  /*dbf0*/  LDSM.16.MT88.4 R16, [R25+0x80] ;  /* 0x000080001910783b */ /* 0x000ea80000004200 */
[----:B------:R-:W3:Y:S04]  /*dc00*/  LDSM.16.MT88.4 R12, [R25] ;  /* 0x00000000190c783b */ /* 0x000ee80000004200 */
[----:B0-----:R-:W-:Y:S04]  /*dc10*/  STL [R1+0x102c], R10 ;  /* 0x00102c0a01007387 */ /* 0x001fe80000100800 */
[----:B------:R-:W-:Y:S04]  /*dc20*/  STL [R1+0x1028], R11 ;  /* 0x0010280b01007387 */ /* 0x000fe80000100800 */
[----:B------:R0:W-:Y:S04]  /*dc30*/  STL.64 [R1+0x1410], R8 ;  /* 0x0014100801007387 */ /* 0x0001e80000100a00 */
[----:B0-----:R-:W4:Y:S04]  /*dc40*/  LDL.64 R8, [R1+0x50] ;  /* 0x0000500001087983 */ /* 0x001f280000100a00 */
[----:B----4-:R0:W-:Y:S04]  /*dc50*/  STL.64 [R1+0x1418], R8 ;  /* 0x0014180801007387 */ /* 0x0101e80000100a00 */
[----:B0-----:R-:W3:Y:S04]  /*dc60*/  LDL.LU.64 R8, [R1+0x340] ;  /* 0x0003400001087983 */ /* 0x001ee80000300a00 */
[----:B------:R-:W3:Y:S04]  /*dc70*/  LDL.LU.64 R10, [R1+0x348] ;  /* 0x00034800010a7983 */ /* 0x000ee80000300a00 */
[----:B-1----:R-:W-:Y:S04]  /*dc80*/  STL [R1+0xfc4], R6 ;  /* 0x000fc40601007387 */ /* 0x002fe80000100800 */
[----:B------:R-:W-:Y:S04]  /*dc90*/  STL [R1+0xfc0], R7 ;  /* 0x000fc00701007387 */ /* 0x000fe80000100800 */
[----:B------:R0:W-:Y:S04]  /*dca0*/  STL.64 [R1+0x13d0], R4 ;  /* 0x0013d00401007387 */ /* 0x0001e80000100a00 */
[----:B--2---:R-:W-:Y:S04]  /*dcb0*/  STL.64 [R1+0x13b0], R18 ;  /* 0x0013b01201007387 */ /* 0x004fe80000100a00 */
[----:B------:R1:W-:Y:S04]  /*dcc0*/  STL.64 [R1+0x13a8], R16 ;  /* 0x0013a81001007387 */ /* 0x0003e80000100a00 */
[----:B0-----:R-:W2:Y:S04]  /*dcd0*/  LDL.LU.64 R4, [R1+0x300] ;  /* 0x0003000001047983 */ /* 0x001ea80000300a00 */
[----:B------:R-:W4:Y:S01]  /*dce0*/  LDL.LU.64 R6, [R1+0x308] ;  /* 0x0003080001067983 */ /* 0x000f220000300a00 */
[----:B-1----:R-:W-:-:S02]  /*dcf0*/  IMAD.MOV.U32 R16, RZ, RZ, R28 ;  /* 0x000000ffff107224 */ /* 0x002fc400078e001c */
[----:B------:R-:W-:Y:S01]  /*dd00*/  IMAD.MOV.U32 R17, RZ, RZ, R26 ;  /* 0x000000ffff117224 */ /* 0x000fe200078e001a */
[----:B----4-:R-:W-:Y:S04]  /*dd10*/  STL.64 [R1+0x13e0], R6 ;  /* 0x0013e00601007387 */ /* 0x010fe80000100a00 */
[----:B--2---:R0:W-:Y:S02]  /*dd20*/  STL.64 [R1+0x13d8], R4 ;  /* 0x0013d80401007387 */ /* 0x0041e40000100a00 */
[----:B0-----:R-:W-:Y:S02]  /*dd30*/  IMAD.MOV.U32 R4, RZ, RZ, R23 ;  /* 0x000000ffff047224 */ /* 0x001fe400078e0017 */
[----:B------:R-:W-:-:S05]  /*dd40*/  IMAD.MOV.U32 R5, RZ, RZ, R22 ;  /* 0x000000ffff057224 */ /* 0x000fca00078e0016 */
[----:B------:R0:W-:Y:S02]  /*dd50*/  STL.64 [R1+0x13f0], R4 ;  /* 0x0013f00401007387 */ /* 0x0001e40000100a00 */
[----:B0-----:R-:W-:Y:S02]  /*dd60*/  IMAD.MOV.U32 R4, RZ, RZ, R3 ;  /* 0x000000ffff047224 */ /* 0x001fe400078e0003 */
[----:B------:R-:W-:-:S05]  /*dd70*/  IMAD.MOV.U32 R5, RZ, RZ, R2 ;  /* 0x000000ffff057224 */ /* 0x000fca00078e0002 */
[----:B------:R0:W-:Y:S04]  /*dd80*/  STL.64 [R1+0x1408], R4 ;  /* 0x0014080401007387 */ /* 0x0001e80000100a00 */
[----:B0-----:R-:W2:Y:S04]  /*dd90*/  LDL.LU.64 R4, [R1+0x330] ;  /* 0x0003300001047983 */ /* 0x001ea80000300a00 */
[----:B------:R-:W2:Y:S04]  /*dda0*/  LDL.LU.64 R6, [R1+0x338] ;  /* 0x0003380001067983 */ /* 0x000ea80000300a00 */
[----:B------:R0:W-:Y:S04]  /*ddb0*/  STL.64 [R1+0x13c8], R16 ;  /* 0x0013c81001007387 */ /* 0x0001e80000100a00 */
[----:B0-----:R-:W4:Y:S04]  /*ddc0*/  LDL.64 R16, [R1+0x20] ;  /* 0x0000200001107983 */ /* 0x001f280000100a00 */
[----:B----4-:R0:W-:Y:S04]  /*ddd0*/  STL.64 [R1+0x13e8], R16 ;  /* 0x0013e81001007387 */ /* 0x0101e80000100a00 */
[----:B0-----:R-:W4:Y:S04]  /*dde0*/  LDL.LU.64 R16, [R1+0x310] ;  /* 0x0003100001107983 */ /* 0x001f280000300a00 */
[----:B------:R-:W2:Y:S01]  /*ddf0*/  LDL.LU.64 R18, [R1+0x318] ;  /* 0x0003180001127983 */ /* 0x000ea20000300a00 */
[C---:B---3--:R-:W-:Y:S03]  /*de00*/  HMMA.16816.F32.BF16 R8, R12.reuse, R20, R8 ;  /* 0x000000140c08723c */ /* 0x048fe60000041808 */
[----:B--2---:R-:W-:Y:S04]  /*de10*/  STL.64 [R1+0x1400], R18 ;  /* 0x0014001201007387 */ /* 0x004fe80000100a00 */
[----:B----4-:R0:W-:Y:S04]  /*de20*/  STL.64 [R1+0x13f8], R16 ;  /* 0x0013f81001007387 */ /* 0x0101e80000100a00 */
[----:B0-----:R-:W2:Y:S04]  /*de30*/  LDL.LU.64 R16, [R1+0x320] ;  /* 0x0003200001107983 */ /* 0x001ea80000300a00 */
[----:B------:R-:W2:Y:S04]  /*de40*/  LDL.LU.64 R18, [R1+0x328] ;  /* 0x0003280001127983 */ /* 0x000ea80000300a00 */
[----:B------:R-:W-:Y:S04]  /*de50*/  STL [R1+0x1328], R27 ;  /* 0x0013281b01007387 */ /* 0x000fe80000100800 */
[----:B------:R0:W-:Y:S04]  /*de60*/  STL.64 [R1+0x1320], R24 ;  /* 0x0013201801007387 */ /* 0x0001e80000100a00 */
[----:B0-----:R-:W3:Y:S04]  /*de70*/  LDL.LU.64 R24, [R1+0x2e0] ;  /* 0x0002e00001187983 */ /* 0x001ee80000300a00 */
[----:B------:R-:W4:Y:S04]  /*de80*/  LDL.LU.64 R26, [R1+0x2e8] ;  /* 0x0002e800011a7983 */ /* 0x000f280000300a00 */
[----:B----4-:R-:W-:Y:S04]  /*de90*/  STL.64 [R1+0x13c0], R26 ;  /* 0x0013c01a01007387 */ /* 0x010fe80000100a00 */
[----:B---3--:R0:W-:Y:S04]  /*dea0*/  STL.64 [R1+0x13b8], R24 ;  /* 0x0013b81801007387 */ /* 0x0081e80000100a00 */
[----:B0-----:R-:W3:Y:S04]  /*deb0*/  LDL.LU.64 R24, [R1+0x2f0] ;  /* 0x0002f00001187983 */ /* 0x001ee80000300a00 */
[----:B------:R-:W3:Y:S04]  /*dec0*/  LDL.LU.64 R26, [R1+0x2f8] ;  /* 0x0002f800011a7983 */ /* 0x000ee80000300a00 */
[----:B------:R0:W-:Y:S04]  /*ded0*/  STL.64 [R1+0x340], R8 ;  /* 0x0003400801007387 */ /* 0x0001e80000100a00 */
[----:B------:R-:W-:Y:S04]  /*dee0*/  STL.64 [R1+0x348], R10 ;  /* 0x0003480a01007387 */ /* 0x000fe80000100a00 */
[----:B0-----:R-:W4:Y:S02]  /*def0*/  LDL.LU.64 R8, [R1+0x1418] ;  /* 0x0014180001087983 */ /* 0x001f240000300a00 */
[----:B----4-:R-:W-:Y:S01]  /*df00*/  HMMA.16816.F32.BF16 R4, R12, R8, R4 ;  /* 0x000000080c04723c */ /* 0x010fe20000041804 */
[----:B------:R-:W-:-:S02]  /*df10*/  IMAD.MOV.U32 R3, RZ, RZ, R8 ;  /* 0x000000ffff037224 */ /* 0x000fc400078e0008 */
[----:B------:R-:W-:Y:S02]  /*df20*/  IMAD.MOV.U32 R2, RZ, RZ, R9 ;  /* 0x000000ffff027224 */ /* 0x000fe400078e0009 */
[----:B------:R-:W4:-:S14]  /*df30*/  LDL.LU.64 R8, [R1+0x1410] ;  /* 0x0014100001087983 */ /* 0x000f1c0000300a00 */
[----:B------:R0:W-:Y:S04]  /*df40*/  STL.64 [R1+0x330], R4 ;  /* 0x0003300401007387 */ /* 0x0001e80000100a00 */
[----:B0-----:R-:W2:Y:S01]  /*df50*/  LDL.LU.64 R4, [R1+0x1408] ;  /* 0x0014080001047983 */ /* 0x001ea20000300a00 */
[----:B------:R-:W-:Y:S02]  /*df60*/  IMAD.MOV.U32 R10, RZ, RZ, R6 ;  /* 0x000000ffff0a7224 */ /* 0x000fe400078e0006 */
[----:B------:R-:W-:-:S05]  /*df70*/  IMAD.MOV.U32 R11, RZ, RZ, R7 ;  /* 0x000000ffff0b7224 */ /* 0x000fca00078e0007 */
[----:B------:R-:W-:Y:S04]  /*df80*/  STL [R1+0x1034], R11 ;  /* 0x0010340b01007387 */ /* 0x000fe80000100800 */
[----:B------:R-:W-:Y:S01]  /*df90*/  STL [R1+0x1030], R10 ;  /* 0x0010300a01007387 */ /* 0x000fe20000100800 */
[----:B--2---:R-:W-:Y:S03]  /*dfa0*/  HMMA.16816.F32.BF16 R4, R12, R4, R16 ;  /* 0x000000040c04723c */ /* 0x004fe60000041810 */
[----:B------:R-:W2:Y:S04]  /*dfb0*/  LDL.LU.64 R18, [R1+0x1400] ;  /* 0x0014000001127983 */ /* 0x000ea80000300a00 */
[----:B------:R-:W2:-:S12]  /*dfc0*/  LDL.LU.64 R16, [R1+0x13f8] ;  /* 0x0013f80001107983 */ /* 0x000e980000300a00 */
[----:B------:R0:W-:Y:S04]  /*dfd0*/  STL.64 [R1+0x320], R4 ;  /* 0x0003200401007387 */ /* 0x0001e80000100a00 */
[----:B------:R2:W-:Y:S04]  /*dfe0*/  STL.64 [R1+0x328], R6 ;  /* 0x0003280601007387 */ /* 0x0005e80000100a00 */
[----:B0-----:R-:W2:Y:S02]  /*dff0*/  LDL.LU.64 R4, [R1+0x13f0] ;  /* 0x0013f00001047983 */ /* 0x001ea40000300a00 */
[----:B--2---:R-:W-:Y:S02]  /*e000*/  HMMA.16816.F32.BF16 R4, R12, R4, R16 ;  /* 0x000000040c04723c */ /* 0x004fe40000041810 */
[----:B------:R-:W2:-:S15]  /*e010*/  LDL.LU.64 R16, [R1+0x13e8] ;  /* 0x0013e80001107983 */ /* 0x000e9e0000300a00 */
[----:B------:R-:W-:Y:S02]  /*e020*/  NOP ;  /* 0x0000000000007918 */ /* 0x000fe40000000000 */
[----:B------:R-:W-:Y:S04]  /*e030*/  STL.64 [R1+0x310], R4 ;  /* 0x0003100401007387 */ /* 0x000fe80000100a00 */
[----:B------:R0:W-:Y:S04]  /*e040*/  STL.64 [R1+0x318], R6 ;  /* 0x0003180601007387 */ /* 0x0001e80000100a00 */
[----:B0-----:R-:W2:Y:S04]  /*e050*/  LDL.LU.64 R6, [R1+0x13e0] ;  /* 0x0013e00001067983 */ /* 0x001ea80000300a00 */
[----:B------:R-:W2:Y:S02]  /*e060*/  LDL.LU.64 R4, [R1+0x13d8] ;  /* 0x0013d80001047983 */ /* 0x000ea40000300a00 */
[----:B--2---:R-:W-:-:S15]  /*e070*/  HMMA.16816.F32.BF16 R4, R12, R16, R4 ;  /* 0x000000100c04723c */ /* 0x004fde0000041804 */
[----:B------:R-:W-:-:S04]  /*e080*/  NOP ;  /* 0x0000000000007918 */ /* 0x000fc80000000000 */
[----:B------:R0:W-:Y:S04]  /*e090*/  STL.64 [R1+0x300], R4 ;  /* 0x0003000401007387 */ /* 0x0001e80000100a00 */
[----:B------:R1:W-:Y:S04]  /*e0a0*/  STL.64 [R1+0x308], R6 ;  /* 0x0003080601007387 */ /* 0x0003e80000100a00 */
[----:B0-----:R-:W2:Y:S01]  /*e0b0*/  LDL.LU.64 R4, [R1+0x13d0] ;  /* 0x0013d00001047983 */ /* 0x001ea20000300a00 */
[----:B-1----:R-:W-:Y:S02]  /*e0c0*/  IMAD.MOV.U32 R7, RZ, RZ, R16 ;  /* 0x000000ffff077224 */ /* 0x002fe400078e0010 */
[----:B------:R-:W-:-:S02]  /*e0d0*/  IMAD.MOV.U32 R6, RZ, RZ, R17 ;  /* 0x000000ffff067224 */ /* 0x000fc400078e0011 */
[----:B------:R-:W3:Y:S02]  /*e0e0*/  LDL.LU.64 R16, [R1+0x13c8] ;  /* 0x0013c80001107983 */ /* 0x000ee40000300a00 */
[----:B---3--:R-:W-:Y:S02]  /*e0f0*/  HMMA.16816.F32.BF16 R16, R12, R16, R24 ;  /* 0x000000100c10723c */ /* 0x008fe40000041818 */
[----:B------:R-:W4:Y:S04]  /*e100*/  LDL.LU.64 R26, [R1+0x13c0] ;  /* 0x0013c000011a7983 */ /* 0x000f280000300a00 */
[----:B------:R-:W4:-:S13]  /*e110*/  LDL.LU.64 R24, [R1+0x13b8] ;  /* 0x0013b80001187983 */ /* 0x000f1a0000300a00 */
[----:B------:R-:W-:Y:S04]  /*e120*/  STL.64 [R1+0x2f0], R16 ;  /* 0x0002f01001007387 */ /* 0x000fe80000100a00 */
[----:B------:R0:W-:Y:S04]  /*e130*/  STL.64 [R1+0x2f8], R18 ;  /* 0x0002f81201007387 */ /* 0x0001e80000100a00 */
[----:B0-----:R-:W3:Y:S04]  /*e140*/  LDL.LU.64 R18, [R1+0x13b0] ;  /* 0x0013b00001127983 */ /* 0x001ee80000300a00 */
[----:B------:R-:W3:Y:S01]  /*e150*/  LDL.LU.64 R16, [R1+0x13a8] ;  /* 0x0013a80001107983 */ /* 0x000ee20000300a00 */
[----:B----4-:R-:W-:-:S15]  /*e160*/  HMMA.16816.F32.BF16 R24, R12, R8, R24 ;  /* 0x000000080c18723c */ /* 0x010fde0000041818 */
[----:B------:R-:W-:-:S04]  /*e170*/  NOP ;  /* 0x0000000000007918 */ /* 0x000fc80000000000 */
[----:B------:R-:W-:Y:S02]  /*e180*/  IMAD.MOV.U32 R11, RZ, RZ, R26 ;  /* 0x000000ffff0b7224 */ /* 0x000fe400078e001a */
[----:B------:R-:W-:Y:S01]  /*e190*/  IMAD.MOV.U32 R10, RZ, RZ, R27 ;  /* 0x000000ffff0a7224 */ /* 0x000fe200078e001b */
[----:B------:R0:W-:Y:S04]  /*e1a0*/  STL.64 [R1+0x2e0], R24 ;  /* 0x0002e01801007387 */ /* 0x0001e80000100a00 */
[----:B0-----:R-:W2:Y:S04]  /*e1b0*/  LDL.LU.64 R24, [R1+0x240] ;  /* 0x0002400001187983 */ /* 0x001ea80000300a00 */
[----:B------:R-:W2:Y:S04]  /*e1c0*/  LDL.LU.64 R26, [R1+0x248] ;  /* 0x00024800011a7983 */ /* 0x000ea80000300a00 */
[----:B------:R-:W-:Y:S04]  /*e1d0*/  STL.64 [R1+0x1338], R10 ;  /* 0x0013380a01007387 */ /* 0x000fe80000100a00 */
[----:B------:R0:W-:Y:S04]  /*e1e0*/  STL.64 [R1+0x1330], R8 ;  /* 0x0013300801007387 */ /* 0x0001e80000100a00 */
[----:B0-----:R-:W4:Y:S04]  /*e1f0*/  LDL.64 R8, [R1+0x10] ;  /* 0x0000100001087983 */ /* 0x001f280000100a00 */
[----:B----4-:R0:W-:Y:S02]  /*e200*/  STL.64 [R1+0x1350], R8 ;  /* 0x0013500801007387 */ /* 0x0101e40000100a00 */
[----:B0-----:R-:W-:-:S02]  /*e210*/  IMAD.MOV.U32 R8, RZ, RZ, R7 ;  /* 0x000000ffff087224 */ /* 0x001fc400078e0007 */
[----:B------:R-:W-:-:S05]  /*e220*/  IMAD.MOV.U32 R9, RZ, RZ, R6 ;  /* 0x000000ffff097224 */ /* 0x000fca00078e0006 */
[----:B------:R0:W-:Y:S04]  /*e230*/  STL.64 [R1+0x1368], R8 ;  /* 0x0013680801007387 */ /* 0x0001e80000100a00 */
[----:B0-----:R-:W4:Y:S01]  /*e240*/  LDL.64 R8, [R1+0x30] ;  /* 0x0000300001087983 */ /* 0x001f220000100a00 */
[----:B--2---:R-:W-:Y:S03]  /*e250*/  HMMA.16816.F32.BF16 R12, R12, R4, R24 ;  /* 0x000000040c0c723c */ /* 0x004fe60000041818 */
[----:B----4-:R0:W-:Y:S04]  /*e260*/  STL.64 [R1+0x1380], R8 ;  /* 0x0013800801007387 */ /* 0x0101e80000100a00 */
[----:B0-----:R-:W2:Y:S04]  /*e270*/  LDL.64 R8, [R1+0x40] ;  /* 0x0000400001087983 */ /* 0x001ea80000100a00 */
[----:B--2---:R0:W-:Y:S02]  /*e280*/  STL.64 [R1+0x1388], R8 ;  /* 0x0013880801007387 */ /* 0x0041e40000100a00 */
[----:B0-----:R-:W-:-:S02]  /*e290*/  IMAD.MOV.U32 R8, RZ, RZ, R3 ;  /* 0x000000ffff087224 */ /* 0x001fc400078e0003 */
[----:B------:R-:W-:-:S05]  /*e2a0*/  IMAD.MOV.U32 R9, RZ, RZ, R2 ;  /* 0x000000ffff097224 */ /* 0x000fca00078e0002 */
[----:B------:R0:W-:Y:S04]  /*e2b0*/  STL.64 [R1+0x13a0], R8 ;  /* 0x0013a00801007387 */ /* 0x0001e80000100a00 */
[----:B0-----:R-:W3:Y:S04]  /*e2c0*/  LDL.LU.64 R8, [R1+0x1b0] ;  /* 0x0001b00001087983 */ /* 0x001ee80000300a00 */
[----:B------:R-:W3:Y:S04]  /*e2d0*/  LDL.LU.64 R10, [R1+0x1b8] ;  /* 0x0001b800010a7983 */ /* 0x000ee80000300a00 */
[----:B------:R0:W-:Y:S04]  /*e2e0*/  STL.64 [R1+0x240], R12 ;  /* 0x0002400c01007387 */ /* 0x0001e80000100a00 */
[----:B------:R1:W-:Y:S04]  /*e2f0*/  STL.64 [R1+0x248], R14 ;  /* 0x0002480e01007387 */ /* 0x0003e80000100a00 */
[----:B0-----:R-:W2:Y:S04]  /*e300*/  LDL.LU.64 R12, [R1+0x540] ;  /* 0x00054000010c7983 */ /* 0x001ea80000300a00 */
[----:B-1----:R-:W4:Y:S04]  /*e310*/  LDL.LU.64 R14, [R1+0x548] ;  /* 0x00054800010e7983 */ /* 0x002f280000300a00 */
[----:B----4-:R-:W-:Y:S04]  /*e320*/  STL.64 [R1+0x1398], R14 ;  /* 0x0013980e01007387 */ /* 0x010fe80000100a00 */
[----:B--2---:R0:W-:Y:S04]  /*e330*/  STL.64 [R1+0x1390], R12 ;  /* 0x0013900c01007387 */ /* 0x0041e80000100a00 */
[----:B0-----:R-:W2:Y:S04]  /*e340*/  LDL.LU.64 R12, [R1+0x1a0] ;  /* 0x0001a000010c7983 */ /* 0x001ea80000300a00 */
[----:B------:R-:W2:Y:S04]  /*e350*/  LDL.LU.64 R14, [R1+0x1a8] ;  /* 0x0001a800010e7983 */ /* 0x000ea80000300a00 */
[----:B------:R-:W4:Y:S04]  /*e360*/  LDL.LU.64 R24, [R1+0x470] ;  /* 0x0004700001187983 */ /* 0x000f280000300a00 */
[----:B------:R-:W2:Y:S04]  /*e370*/  LDL.LU.64 R26, [R1+0x478] ;  /* 0x00047800011a7983 */ /* 0x000ea80000300a00 */
[----:B--2---:R-:W-:Y:S04]  /*e380*/  STL.64 [R1+0x1348], R26 ;  /* 0x0013481a01007387 */ /* 0x004fe80000100a00 */
[----:B----4-:R0:W-:Y:S04]  /*e390*/  STL.64 [R1+0x1340], R24 ;  /* 0x0013401801007387 */ /* 0x0101e80000100a00 */
[----:B0-----:R-:W2:Y:S04]  /*e3a0*/  LDL.LU.64 R24, [R1+0x480] ;  /* 0x0004800001187983 */ /* 0x001ea80000300a00 */
[----:B------:R-:W4:Y:S04]  /*e3b0*/  LDL.LU.64 R26, [R1+0x488] ;  /* 0x00048800011a7983 */ /* 0x000f280000300a00 */
[----:B----4-:R-:W-:Y:S04]  /*e3c0*/  STL.64 [R1+0x1360], R26 ;  /* 0x0013601a01007387 */ /* 0x010fe80000100a00 */
[----:B--2---:R0:W-:Y:S04]  /*e3d0*/  STL.64 [R1+0x1358], R24 ;  /* 0x0013581801007387 */ /* 0x0041e80000100a00 */
[----:B0-----:R-:W2:Y:S04]  /*e3e0*/  LDL.LU.64 R24, [R1+0x490] ;  /* 0x0004900001187983 */ /* 0x001ea80000300a00 */
[----:B------:R-:W4:Y:S01]  /*e3f0*/  LDL.LU.64 R26, [R1+0x498] ;  /* 0x00049800011a7983 */ /* 0x000f220000300a00 */
[----:B---3--:R-:W-:Y:S03]  /*e400*/  HMMA.16816.F32.BF16 R20, R16, R20, R8 ;  /* 0x000000141014723c */ /* 0x008fe60000041808 */
[----:B----4-:R-:W-:Y:S04]  /*e410*/  STL.64 [R1+0x1378], R26 ;  /* 0x0013781a01007387 */ /* 0x010fe80000100a00 */
[----:B--2---:R0:W-:Y:S04]  /*e420*/  STL.64 [R1+0x1370], R24 ;  /* 0x0013701801007387 */ /* 0x0041e80000100a00 */
[----:B0-----:R-:W2:Y:S04]  /*e430*/  LDL.LU.64 R24, [R1+0x4d0] ;  /* 0x0004d00001187983 */ /* 0x001ea80000300a00 */
[----:B------:R-:W2:Y:S04]  /*e440*/  LDL.LU.64 R26, [R1+0x4d8] ;  /* 0x0004d800011a7983 */ /* 0x000ea80000300a00 */
[----:B------:R-:W3:Y:S01]  /*e450*/  LDL.LU.64 R8, [R1+0x13a0] ;  /* 0x0013a00001087983 */ /* 0x000ee20000300a00 */
[----:B------:R-:W-:-:S02]  /*e460*/  IMAD.MOV.U32 R6, RZ, RZ, R22 ;  /* 0x000000ffff067224 */ /* 0x000fc400078e0016 */
[----:B------:R-:W-:Y:S01]  /*e470*/  IMAD.MOV.U32 R7, RZ, RZ, R23 ;  /* 0x000000ffff077224 */ /* 0x000fe200078e0017 */
[----:B------:R0:W-:Y:S04]  /*e480*/  STL.64 [R1+0x1b0], R20 ;  /* 0x0001b01401007387 */ /* 0x0001e80000100a00 */
[----:B0-----:R-:W4:Y:S04]  /*e490*/  LDL.LU.64 R20, [R1+0x460] ;  /* 0x0004600001147983 */ /* 0x001f280000300a00 */
[----:B------:R-:W4:Y:S01]  /*e4a0*/  LDL.LU.64 R22, [R1+0x468] ;  /* 0x0004680001167983 */ /* 0x000f220000300a00 */
[----:B---3--:R-:W-:Y:S03]  /*e4b0*/  HMMA.16816.F32.BF16 R8, R16, R8, R12 ;  /* 0x000000081008723c */ /* 0x008fe6000004180c */
[----:B------:R-:W3:Y:S04]  /*e4c0*/  LDL.LU.64 R14, [R1+0x1398] ;  /* 0x00139800010e7983 */ /* 0x000ee80000300a00 */
[----:B------:R-:W3:-:S12]  /*e4d0*/  LDL.LU.64 R12, [R1+0x1390] ;  /* 0x00139000010c7983 */ /* 0x000ed80000300a00 */
[----:B------:R0:W-:Y:S04]  /*e4e0*/  STL.64 [R1+0x1a0], R8 ;  /* 0x0001a00801007387 */ /* 0x0001e80000100a00 */
[----:B------:R-:W-:Y:S04]  /*e4f0*/  STL.64 [R1+0x1a8], R10 ;  /* 0x0001a80a01007387 */ /* 0x000fe80000100a00 */
[----:B0-----:R-:W3:Y:S02]  /*e500*/  LDL.LU.64 R8, [R1+0x1388] ;  /* 0x0013880001087983 */ /* 0x001ee40000300a00 */
[----:B---3--:R-:W-:-:S15]  /*e510*/  HMMA.16816.F32.BF16 R12, R16, R8, R12 ;  /* 0x00000008100c723c */ /* 0x008fde000004180c */
[----:B------:R-:W-:-:S04]  /*e520*/  NOP ;  /* 0x0000000000007918 */ /* 0x000fc80000000000 */
[----:B------:R0:W-:Y:S04]  /*e530*/  STL.64 [R1+0x190], R12 ;  /* 0x0001900c01007387 */ /* 0x0001e80000100a00 */
[----:B------:R1:W-:Y:S01]  /*e540*/  STL.64 [R1+0x198], R14 ;  /* 0x0001980e01007387 */ /* 0x0003e20000100a00 */
[----:B0-----:R-:W-:Y:S02]  /*e550*/  IMAD.MOV.U32 R13, RZ, RZ, R8 ;  /* 0x000000ffff0d7224 */ /* 0x001fe400078e0008 */
[----:B------:R-:W-:Y:S02]  /*e560*/  IMAD.MOV.U32 R12, RZ, RZ, R9 ;  /* 0x000000ffff0c7224 */ /* 0x000fe400078e0009 */
[----:B------:R-:W2:Y:S02]  /*e570*/  LDL.LU.64 R8, [R1+0x1380] ;  /* 0x0013800001087983 */ /* 0x000ea40000300a00 */
[----:B--2---:R-:W-:Y:S01]  /*e580*/  HMMA.16816.F32.BF16 R24, R16, R8, R24 ;  /* 0x000000081018723c */ /* 0x004fe20000041818 */
[----:B-1----:R-:W-:-:S02]  /*e590*/  IMAD.MOV.U32 R15, RZ, RZ, R8 ;  /* 0x000000ffff0f7224 */ /* 0x002fc400078e0008 */
[----:B------:R-:W-:-:S15]  /*e5a0*/  IMAD.MOV.U32 R14, RZ, RZ, R9 ;  /* 0x000000ffff0e7224 */ /* 0x000fde00078e0009 */
[----:B------:R-:W-:Y:S01]  /*e5b0*/  NOP ;  /* 0x0000000000007918 */ /* 0x000fe20000000000 */
[----:B------:R-:W-:Y:S04]  /*e5c0*/  STL.64 [R1+0x180], R24 ;  /* 0x0001801801007387 */ /* 0x000fe80000100a00 */
[----:B------:R0:W-:Y:S04]  /*e5d0*/  STL.64 [R1+0x188], R26 ;  /* 0x0001881a01007387 */ /* 0x0001e80000100a00 */
[----:B0-----:R-:W2:Y:S04]  /*e5e0*/  LDL.LU.64 R26, [R1+0x1378] ;  /* 0x00137800011a7983 */ /* 0x001ea80000300a00 */
[----:B------:R-:W2:Y:S04]  /*e5f0*/  LDL.LU.64 R24, [R1+0x1370] ;  /* 0x0013700001187983 */ /* 0x000ea80000300a00 */
[----:B------:R-:W2:Y:S02]  /*e600*/  LDL.LU.64 R8, [R1+0x1368] ;  /* 0x0013680001087983 */ /* 0x000ea40000300a00 */
[----:B--2---:R-:W-:Y:S02]  /*e610*/  HMMA.16816.F32.BF16 R8, R16, R8, R24 ;  /* 0x000000081008723c */ /* 0x004fe40000041818 */
[----:B------:R-:W2:Y:S04]  /*e620*/  LDL.LU.64 R26, [R1+0x1360] ;  /* 0x00136000011a7983 */ /* 0x000ea80000300a00 */
[----:B------:R-:W2:-:S13]  /*e630*/  LDL.LU.64 R24, [R1+0x1358] ;  /* 0x0013580001187983 */ /* 0x000e9a0000300a00 */
[----:B------:R0:W-:Y:S04]  /*e640*/  STL.64 [R1+0x170], R8 ;  /* 0x0001700801007387 */ /* 0x0001e80000100a00 */
[----:B------:R-:W-:Y:S04]  /*e650*/  STL.64 [R1+0x178], R10 ;  /* 0x0001780a01007387 */ /* 0x000fe80000100a00 */
[----:B0-----:R-:W2:Y:S02]  /*e660*/  LDL.LU.64 R8, [R1+0x1350] ;  /* 0x0013500001087983 */ /* 0x001ea40000300a00 */
[----:B--2---:R-:W-:Y:S01]  /*e670*/  HMMA.16816.F32.BF16 R24, R16, R8, R24 ;  /* 0x000000081018723c */ /* 0x004fe20000041818 */
[----:B------:R-:W-:-:S02]  /*e680*/  IMAD.MOV.U32 R3, RZ, RZ, R8 ;  /* 0x000000ffff037224 */ /* 0x000fc400078e0008 */
[----:B------:R-:W-:-:S15]  /*e690*/  IMAD.MOV.U32 R2, RZ, RZ, R9 ;  /* 0x000000ffff027224 */ /* 0x000fde00078e0009 */
[----:B------:R-:W-:Y:S01]  /*e6a0*/  NOP ;  /* 0x0000000000007918 */ /* 0x000fe20000000000 */
[----:B------:R-:W-:Y:S04]  /*e6b0*/  STL.64 [R1+0x160], R24 ;  /* 0x0001601801007387 */ /* 0x000fe80000100a00 */
[----:B------:R0:W-:Y:S04]  /*e6c0*/  STL.64 [R1+0x168], R26 ;  /* 0x0001681a01007387 */ /* 0x0001e80000100a00 */
[----:B0-----:R-:W2:Y:S04]  /*e6d0*/  LDL.LU.64 R26, [R1+0x1348] ;  /* 0x00134800011a7983 */ /* 0x001ea80000300a00 */
[----:B------:R-:W2:Y:S04]  /*e6e0*/  LDL.LU.64 R24, [R1+0x1340] ;  /* 0x0013400001187983 */ /* 0x000ea80000300a00 */
[----:B------:R-:W3:Y:S04]  /*e6f0*/  LDL.LU.64 R10, [R1+0x1338] ;  /* 0x00133800010a7983 */ /* 0x000ee80000300a00 */
[----:B------:R-:W2:Y:S02]  /*e700*/  LDL.LU.64 R8, [R1+0x1330] ;  /* 0x0013300001087983 */ /* 0x000ea40000300a00 */
[----:B--2---:R-:W-:-:S15]  /*e710*/  HMMA.16816.F32.BF16 R24, R16, R8, R24 ;  /* 0x000000081018723c */ /* 0x004fde0000041818 */
[----:B------:R-:W-:-:S04]  /*e720*/  NOP ;  /* 0x0000000000007918 */ /* 0x000fc80000000000 */
[----:B------:R-:W-:Y:S04]  /*e730*/  STL.64 [R1+0x150], R24 ;  /* 0x0001501801007387 */ /* 0x000fe80000100a00 */
[----:B------:R0:W-:Y:S04]  /*e740*/  STL.64 [R1+0x158], R26 ;  /* 0x0001581a01007387 */ /* 0x0001e80000100a00 */
[----:B0-----:R-:W2:Y:S04]  /*e750*/  LDL.LU R27, [R1+0x1328] ;  /* 0x00132800011b7983 */ /* 0x001ea80000300800 */
[----:B------:R-:W2:Y:S04]  /*e760*/  LDL.LU.64 R24, [R1+0x1320] ;  /* 0x0013200001187983 */ /* 0x000ea80000300a00 */
[----:B---3--:R-:W-:Y:S04]  /*e770*/  STL.64 [R1+0x12c0], R10 ;  /* 0x0012c00a01007387 */ /* 0x008fe80000100a00 */
[----:B------:R0:W-:Y:S04]  /*e780*/  STL.64 [R1+0x12b8], R8 ;  /* 0x0012b80801007387 */ /* 0x0001e80000100a00 */
[----:B0-----:R-:W3:Y:S04]  /*e790*/  LDL.LU.64 R8, [R1+0x230] ;  /* 0x0002300001087983 */ /* 0x001ee80000300a00 */
[----:B------:R-:W2:Y:S01]  /*e7a0*/  LDL.LU.64 R10, [R1+0x238] ;  /* 0x00023800010a7983 */ /* 0x000ea20000300a00 */
[----:B----4-:R-:W-:-:S15]  /*e7b0*/  HMMA.16816.F32.BF16 R16, R16, R4, R20 ;  /* 0x000000041010723c */ /* 0x010fde0000041814 */
[----:B------:R-:W-:-:S04]  /*e7c0*/  NOP ;  /* 0x0000000000007918 */ /* 0x000fc80000000000 */
[----:B------:R-:W-:Y:S04]  /*e7d0*/  STL.64 [R1], R16 ;  /* 0x0000001001007387 */ /* 0x000fe80000100a00 */
[----:B------:R-:W-:Y:S04]  /*e7e0*/  STL.64 [R1+0x8], R18 ;  /* 0x0000081201007387 */ /* 0x000fe80000100a00 */
[----:B--2---:R-:W-:Y:S04]  /*e7f0*/  STL.64 [R1+0x12d0], R10 ;  /* 0x0012d00a01007387 */ /* 0x004fe80000100a00 */
[----:B---3--:R0:W-:Y:S02]  /*e800*/  STL.64 [R1+0x12c8], R8 ;  /* 0x0012c80801007387 */ /* 0x0081e40000100a00 */
[----:B0-----:R-:W-:-:S02]  /*e810*/  IMAD.MOV.U32 R8, RZ, RZ, R15 ;  /* 0x000000ffff087224 */ /* 0x001fc400078e000f */
[----:B------:R-:W-:-:S05]  /*e820*/  IMAD.MOV.U32 R9, RZ, RZ, R14 ;  /* 0x000000ffff097224 */ /* 0x000fca00078e000e */
[----:B------:R0:W-:Y:S02]  /*e830*/  STL.64 [R1+0x12e8], R8 ;  /* 0x0012e80801007387 */ /* 0x0001e40000100a00 */
[----:B0-----:R-:W-:Y:S02]  /*e840*/  IMAD.MOV.U32 R8, RZ, RZ, R13 ;  /* 0x000000ffff087224 */ /* 0x001fe400078e000d */
[----:B------:R-:W-:-:S05]  /*e850*/  IMAD.MOV.U32 R9, RZ, RZ, R12 ;  /* 0x000000ffff097224 */ /* 0x000fca00078e000c */
[----:B------:R0:W-:Y:S04]  /*e860*/  STL.64 [R1+0x1300], R8 ;  /* 0x0013000801007387 */ /* 0x0001e80000100a00 */
[----:B0-----:R-:W2:Y:S04]  /*e870*/  LDL.64 R8, [R1+0x50] ;  /* 0x0000500001087983 */ /* 0x001ea80000100a00 */
[----:B--2---:R0:W-:Y:S04]  /*e880*/  STL.64 [R1+0x1318], R8 ;  /* 0x0013180801007387 */ /* 0x0041e80000100a00 */
[----:B0-----:R-:W2:Y:S04]  /*e890*/  LDL.64 R8, [R1+0x60] ;  /* 0x0000600001087983 */ /* 0x001ea80000100a00 */
[----:B------:R-:W-:Y:S04]  /*e8a0*/  STL.64 [R1+0x12b0], R6 ;  /* 0x0012b00601007387 */ /* 0x000fe80000100a00 */
[----:B------:R0:W-:Y:S04]  /*e8b0*/  STL.64 [R1+0x12a8], R4 ;  /* 0x0012a80401007387 */ /* 0x0001e80000100a00 */
[----:B0-----:R-:W3:Y:S04]  /*e8c0*/  LDL.LU.64 R4, [R1+0x2d0] ;  /* 0x0002d00001047983 */ /* 0x001ee80000300a00 */
[----:B------:R-:W4:Y:S04]  /*e8d0*/  LDL.LU.64 R6, [R1+0x2d8] ;  /* 0x0002d80001067983 */ /* 0x000f280000300a00 */
[----:B----4-:R-:W-:Y:S04]  /*e8e0*/  STL.64 [R1+0x12e0], R6 ;  /* 0x0012e00601007387 */ /* 0x010fe80000100a00 */
[----:B---3--:R0:W-:Y:S04]  /*e8f0*/  STL.64 [R1+0x12d8], R4 ;  /* 0x0012d80401007387 */ /* 0x0081e80000100a00 */
[----:B0-----:R-:W3:Y:S04]  /*e900*/  LDL.LU.64 R4, [R1+0x4f0] ;  /* 0x0004f00001047983 */ /* 0x001ee80000300a00 */
[----:B------:R-:W4:Y:S01]  /*e910*/  LDL.LU.64 R6, [R1+0x4f8] ;  /* 0x0004f80001067983 */ /* 0x000f220000300a00 */
[----:B------:R-:W-:-:S05]  /*e920*/  LOP3.LUT R29, R24, 0x20, RZ, 0x3c, !PT ;  /* 0x00000020181d7812 */ /* 0x000fca00078e3cff */
[----:B------:R-:W-:-:S05]  /*e930*/  IMAD.IADD R29, R27, 0x1, R29 ;  /* 0x000000011b1d7824 */ /* 0x000fca00078e021d */
[----:B------:R-:W0:Y:S04]  /*e940*/  LDSM.16.MT88.4 R16, [R29+0x80] ;  /* 0x000080001d10783b */ /* 0x000e280000004200 */
[----:B----4-:R-:W-:Y:S04]  /*e950*/  STL.64 [R1+0x12f8], R6 ;  /* 0x0012f80601007387 */ /* 0x010fe80000100a00 */
[----:B---3--:R1:W-:Y:S04]  /*e960*/  STL.64 [R1+0x12f0], R4 ;  /* 0x0012f00401007387 */ /* 0x0083e80000100a00 */
[----:B-1----:R-:W3:Y:S04]  /*e970*/  LDL.LU.64 R4, [R1+0x550] ;  /* 0x0005500001047983 */ /* 0x002ee80000300a00 */
[----:B------:R-:W4:Y:S01]  /*e980*/  LDL.LU.64 R6, [R1+0x558] ;  /* 0x0005580001067983 */ /* 0x000f220000300a00 */
[----:B------:R-:W-:-:S05]  /*e990*/  LOP3.LUT R12, R24, 0x40, RZ, 0x3c, !PT ;  /* 0x00000040180c7812 */ /* 0x000fca00078e3cff */
[----:B------:R-:W-:Y:S02]  /*e9a0*/  IMAD.IADD R26, R27, 0x1, R12 ;  /* 0x000000011b1a7824 */ /* 0x000fe400078e020c */
[----:B------:R-:W-:Y:S04]  /*e9b0*/  LDSM.16.MT88.4 R12, [R29] ;  /* 0x000000001d0c783b */ /* 0x000fe80000004200 */
[----:B------:R-:W1:Y:S04]  /*e9c0*/  LDSM.16.MT88.4 R20, [R26] ;  /* 0x000000001a14783b */ /* 0x000e680000004200 */
[----:B----4-:R-:W-:Y:S04]  /*e9d0*/  STL.64 [R1+0x1310], R6 ;  /* 0x0013100601007387 */ /* 0x010fe80000100a00 */
[----:B---3--:R3:W-:Y:S04]  /*e9e0*/  STL.64 [R1+0x1308], R4 ;  /* 0x0013080401007387 */ /* 0x0087e80000100a00 */
[----:B---3--:R-:W3:Y:S04]  /*e9f0*/  LDL.LU.64 R4, [R1+0x570] ;  /* 0x0005700001047983 */ /* 0x008ee80000300a00 */
[----:B------:R-:W3:Y:S04]  /*ea00*/  LDL.LU.64 R6, [R1+0x578] ;  /* 0x0005780001067983 */ /* 0x000ee80000300a00 */
[----:B0-----:R-:W-:Y:S04]  /*ea10*/  STL.64 [R1+0x12a0], R18 ;  /* 0x0012a01201007387 */ /* 0x001fe80000100a00 */
[----:B------:R0:W-:Y:S04]  /*ea20*/  STL.64 [R1+0x1298], R16 ;  /* 0x0012981001007387 */ /* 0x0001e80000100a00 */
[----:B0-----:R-:W2:Y:S04]  /*ea30*/  LDL.LU.64 R16, [R1+0x590] ;  /* 0x0005900001107983 */ /* 0x001ea80000300a00 */
[----:B------:R-:W2:Y:S04]  /*ea40*/  LDL.LU.64 R18, [R1+0x598] ;  /* 0x0005980001127983 */ /* 0x000ea80000300a00 */
[----:B------:R-:W-:Y:S04]  /*ea50*/  STL [R1+0x5a0], R26 ;  /* 0x0005a01a01007387 */ /* 0x000fe80000100800 */
[----:B-1----:R-:W-:Y:S04]  /*ea60*/  STL.64 [R1+0x1228], R22 ;  /* 0x0012281601007387 */ /* 0x002fe80000100a00 */
[----:B------:R0:W-:Y:S04]  /*ea70*/  STL.64 [R1+0x1220], R20 ;  /* 0x0012201401007387 */ /* 0x0001e80000100a00 */
[----:B0-----:R-:W4:Y:S04]  /*ea80*/  LDL.64 R20, [R1+0x20] ;  /* 0x0000200001147983 */ /* 0x001f280000100a00 */
[----:B------:R-:W-:Y:S04]  /*ea90*/  STL.64 [R1+0x11a0], R26 ;  /* 0x0011a01a01007387 */ /* 0x000fe80000100a00 */
[----:B------:R-:W-:Y:S01]  /*eaa0*/  STL.64 [R1+0x1198], R24 ;  /* 0x0011981801007387 */ /* 0x000fe20000100a00 */
[----:B--2---:R-:W-:-:S15]  /*eab0*/  HMMA.16816.F32.BF16 R16, R12, R8, R16 ;  /* 0x000000080c10723c */ /* 0x004fde0000041810 */
[----:B------:R-:W-:-:S04]  /*eac0*/  NOP ;  /* 0x0000000000007918 */ /* 0x000fc80000000000 */
[----:B------:R0:W-:Y:S04]  /*ead0*/  STL.64 [R1+0x130], R16 ;  /* 0x0001301001007387 */ /* 0x0001e80000100a00 */
[----:B------:R1:W-:Y:S01]  /*eae0*/  STL.64 [R1+0x138], R18 ;  /* 0x0001381201007387 */ /* 0x0003e20000100a00 */
[----:B0-----:R-:W-:Y:S02]  /*eaf0*/  IMAD.MOV.U32 R17, RZ, RZ, R8 ;  /* 0x000000ffff117224 */ /* 0x001fe400078e0008 */
[----:B------:R-:W-:Y:S02]  /*eb00*/  IMAD.MOV.U32 R16, RZ, RZ, R9 ;  /* 0x000000ffff107224 */ /* 0x000fe400078e0009 */
[----:B------:R-:W3:Y:S02]  /*eb10*/  LDL.LU.64 R8, [R1+0x1318] ;  /* 0x0013180001087983 */ /* 0x000ee40000300a00 */
[----:B---3--:R-:W-:Y:S01]  /*eb20*/  HMMA.16816.F32.BF16 R4, R12, R8, R4 ;  /* 0x000000080c04723c */ /* 0x008fe20000041804 */
        /* <DEDUP_REMOVED lines=12> */
[----:B------:R2:W-:Y:S04]  /*ebf0*/  STL.64 [R1+0x118], R10 ;  /* 0x0001180a01007387 */ /* 0x0005e80000100a00 */
[----:B0-----:R-:W2:Y:S02]  /*ec00*/  LDL.LU.64 R8, [R1+0x12e8] ;  /* 0x0012e80001087983 */ /* 0x001ea40000300a00 */
[----:B--2---:R-:W-:Y:S02]  /*ec10*/  HMMA.16816.F32.BF16 R8, R12, R8, R4 ;  /* 0x000000080c08723c */ /* 0x004fe40000041804 */
[----:B------:R-:W2:Y:S04]  /*ec20*/  LDL.LU.64 R6, [R1+0x12e0] ;  /* 0x0012e00001067983 */ /* 0x000ea80000300a00 */
[----:B------:R-:W2:-:S13]  /*ec30*/  LDL.LU.64 R4, [R1+0x12d8] ;  /* 0x0012d80001047983 */ /* 0x000e9a0000300a00 */
[----:B------:R-:W-:Y:S04]  /*ec40*/  STL.64 [R1+0x100], R8 ;  /* 0x0001000801007387 */ /* 0x000fe80000100a00 */
[----:B------:R0:W-:Y:S04]  /*ec50*/  STL.64 [R1+0x108], R10 ;  /* 0x0001080a01007387 */ /* 0x0001e80000100a00 */
[----:B0-----:R-:W3:Y:S04]  /*ec60*/  LDL.LU.64 R10, [R1+0x12d0] ;  /* 0x0012d000010a7983 */ /* 0x001ee80000300a00 */
[----:B------:R-:W3:Y:S01]  /*ec70*/  LDL.LU.64 R8, [R1+0x12c8] ;  /* 0x0012c80001087983 */ /* 0x000ee20000300a00 */
[----:B------:R-:W-:-:S02]  /*ec80*/  IMAD.MOV.U32 R24, RZ, RZ, R3 ;  /* 0x000000ffff187224 */ /* 0x000fc400078e0003 */
[----:B------:R-:W-:Y:S02]  /*ec90*/  IMAD.MOV.U32 R25, RZ, RZ, R2 ;  /* 0x000000ffff197224 */ /* 0x000fe400078e0002 */
[----:B----4-:R-:W-:Y:S02]  /*eca0*/  IMAD.MOV.U32 R3, RZ, RZ, R20 ;  /* 0x000000ffff037224 */ /* 0x010fe400078e0014 */
[----:B------:R-:W-:Y:S01]  /*ecb0*/  IMAD.MOV.U32 R2, RZ, RZ, R21 ;  /* 0x000000ffff027224 */ /* 0x000fe200078e0015 */
[C---:B---3--:R-:W-:Y:S08]  /*ecc0*/  HMMA.16816.F32.BF16 R8, R12.reuse, R20, R8 ;  /* 0x000000140c08723c */ /* 0x048ff00000041808 */
[----:B--2---:R-:W-:Y:S11]  /*ecd0*/  HMMA.16816.F32.BF16 R20, R12, R24, R4 ;  /* 0x000000180c14723c */ /* 0x004ff60000041804 */
[----:B------:R-:W-:Y:S04]  /*ece0*/  STL.64 [R1+0x230], R8 ;  /* 0x0002300801007387 */ /* 0x000fe80000100a00 */
[----:B------:R0:W-:Y:S04]  /*ecf0*/  STL.64 [R1+0x238], R10 ;  /* 0x0002380a01007387 */ /* 0x0001e80000100a00 */
[----:B0-----:R-:W2:Y:S04]  /*ed00*/  LDL.LU.64 R10, [R1+0x12c0] ;  /* 0x0012c000010a7983 */ /* 0x001ea80000300a00 */
[----:B------:R-:W3:Y:S04]  /*ed10*/  LDL.LU.64 R8, [R1+0x12b8] ;  /* 0x0012b80001087983 */ /* 0x000ee80000300a00 */
[----:B------:R-:W3:Y:S04]  /*ed20*/  LDL.LU.64 R4, [R1+0x3e0] ;  /* 0x0003e00001047983 */ /* 0x000ee80000300a00 */
[----:B------:R-:W3:Y:S04]  /*ed30*/  LDL.LU.64 R6, [R1+0x3e8] ;  /* 0x0003e80001067983 */ /* 0x000ee80000300a00 */
[----:B------:R0:W-:Y:S04]  /*ed40*/  STL.64 [R1+0x2d0], R20 ;  /* 0x0002d01401007387 */ /* 0x0001e80000100a00 */
[----:B------:R1:W-:Y:S04]  /*ed50*/  STL.64 [R1+0x2d8], R22 ;  /* 0x0002d81601007387 */ /* 0x0003e80000100a00 */
[----:B0-----:R-:W4:Y:S04]  /*ed60*/  LDL.LU.64 R20, [R1+0x420] ;  /* 0x0004200001147983 */ /* 0x001f280000300a00 */
[----:B-1----:R-:W2:Y:S04]  /*ed70*/  LDL.LU.64 R22, [R1+0x428] ;  /* 0x0004280001167983 */ /* 0x002ea80000300a00 */
[----:B--2---:R-:W-:Y:S04]  /*ed80*/  STL.64 [R1+0x1258], R22 ;  /* 0x0012581601007387 */ /* 0x004fe80000100a00 */
[----:B----4-:R0:W-:Y:S04]  /*ed90*/  STL.64 [R1+0x1250], R20 ;  /* 0x0012501401007387 */ /* 0x0101e80000100a00 */
[----:B0-----:R-:W2:Y:S04]  /*eda0*/  LDL.64 R20, [R1+0x40] ;  /* 0x0000400001147983 */ /* 0x001ea80000100a00 */
[----:B--2---:R0:W-:Y:S02]  /*edb0*/  STL.64 [R1+0x1268], R20 ;  /* 0x0012681401007387 */ /* 0x0041e40000100a00 */
[----:B0-----:R-:W-:-:S02]  /*edc0*/  IMAD.MOV.U32 R20, RZ, RZ, R19 ;  /* 0x000000ffff147224 */ /* 0x001fc400078e0013 */
[----:B------:R-:W-:-:S05]  /*edd0*/  IMAD.MOV.U32 R21, RZ, RZ, R18 ;  /* 0x000000ffff157224 */ /* 0x000fca00078e0012 */
[----:B------:R0:W-:Y:S04]  /*ede0*/  STL.64 [R1+0x1280], R20 ;  /* 0x0012801401007387 */ /* 0x0001e80000100a00 */
[----:B------:R1:W-:Y:S01]  /*edf0*/  STL.64 [R1+0x1230], R24 ;  /* 0x0012301801007387 */ /* 0x0003e20000100a00 */
[----:B0-----:R-:W-:Y:S02]  /*ee00*/  IMAD.MOV.U32 R20, RZ, RZ, R17 ;  /* 0x000000ffff147224 */ /* 0x001fe400078e0011 */
[----:B------:R-:W-:Y:S02]  /*ee10*/  IMAD.MOV.U32 R21, RZ, RZ, R16 ;  /* 0x000000ffff157224 */ /* 0x000fe400078e0010 */
[----:B-1----:R-:W-:Y:S01]  /*ee20*/  IMAD.MOV.U32 R24, RZ, RZ, R3 ;  /* 0x000000ffff187224 */ /* 0x002fe200078e0003 */
[----:B------:R-:W2:Y:S01]  /*ee30*/  LDL.LU.64 R16, [R1+0x3d0] ;  /* 0x0003d00001107983 */ /* 0x000ea20000300a00 */
[----:B------:R-:W-:-:S03]  /*ee40*/  IMAD.MOV.U32 R25, RZ, RZ, R2 ;  /* 0x000000ffff197224 */ /* 0x000fc600078e0002 */
        /* <DEDUP_REMOVED lines=10> */
[----:B------:R-:W3:Y:S04]  /*eef0*/  LDL.LU.64 R26, [R1+0x448] ;  /* 0x00044800011a7983 */ /* 0x000ee80000300a00 */
[----:B---3--:R-:W-:Y:S04]  /*ef00*/  STL.64 [R1+0x1290], R26 ;  /* 0x0012901a01007387 */ /* 0x008fe80000100a00 */
[----:B--2---:R0:W-:Y:S04]  /*ef10*/  STL.64 [R1+0x1288], R24 ;  /* 0x0012881801007387 */ /* 0x0041e80000100a00 */
[----:B0-----:R-:W2:Y:S04]  /*ef20*/  LDL.LU.64 R24, [R1+0x450] ;  /* 0x0004500001187983 */ /* 0x001ea80000300a00 */
[----:B------:R-:W2:Y:S04]  /*ef30*/  LDL.LU.64 R26, [R1+0x458] ;  /* 0x00045800011a7983 */ /* 0x000ea80000300a00 */
[----:B------:R-:W-:Y:S04]  /*ef40*/  STL.64 [R1+0x3e0], R4 ;  /* 0x0003e00401007387 */ /* 0x000fe80000100a00 */
[----:B------:R0:W-:Y:S04]  /*ef50*/  STL.64 [R1+0x3e8], R6 ;  /* 0x0003e80601007387 */ /* 0x0001e80000100a00 */
[----:B0-----:R-:W3:Y:S04]  /*ef60*/  LDL.LU.64 R6, [R1+0x12b0] ;  /* 0x0012b00001067983 */ /* 0x001ee80000300a00 */
[----:B------:R-:W4:Y:S04]  /*ef70*/  LDL.LU.64 R4, [R1+0x12a8] ;  /* 0x0012a80001047983 */ /* 0x000f280000300a00 */
[----:B------:R-:W-:Y:S04]  /*ef80*/  STL.64 [R1+0x1240], R10 ;  /* 0x0012400a01007387 */ /* 0x000fe80000100a00 */
[----:B------:R0:W-:Y:S04]  /*ef90*/  STL.64 [R1+0x1238], R8 ;  /* 0x0012380801007387 */ /* 0x0001e80000100a00 */
[----:B0-----:R-:W2:Y:S04]  /*efa0*/  LDL.LU.64 R8, [R1+0x410] ;  /* 0x0004100001087983 */ /* 0x001ea80000300a00 */
[----:B------:R-:W2:Y:S01]  /*efb0*/  LDL.LU.64 R10, [R1+0x418] ;  /* 0x00041800010a7983 */ /* 0x000ea20000300a00 */
[----:B----4-:R-:W-:Y:S03]  /*efc0*/  HMMA.16816.F32.BF16 R12, R12, R4, R16 ;  /* 0x000000040c0c723c */ /* 0x010fe60000041810 */
[----:B------:R-:W2:Y:S04]  /*efd0*/  LDL.LU.64 R18, [R1+0x12a0] ;  /* 0x0012a00001127983 */ /* 0x000ea80000300a00 */
[----:B------:R-:W2:-:S12]  /*efe0*/  LDL.LU.64 R16, [R1+0x1298] ;  /* 0x0012980001107983 */ /* 0x000e980000300a00 */
[----:B------:R0:W-:Y:S04]  /*eff0*/  STL.64 [R1+0x3d0], R12 ;  /* 0x0003d00c01007387 */ /* 0x0001e80000100a00 */
[----:B------:R1:W-:Y:S04]  /*f000*/  STL.64 [R1+0x3d8], R14 ;  /* 0x0003d80e01007387 */ /* 0x0003e80000100a00 */
[----:B0-----:R-:W4:Y:S04]  /*f010*/  LDL.LU.64 R12, [R1+0x400] ;  /* 0x00040000010c7983 */ /* 0x001f280000300a00 */
[----:B-1----:R-:W4:Y:S01]  /*f020*/  LDL.LU.64 R14, [R1+0x408] ;  /* 0x00040800010e7983 */ /* 0x002f220000300a00 */
[----:B--2---:R-:W-:Y:S03]  /*f030*/  HMMA.16816.F32.BF16 R20, R16, R20, R24 ;  /* 0x000000141014723c */ /* 0x004fe60000041818 */
[----:B------:R-:W2:Y:S04]  /*f040*/  LDL.LU.64 R26, [R1+0x1290] ;  /* 0x00129000011a7983 */ /* 0x000ea80000300a00 */
[----:B------:R-:W2:-:S12]  /*f050*/  LDL.LU.64 R24, [R1+0x1288] ;  /* 0x0012880001187983 */ /* 0x000e980000300a00 */
[----:B------:R0:W-:Y:S04]  /*f060*/  STL.64 [R1+0x450], R20 ;  /* 0x0004501401007387 */ /* 0x0001e80000100a00 */
[----:B------:R2:W-:Y:S04]  /*f070*/  STL.64 [R1+0x458], R22 ;  /* 0x0004581601007387 */ /* 0x0005e80000100a00 */
[----:B0-----:R-:W2:Y:S02]  /*f080*/  LDL.LU.64 R20, [R1+0x1280] ;  /* 0x0012800001147983 */ /* 0x001ea40000300a00 */
        /* <DEDUP_REMOVED lines=10> */
[----:B------:R0:W-:Y:S04]  /*f130*/  STL.64 [R1+0x430], R24 ;  /* 0x0004301801007387 */ /* 0x0001e80000100a00 */
[----:B------:R-:W-:Y:S04]  /*f140*/  STL.64 [R1+0x438], R26 ;  /* 0x0004381a01007387 */ /* 0x000fe80000100a00 */
[----:B0-----:R-:W2:Y:S04]  /*f150*/  LDL.LU.64 R24, [R1+0x1260] ;  /* 0x0012600001187983 */ /* 0x001ea80000300a00 */
[----:B------:R-:W2:Y:S04]  /*f160*/  LDL.LU.64 R22, [R1+0x1258] ;  /* 0x0012580001167983 */ /* 0x000ea80000300a00 */
[----:B------:R-:W2:Y:S02]  /*f170*/  LDL.LU.64 R20, [R1+0x1250] ;  /* 0x0012500001147983 */ /* 0x000ea40000300a00 */
[----:B--2---:R-:W-:-:S15]  /*f180*/  HMMA.16816.F32.BF16 R20, R16, R24, R20 ;  /* 0x000000181014723c */ /* 0x004fde0000041814 */
[----:B------:R-:W-:-:S04]  /*f190*/  NOP ;  /* 0x0000000000007918 */ /* 0x000fc80000000000 */
[----:B------:R0:W-:Y:S04]  /*f1a0*/  STL.64 [R1+0x420], R20 ;  /* 0x0004201401007387 */ /* 0x0001e80000100a00 */
[----:B------:R-:W-:Y:S01]  /*f1b0*/  STL.64 [R1+0x428], R22 ;  /* 0x0004281601007387 */ /* 0x000fe20000100a00 */
[----:B0-----:R-:W-:Y:S02]  /*f1c0*/  IMAD.MOV.U32 R21, RZ, RZ, R24 ;  /* 0x000000ffff157224 */ /* 0x001fe400078e0018 */
[----:B------:R-:W-:Y:S02]  /*f1d0*/  IMAD.MOV.U32 R20, RZ, RZ, R25 ;  /* 0x000000ffff147224 */ /* 0x000fe400078e0019 */
[----:B------:R-:W2:Y:S02]  /*f1e0*/  LDL.LU.64 R24, [R1+0x1248] ;  /* 0x0012480001187983 */ /* 0x000ea40000300a00 */
[----:B--2---:R-:W-:Y:S02]  /*f1f0*/  HMMA.16816.F32.BF16 R24, R16, R24, R8 ;  /* 0x000000181018723c */ /* 0x004fe40000041808 */
[----:B------:R-:W2:Y:S04]  /*f200*/  LDL.LU.64 R10, [R1+0x1240] ;  /* 0x00124000010a7983 */ /* 0x000ea80000300a00 */
[----:B------:R-:W2:-:S13]  /*f210*/  LDL.LU.64 R8, [R1+0x1238] ;  /* 0x0012380001087983 */ /* 0x000e9a0000300a00 */
[----:B------:R0:W-:Y:S04]  /*f220*/  STL.64 [R1+0x410], R24 ;  /* 0x0004101801007387 */ /* 0x0001e80000100a00 */
[----:B------:R4:W-:Y:S04]  /*f230*/  STL.64 [R1+0x418], R26 ;  /* 0x0004181a01007387 */ /* 0x0009e80000100a00 */
[----:B0-----:R-:W4:Y:S02]  /*f240*/  LDL.LU.64 R24, [R1+0x1230] ;  /* 0x0012300001187983 */ /* 0x001f240000300a00 */
[----:B----4-:R-:W-:Y:S02]  /*f250*/  HMMA.16816.F32.BF16 R24, R16, R24, R12 ;  /* 0x000000181018723c */ /* 0x010fe4000004180c */
[----:B------:R-:W2:Y:S04]  /*f260*/  LDL.LU.64 R12, [R1+0x3f0] ;  /* 0x0003f000010c7983 */ /* 0x000ea80000300a00 */
[----:B------:R-:W2:-:S13]  /*f270*/  LDL.LU.64 R14, [R1+0x3f8] ;  /* 0x0003f800010e7983 */ /* 0x000e9a0000300a00 */
[----:B------:R0:W-:Y:S04]  /*f280*/  STL.64 [R1+0x400], R24 ;  /* 0x0004001801007387 */ /* 0x0001e80000100a00 */
[----:B------:R1:W-:Y:S04]  /*f290*/  STL.64 [R1+0x408], R26 ;  /* 0x0004081a01007387 */ /* 0x0003e80000100a00 */
[----:B0-----:R-:W4:Y:S04]  /*f2a0*/  LDL.LU.64 R24, [R1+0x360] ;  /* 0x0003600001187983 */ /* 0x001f280000300a00 */
[----:B-1----:R-:W2:Y:S04]  /*f2b0*/  LDL.LU.64 R26, [R1+0x368] ;  /* 0x00036800011a7983 */ /* 0x002ea80000300a00 */
[----:B--2---:R-:W-:Y:S04]  /*f2c0*/  STL.64 [R1+0x11b0], R26 ;  /* 0x0011b01a01007387 */ /* 0x004fe80000100a00 */
[----:B----4-:R0:W-:Y:S04]  /*f2d0*/  STL.64 [R1+0x11a8], R24 ;  /* 0x0011a81801007387 */ /* 0x0101e80000100a00 */
[----:B0-----:R-:W2:Y:S04]  /*f2e0*/  LDL.64 R24, [R1+0x10] ;  /* 0x0000100001187983 */ /* 0x001ea80000100a00 */
[----:B--2---:R0:W-:Y:S04]  /*f2f0*/  STL.64 [R1+0x11c8], R24 ;  /* 0x0011c81801007387 */ /* 0x0041e80000100a00 */
[----:B0-----:R-:W2:Y:S01]  /*f300*/  LDL.64 R24, [R1+0x20] ;  /* 0x0000200001187983 */ /* 0x001ea20000100a00 */
[----:B------:R-:W-:Y:S03]  /*f310*/  HMMA.16816.F32.BF16 R12, R16, R8, R12 ;  /* 0x00000008100c723c */ /* 0x000fe6000004180c */
[----:B--2---:R0:W-:Y:S02]  /*f320*/  STL.64 [R1+0x11d0], R24 ;  /* 0x0011d01801007387 */ /* 0x0041e40000100a00 */
        /* <DEDUP_REMOVED lines=9> */
[----:B------:R-:W4:Y:S04]  /*f3c0*/  LDL.LU.64 R20, [R1+0x350] ;  /* 0x0003500001147983 */ /* 0x000f280000300a00 */
[----:B------:R-:W4:Y:S04]  /*f3d0*/  LDL.LU.64 R22, [R1+0x358] ;  /* 0x0003580001167983 */ /* 0x000f280000300a00 */
[----:B------:R0:W-:Y:S04]  /*f3e0*/  STL.64 [R1+0x3f0], R12 ;  /* 0x0003f00c01007387 */ /* 0x0001e80000100a00 */
[----:B------:R1:W-:Y:S04]  /*f3f0*/  STL.64 [R1+0x3f8], R14 ;  /* 0x0003f80e01007387 */ /* 0x0003e80000100a00 */
[----:B0-----:R-:W2:Y:S04]  /*f400*/  LDL.LU.64 R12, [R1+0x3c0] ;  /* 0x0003c000010c7983 */ /* 0x001ea80000300a00 */
[----:B-1----:R-:W2:Y:S04]  /*f410*/  LDL.LU.64 R14, [R1+0x3c8] ;  /* 0x0003c800010e7983 */ /* 0x002ea80000300a00 */
[----:B------:R-:W-:Y:S04]  /*f420*/  STL.64 [R1+0x11c0], R10 ;  /* 0x0011c00a01007387 */ /* 0x000fe80000100a00 */
[----:B------:R0:W-:Y:S04]  /*f430*/  STL.64 [R1+0x11b8], R8 ;  /* 0x0011b80801007387 */ /* 0x0001e80000100a00 */
[----:B0-----:R-:W2:Y:S04]  /*f440*/  LDL.LU.64 R8, [R1+0x370] ;  /* 0x0003700001087983 */ /* 0x001ea80000300a00 */
[----:B------:R-:W2:Y:S04]  /*f450*/  LDL.LU.64 R10, [R1+0x378] ;  /* 0x00037800010a7983 */ /* 0x000ea80000300a00 */
[----:B--2---:R-:W-:Y:S04]  /*f460*/  STL.64 [R1+0x11e0], R10 ;  /* 0x0011e00a01007387 */ /* 0x004fe80000100a00 */
[----:B------:R0:W-:Y:S04]  /*f470*/  STL.64 [R1+0x11d8], R8 ;  /* 0x0011d80801007387 */ /* 0x0001e80000100a00 */
[----:B0-----:R-:W2:Y:S04]  /*f480*/  LDL.LU.64 R8, [R1+0x390] ;  /* 0x0003900001087983 */ /* 0x001ea80000300a00 */
[----:B------:R-:W2:Y:S04]  /*f490*/  LDL.LU.64 R10, [R1+0x398] ;  /* 0x00039800010a7983 */ /* 0x000ea80000300a00 */
[----:B--2---:R-:W-:Y:S04]  /*f4a0*/  STL.64 [R1+0x11f8], R10 ;  /* 0x0011f80a01007387 */ /* 0x004fe80000100a00 */
[----:B------:R0:W-:Y:S04]  /*f4b0*/  STL.64 [R1+0x11f0], R8 ;  /* 0x0011f00801007387 */ /* 0x0001e80000100a00 */
[----:B0-----:R-:W2:Y:S04]  /*f4c0*/  LDL.LU.64 R8, [R1+0x3a0] ;  /* 0x0003a00001087983 */ /* 0x001ea80000300a00 */
[----:B------:R-:W2:Y:S01]  /*f4d0*/  LDL.LU.64 R10, [R1+0x3a8] ;  /* 0x0003a800010a7983 */ /* 0x000ea20000300a00 */
[----:B----4-:R-:W-:Y:S03]  /*f4e0*/  HMMA.16816.F32.BF16 R16, R16, R4, R20 ;  /* 0x000000041010723c */ /* 0x010fe60000041814 */
[----:B--2---:R-:W-:Y:S04]  /*f4f0*/  STL.64 [R1+0x1210], R10 ;  /* 0x0012100a01007387 */ /* 0x004fe80000100a00 */
[----:B------:R0:W-:Y:S04]  /*f500*/  STL.64 [R1+0x1208], R8 ;  /* 0x0012080801007387 */ /* 0x0001e80000100a00 */
[----:B0-----:R-:W2:Y:S04]  /*f510*/  LDL.LU.64 R8, [R1+0x3b0] ;  /* 0x0003b00001087983 */ /* 0x001ea80000300a00 */
[----:B------:R-:W2:Y:S04]  /*f520*/  LDL.LU.64 R10, [R1+0x3b8] ;  /* 0x0003b800010a7983 */ /* 0x000ea80000300a00 */
[----:B------:R-:W4:Y:S04]  /*f530*/  LDL.LU.64 R22, [R1+0x1228] ;  /* 0x0012280001167983 */ /* 0x000f280000300a00 */
[----:B------:R-:W4:Y:S04]  /*f540*/  LDL.LU.64 R20, [R1+0x1220] ;  /* 0x0012200001147983 */ /* 0x000f280000300a00 */
[----:B------:R0:W-:Y:S04]  /*f550*/  STL.64 [R1+0x350], R16 ;  /* 0x0003501001007387 */ /* 0x0001e80000100a00 */
[----:B------:R1:W-:Y:S04]  /*f560*/  STL.64 [R1+0x358], R18 ;  /* 0x0003581201007387 */ /* 0x0003e80000100a00 */
[----:B0-----:R-:W2:Y:S04]  /*f570*/  LDL.LU.64 R16, [R1+0x380] ;  /* 0x0003800001107983 */ /* 0x001ea80000300a00 */
[----:B-1----:R-:W2:Y:S01]  /*f580*/  LDL.LU.64 R18, [R1+0x388] ;  /* 0x0003880001127983 */ /* 0x002ea20000300a00 */
[----:B----4-:R-:W-:-:S15]  /*f590*/  HMMA.16816.F32.BF16 R12, R20, R24, R12 ;  /* 0x00000018140c723c */ /* 0x010fde000004180c */
        /* <DEDUP_REMOVED lines=26> */
[----:B0-----:R-:W4:Y:S02]  /*f740*/  LDL.LU.64 R24, [R1+0x11d0] ;  /* 0x0011d00001187983 */ /* 0x001f240000300a00 */
[----:B----4-:R-:W-:-:S15]  /*f750*/  HMMA.16816.F32.BF16 R16, R20, R24, R16 ;  /* 0x000000181410723c */ /* 0x010fde0000041810 */
[----:B------:R-:W-:-:S04]  /*f760*/  NOP ;  /* 0x0000000000007918 */ /* 0x000fc80000000000 */
[----:B------:R0:W-:Y:S04]  /*f770*/  STL.64 [R1+0x380], R16 ;  /* 0x0003801001007387 */ /* 0x0001e80000100a00 */
[----:B------:R-:W-:Y:S01]  /*f780*/  STL.64 [R1+0x388], R18 ;  /* 0x0003881201007387 */ /* 0x000fe20000100a00 */
[----:B0-----:R-:W-:Y:S02]  /*f790*/  IMAD.MOV.U32 R17, RZ, RZ, R24 ;  /* 0x000000ffff117224 */ /* 0x001fe400078e0018 */
[----:B------:R-:W-:Y:S02]  /*f7a0*/  IMAD.MOV.U32 R16, RZ, RZ, R25 ;  /* 0x000000ffff107224 */ /* 0x000fe400078e0019 */
[----:B------:R-:W2:Y:S02]  /*f7b0*/  LDL.LU.64 R24, [R1+0x11c8] ;  /* 0x0011c80001187983 */ /* 0x000ea40000300a00 */
[----:B--2---:R-:W-:Y:S01]  /*f7c0*/  HMMA.16816.F32.BF16 R8, R20, R24, R8 ;  /* 0x000000181408723c */ /* 0x004fe20000041808 */
[----:B------:R-:W-:Y:S01]  /*f7d0*/  MOV R3, R24 ;  /* 0x0000001800037202 */ /* 0x000fe20000000f00 */
[----:B------:R-:W-:-:S15]  /*f7e0*/  IMAD.MOV.U32 R2, RZ, RZ, R25 ;  /* 0x000000ffff027224 */ /* 0x000fde00078e0019 */
[----:B------:R-:W-:Y:S02]  /*f7f0*/  NOP ;  /* 0x0000000000007918 */ /* 0x000fe40000000000 */
[----:B------:R-:W-:Y:S04]  /*f800*/  STL.64 [R1+0x370], R8 ;  /* 0x0003700801007387 */ /* 0x000fe80000100a00 */
[----:B------:R0:W-:Y:S04]  /*f810*/  STL.64 [R1+0x378], R10 ;  /* 0x0003780a01007387 */ /* 0x0001e80000100a00 */
[----:B0-----:R-:W2:Y:S04]  /*f820*/  LDL.LU.64 R10, [R1+0x11c0] ;  /* 0x0011c000010a7983 */ /* 0x001ea80000300a00 */
[----:B------:R-:W4:Y:S04]  /*f830*/  LDL.LU.64 R8, [R1+0x11b8] ;  /* 0x0011b80001087983 */ /* 0x000f280000300a00 */
[----:B------:R-:W4:Y:S04]  /*f840*/  LDL.LU.64 R26, [R1+0x11b0] ;  /* 0x0011b000011a7983 */ /* 0x000f280000300a00 */
[----:B------:R-:W4:Y:S02]  /*f850*/  LDL.LU.64 R24, [R1+0x11a8] ;  /* 0x0011a80001187983 */ /* 0x000f240000300a00 */
[----:B----4-:R-:W-:-:S15]  /*f860*/  HMMA.16816.F32.BF16 R24, R20, R8, R24 ;  /* 0x000000081418723c */ /* 0x010fde0000041818 */
[----:B------:R-:W-:-:S04]  /*f870*/  NOP ;  /* 0x0000000000007918 */ /* 0x000fc80000000000 */
[----:B------:R-:W-:Y:S04]  /*f880*/  STL.64 [R1+0x360], R24 ;  /* 0x0003601801007387 */ /* 0x000fe80000100a00 */
[----:B------:R0:W-:Y:S04]  /*f890*/  STL.64 [R1+0x368], R26 ;  /* 0x0003681a01007387 */ /* 0x0001e80000100a00 */
[----:B0-----:R-:W4:Y:S04]  /*f8a0*/  LDL.LU.64 R26, [R1+0x11a0] ;  /* 0x0011a000011a7983 */ /* 0x001f280000300a00 */
[----:B------:R-:W4:Y:S04]  /*f8b0*/  LDL.LU.64 R24, [R1+0x1198] ;  /* 0x0011980001187983 */ /* 0x000f280000300a00 */
[----:B--2---:R-:W-:Y:S04]  /*f8c0*/  STL.64 [R1+0x1120], R10 ;  /* 0x0011200a01007387 */ /* 0x004fe80000100a00 */
[----:B------:R0:W-:Y:S04]  /*f8d0*/  STL.64 [R1+0x1118], R8 ;  /* 0x0011180801007387 */ /* 0x0001e80000100a00 */
[----:B0-----:R-:W2:Y:S04]  /*f8e0*/  LDL.LU.64 R8, [R1+0x2c0] ;  /* 0x0002c00001087983 */ /* 0x001ea80000300a00 */
[----:B------:R-:W2:Y:S04]  /*f8f0*/  LDL.LU.64 R10, [R1+0x2c8] ;  /* 0x0002c800010a7983 */ /* 0x000ea80000300a00 */
[----:B---3--:R-:W-:Y:S04]  /*f900*/  STL.64 [R1+0x1130], R6 ;  /* 0x0011300601007387 */ /* 0x008fe80000100a00 */
[----:B------:R0:W-:Y:S01]  /*f910*/  STL.64 [R1+0x1128], R4 ;  /* 0x0011280401007387 */ /* 0x0001e20000100a00 */
[----:B--2---:R-:W-:Y:S01]  /*f920*/  HMMA.16816.F32.BF16 R8, R20, R4, R8 ;  /* 0x000000041408723c */ /* 0x004fe20000041808 */
[----:B0-----:R-:W-:-:S02]  /*f930*/  IMAD.MOV.U32 R4, RZ, RZ, R17 ;  /* 0x000000ffff047224 */ /* 0x001fc400078e0011 */
[----:B------:R-:W-:Y:S01]  /*f940*/  IMAD.MOV.U32 R5, RZ, RZ, R16 ;  /* 0x000000ffff057224 */ /* 0x000fe200078e0010 */
[----:B----4-:R-:W-:Y:S01]  /*f950*/  LOP3.LUT R28, R24, 0x60, RZ, 0x3c, !PT ;  /* 0x00000060181c7812 */ /* 0x010fe200078e3cff */
[----:B------:R-:W-:-:S14]  /*f960*/  LDSM.16.MT88.4 R16, [R26+0x80] ;  /* 0x000080001a10783b */ /* 0x000fdc0000004200 */
[----:B------:R-:W-:Y:S04]  /*f970*/  STL.64 [R1+0x2c0], R8 ;  /* 0x0002c00801007387 */ /* 0x000fe80000100a00 */
[----:B------:R-:W-:Y:S04]  /*f980*/  STL.64 [R1+0x2c8], R10 ;  /* 0x0002c80a01007387 */ /* 0x000fe80000100a00 */
[----:B------:R0:W-:Y:S04]  /*f990*/  STL.64 [R1+0x1148], R4 ;  /* 0x0011480401007387 */ /* 0x0001e80000100a00 */
[----:B------:R-:W-:Y:S04]  /*f9a0*/  STL [R1+0x10b8], R25 ;  /* 0x0010b81901007387 */ /* 0x000fe80000100800 */
[----:B0-----:R-:W2:Y:S04]  /*f9b0*/  LDL.LU.64 R4, [R1+0x280] ;  /* 0x0002800001047983 */ /* 0x001ea80000300a00 */
[----:B------:R-:W3:Y:S04]  /*f9c0*/  LDL.LU.64 R6, [R1+0x288] ;  /* 0x0002880001067983 */ /* 0x000ee80000300a00 */
[----:B---3--:R-:W-:Y:S04]  /*f9d0*/  STL.64 [R1+0x1158], R6 ;  /* 0x0011580601007387 */ /* 0x008fe80000100a00 */
[----:B--2---:R0:W-:Y:S04]  /*f9e0*/  STL.64 [R1+0x1150], R4 ;  /* 0x0011500401007387 */ /* 0x0041e80000100a00 */
[----:B0-----:R-:W2:Y:S01]  /*f9f0*/  LDL.LU.64 R4, [R1+0x40] ;  /* 0x0000400001047983 */ /* 0x001ea20000300a00 */
[----:B------:R-:W-:-:S05]  /*fa00*/  IMAD.IADD R28, R27, 0x1, R28 ;  /* 0x000000011b1c7824 */ /* 0x000fca00078e021c */
[----:B------:R-:W0:Y:S04]  /*fa10*/  LDSM.16.MT88.4 R20, [R28] ;  /* 0x000000001c14783b */ /* 0x000e280000004200 */
[----:B--2---:R1:W-:Y:S02]  /*fa20*/  STL.64 [R1+0x1168], R4 ;  /* 0x0011680401007387 */ /* 0x0043e40000100a00 */
[----:B-1----:R-:W-:Y:S02]  /*fa30*/  IMAD.MOV.U32 R4, RZ, RZ, R15 ;  /* 0x000000ffff047224 */ /* 0x002fe400078e000f */
[----:B------:R-:W-:-:S05]  /*fa40*/  IMAD.MOV.U32 R5, RZ, RZ, R14 ;  /* 0x000000ffff057224 */ /* 0x000fca00078e000e */
[----:B------:R-:W-:Y:S04]  /*fa50*/  STL.64 [R1+0x1180], R4 ;  /* 0x0011800401007387 */ /* 0x000fe80000100a00 */
[----:B------:R-:W2:Y:S04]  /*fa60*/  LDL.LU.64 R24, [R1+0x250] ;  /* 0x0002500001187983 */ /* 0x000ea80000300a00 */
[----:B------:R-:W3:Y:S04]  /*fa70*/  LDL.LU.64 R26, [R1+0x258] ;  /* 0x00025800011a7983 */ /* 0x000ee80000300a00 */
[----:B---3--:R-:W-:Y:S04]  /*fa80*/  STL.64 [R1+0x1140], R26 ;  /* 0x0011401a01007387 */ /* 0x008fe80000100a00 */
[----:B--2---:R-:W-:Y:S04]  /*fa90*/  STL.64 [R1+0x1138], R24 ;  /* 0x0011381801007387 */ /* 0x004fe80000100a00 */
[----:B0-----:R-:W-:Y:S04]  /*faa0*/  STL.64 [R1+0x1110], R22 ;  /* 0x0011101601007387 */ /* 0x001fe80000100a00 */
[----:B------:R0:W-:Y:S02]  /*fab0*/  STL.64 [R1+0x1108], R20 ;  /* 0x0011081401007387 */ /* 0x0001e40000100a00 */
[----:B0-----:R-:W-:-:S02]  /*fac0*/  IMAD.MOV.U32 R20, RZ, RZ, R3 ;  /* 0x000000ffff147224 */ /* 0x001fc400078e0003 */
[----:B------:R-:W-:-:S05]  /*fad0*/  IMAD.MOV.U32 R21, RZ, RZ, R2 ;  /* 0x000000ffff157224 */ /* 0x000fca00078e0002 */
[----:B------:R0:W-:Y:S04]  /*fae0*/  STL.64 [R1+0x1160], R20 ;  /* 0x0011601401007387 */ /* 0x0001e80000100a00 */
[----:B0-----:R-:W2:Y:S04]  /*faf0*/  LDL.LU.64 R20, [R1+0x290] ;  /* 0x0002900001147983 */ /* 0x001ea80000300a00 */
[----:B------:R-:W3:Y:S04]  /*fb00*/  LDL.LU.64 R22, [R1+0x298] ;  /* 0x0002980001167983 */ /* 0x000ee80000300a00 */
[----:B---3--:R-:W-:Y:S04]  /*fb10*/  STL.64 [R1+0x1178], R22 ;  /* 0x0011781601007387 */ /* 0x008fe80000100a00 */
[----:B--2---:R0:W-:Y:S04]  /*fb20*/  STL.64 [R1+0x1170], R20 ;  /* 0x0011701401007387 */ /* 0x0041e80000100a00 */
[----:B0-----:R-:W2:Y:S04]  /*fb30*/  LDL.LU.64 R20, [R1+0x2a0] ;  /* 0x0002a00001147983 */ /* 0x001ea80000300a00 */
[----:B------:R-:W3:Y:S01]  /*fb40*/  LDL.LU.64 R22, [R1+0x2a8] ;  /* 0x0002a80001167983 */ /* 0x000ee20000300a00 */
[----:B------:R-:W-:-:S02]  /*fb50*/  IMAD.MOV.U32 R4, RZ, RZ, R13 ;  /* 0x000000ffff047224 */ /* 0x000fc400078e000d */
[----:B------:R-:W-:Y:S02]  /*fb60*/  IMAD.MOV.U32 R5, RZ, RZ, R12 ;  /* 0x000000ffff057224 */ /* 0x000fe400078e000c */
[----:B------:R-:W0:Y:S04]  /*fb70*/  LDSM.16.MT88.4 R12, [R28+0x80] ;  /* 0x000080001c0c783b */ /* 0x000e280000004200 */
[----:B---3--:R-:W-:Y:S04]  /*fb80*/  STL.64 [R1+0x1190], R22 ;  /* 0x0011901601007387 */ /* 0x008fe80000100a00 */
[----:B--2---:R1:W-:Y:S04]  /*fb90*/  STL.64 [R1+0x1188], R20 ;  /* 0x0011881401007387 */ /* 0x0043e80000100a00 */
[----:B-1----:R-:W2:Y:S04]  /*fba0*/  LDL.LU.64 R20, [R1+0x2b0] ;  /* 0x0002b00001147983 */ /* 0x002ea80000300a00 */
[----:B------:R-:W2:Y:S04]  /*fbb0*/  LDL.LU.64 R22, [R1+0x2b8] ;  /* 0x0002b80001167983 */ /* 0x000ea80000300a00 */
[----:B------:R-:W3:Y:S04]  /*fbc0*/  LDL.LU.64 R24, [R1+0x270] ;  /* 0x0002700001187983 */ /* 0x000ee80000300a00 */
[----:B------:R-:W3:Y:S04]  /*fbd0*/  LDL.LU.64 R26, [R1+0x278] ;  /* 0x00027800011a7983 */ /* 0x000ee80000300a00 */
[----:B------:R-:W4:Y:S04]  /*fbe0*/  LDL.LU.64 R8, [R1+0x260] ;  /* 0x0002600001087983 */ /* 0x000f280000300a00 */
[----:B------:R-:W4:Y:S04]  /*fbf0*/  LDL.LU.64 R10, [R1+0x268] ;  /* 0x00026800010a7983 */ /* 0x000f280000300a00 */
[----:B0-----:R-:W-:Y:S04]  /*fc00*/  STL.64 [R1+0x1088], R14 ;  /* 0x0010880e01007387 */ /* 0x001fe80000100a00 */
[----:B------:R0:W-:Y:S04]  /*fc10*/  STL.64 [R1+0x1080], R12 ;  /* 0x0010800c01007387 */ /* 0x0001e80000100a00 */
[----:B0-----:R-:W3:Y:S04]  /*fc20*/  LDL.LU.64 R12, [R1+0x30] ;  /* 0x00003000010c7983 */ /* 0x001ee80000300a00 */
        /* <DEDUP_REMOVED lines=19> */
[----:B0-----:R-:W4:Y:S04]  /*fd60*/  LDL.LU.64 R20, [R1+0x1160] ;  /* 0x0011600001147983 */ /* 0x001f280000300a00 */
[----:B------:R-:W3:Y:S04]  /*fd70*/  LDL.LU.64 R6, [R1+0x1158] ;  /* 0x0011580001067983 */ /* 0x000ee80000300a00 */
[----:B------:R-:W3:Y:S02]  /*fd80*/  LDL.LU.64 R4, [R1+0x1150] ;  /* 0x0011500001047983 */ /* 0x000ee40000300a00 */
[----:B---3--:R-:W-:-:S15]  /*fd90*/  HMMA.16816.F32.BF16 R4, R16, R12, R4 ;  /* 0x0000000c1004723c */ /* 0x008fde0000041804 */
[----:B------:R-:W-:-:S04]  /*fda0*/  NOP ;  /* 0x0000000000007918 */ /* 0x000fc80000000000 */
[----:B------:R0:W-:Y:S04]  /*fdb0*/  STL.64 [R1+0x280], R4 ;  /* 0x0002800401007387 */ /* 0x0001e80000100a00 */
[----:B------:R-:W-:Y:S04]  /*fdc0*/  STL.64 [R1+0x288], R6 ;  /* 0x0002880601007387 */ /* 0x000fe80000100a00 */
[----:B0-----:R-:W2:Y:S04]  /*fdd0*/  LDL.LU.64 R4, [R1+0x1148] ;  /* 0x0011480001047983 */ /* 0x001ea80000300a00 */
[----:B------:R0:W-:Y:S04]  /*fde0*/  STL.64 [R1+0x10d8], R12 ;  /* 0x0010d80c01007387 */ /* 0x0001e80000100a00 */
[----:B0-----:R-:W3:Y:S01]  /*fdf0*/  LDL.LU.64 R12, [R1+0x50] ;  /* 0x00005000010c7983 */ /* 0x001ee20000300a00 */
[C---:B----4-:R-:W-:Y:S08]  /*fe00*/  HMMA.16816.F32.BF16 R20, R16.reuse, R20, R8 ;  /* 0x000000141014723c */ /* 0x050ff00000041808 */
[C---:B--2---:R-:W-:Y:S01]  /*fe10*/  HMMA.16816.F32.BF16 R4, R16.reuse, R4, R24 ;  /* 0x000000041004723c */ /* 0x044fe20000041818 */
[----:B---3--:R0:W-:Y:S04]  /*fe20*/  STL.64 [R1+0x10f0], R12 ;  /* 0x0010f00c01007387 */ /* 0x0081e80000100a00 */
[----:B0-----:R-:W2:Y:S04]  /*fe30*/  LDL.LU.64 R12, [R1+0x60] ;  /* 0x00006000010c7983 */ /* 0x001ea80000300a00 */
[----:B------:R-:W3:Y:S04]  /*fe40*/  LDL.LU.64 R26, [R1+0x1140] ;  /* 0x00114000011a7983 */ /* 0x000ee80000300a00 */
[----:B------:R-:W3:Y:S06]  /*fe50*/  LDL.LU.64 R24, [R1+0x1138] ;  /* 0x0011380001187983 */ /* 0x000eec0000300a00 */
[----:B------:R-:W-:Y:S04]  /*fe60*/  STL.64 [R1+0x270], R4 ;  /* 0x0002700401007387 */ /* 0x000fe80000100a00 */
[----:B------:R0:W-:Y:S04]  /*fe70*/  STL.64 [R1+0x278], R6 ;  /* 0x0002780601007387 */ /* 0x0001e80000100a00 */
[----:B0-----:R-:W4:Y:S04]  /*fe80*/  LDL.LU.64 R6, [R1+0x1130] ;  /* 0x0011300001067983 */ /* 0x001f280000300a00 */
[----:B------:R-:W2:Y:S04]  /*fe90*/  LDL.LU.64 R4, [R1+0x1128] ;  /* 0x0011280001047983 */ /* 0x000ea80000300a00 */
[----:B------:R-:W2:Y:S04]  /*fea0*/  LDL.LU.64 R10, [R1+0x1120] ;  /* 0x00112000010a7983 */ /* 0x000ea80000300a00 */
[----:B------:R-:W3:Y:S04]  /*feb0*/  LDL.LU.64 R8, [R1+0x1118] ;  /* 0x0011180001087983 */ /* 0x000ee80000300a00 */
[----:B------:R0:W-:Y:S04]  /*fec0*/  STL.64 [R1+0x260], R20 ;  /* 0x0002601401007387 */ /* 0x0001e80000100a00 */
[----:B------:R1:W-:Y:S04]  /*fed0*/  STL.64 [R1+0x268], R22 ;  /* 0x0002681601007387 */ /* 0x0003e80000100a00 */
[----:B0-----:R-:W2:Y:S04]  /*fee0*/  LDL.LU.64 R20, [R1+0x4c0] ;  /* 0x0004c00001147983 */ /* 0x001ea80000300a00 */
[----:B-1----:R-:W2:Y:S01]  /*fef0*/  LDL.LU.64 R22, [R1+0x4c8] ;  /* 0x0004c80001167983 */ /* 0x002ea20000300a00 */
[----:B---3--:R-:W-:-:S15]  /*ff00*/  HMMA.16816.F32.BF16 R24, R16, R8, R24 ;  /* 0x000000081018723c */ /* 0x008fde0000041818 */
[----:B------:R-:W-:-:S04]  /*ff10*/  NOP ;  /* 0x0000000000007918 */ /* 0x000fc80000000000 */
[----:B------:R0:W-:Y:S04]  /*ff20*/  STL.64 [R1+0x250], R24 ;  /* 0x0002501801007387 */ /* 0x0001e80000100a00 */
[----:B------:R1:W-:Y:S04]  /*ff30*/  STL.64 [R1+0x258], R26 ;  /* 0x0002581a01007387 */ /* 0x0003e80000100a00 */
[----:B0-----:R-:W3:Y:S04]  /*ff40*/  LDL.LU.64 R24, [R1+0x200] ;  /* 0x0002000001187983 */ /* 0x001ee80000300a00 */
[----:B-1----:R-:W2:Y:S04]  /*ff50*/  LDL.LU.64 R26, [R1+0x208] ;  /* 0x00020800011a7983 */ /* 0x002ea80000300a00 */
[----:B--2---:R-:W-:Y:S04]  /*ff60*/  STL.64 [R1+0x10e8], R26 ;  /* 0x0010e81a01007387 */ /* 0x004fe80000100a00 */
[----:B---3--:R0:W-:Y:S04]  /*ff70*/  STL.64 [R1+0x10e0], R24 ;  /* 0x0010e01801007387 */ /* 0x0081e80000100a00 */
        /* <DEDUP_REMOVED lines=8> */
[----:B0-----:R-:W3:Y:S01]  /*10000*/  LDL.LU.64 R8, [R1+0x10] ;  /* 0x0000100001087983 */ /* 0x001ee20000300a00 */
[----:B------:R-:W-:Y:S03]  /*10010*/  HMMA.16816.F32.BF16 R16, R16, R4, R20 ;  /* 0x000000041010723c */ /* 0x000fe60000041814 */
[----:B---3--:R0:W-:Y:S04]  /*10020*/  STL.64 [R1+0x10c0], R8 ;  /* 0x0010c00801007387 */ /* 0x0081e80000100a00 */
[----:B0-----:R-:W3:Y:S04]  /*10030*/  LDL.LU.64 R8, [R1+0x20] ;  /* 0x0000200001087983 */ /* 0x001ee80000300a00 */
[----:B------:R-:W2:Y:S04]  /*10040*/  LDL.LU.64 R22, [R1+0x1110] ;  /* 0x0011100001167983 */ /* 0x000ea80000300a00 */
[----:B------:R-:W2:Y:S04]  /*10050*/  LDL.LU.64 R20, [R1+0x1108] ;  /* 0x0011080001147983 */ /* 0x000ea80000300a00 */
[----:B----4-:R-:W-:Y:S04]  /*10060*/  STL.64 [R1+0x10a0], R6 ;  /* 0x0010a00601007387 */ /* 0x010fe80000100a00 */
[----:B------:R0:W-:Y:S04]  /*10070*/  STL.64 [R1+0x1098], R4 ;  /* 0x0010980401007387 */ /* 0x0001e80000100a00 */
[----:B------:R1:W-:Y:S04]  /*10080*/  STL.64 [R1+0x140], R16 ;  /* 0x0001401001007387 */ /* 0x0003e80000100a00 */
[----:B------:R-:W-:Y:S04]  /*10090*/  STL.64 [R1+0x148], R18 ;  /* 0x0001481201007387 */ /* 0x000fe80000100a00 */
[----:B0-----:R-:W4:Y:S04]  /*100a0*/  LDL.LU.64 R4, [R1+0x1f0] ;  /* 0x0001f00001047983 */ /* 0x001f280000300a00 */
[----:B------:R-:W4:Y:S01]  /*100b0*/  LDL.LU.64 R6, [R1+0x1f8] ;  /* 0x0001f80001067983 */ /* 0x000f220000300a00 */
[----:B-1----:R-:W-:-:S02]  /*100c0*/  IMAD.MOV.U32 R16, RZ, RZ, R3 ;  /* 0x000000ffff107224 */ /* 0x002fc400078e0003 */
[----:B------:R-:W-:Y:S02]  /*100d0*/  IMAD.MOV.U32 R17, RZ, RZ, R2 ;  /* 0x000000ffff117224 */ /* 0x000fe400078e0002 */
[----:B------:R-:W-:Y:S02]  /*100e0*/  IMAD.MOV.U32 R3, RZ, RZ, R12 ;  /* 0x000000ffff037224 */ /* 0x000fe400078e000c */
[----:B------:R-:W-:Y:S01]  /*100f0*/  IMAD.MOV.U32 R2, RZ, RZ, R13 ;  /* 0x000000ffff027224 */ /* 0x000fe200078e000d */
[----:B--2---:R-:W-:-:S15]  /*10100*/  HMMA.16816.F32.BF16 R24, R20, R12, R24 ;  /* 0x0000000c1418723c */ /* 0x004fde0000041818 */
[----:B------:R-:W-:-:S04]  /*10110*/  NOP ;  /* 0x0000000000007918 */ /* 0x000fc80000000000 */
[----:B------:R-:W-:Y:S04]  /*10120*/  STL.64 [R1+0x220], R24 ;  /* 0x0002201801007387 */ /* 0x000fe80000100a00 */
[----:B------:R0:W-:Y:S04]  /*10130*/  STL.64 [R1+0x228], R26 ;  /* 0x0002281a01007387 */ /* 0x0001e80000100a00 */
[----:B0-----:R-:W2:Y:S04]  /*10140*/  LDL.LU.64 R26, [R1+0x1100] ;  /* 0x00110000011a7983 */ /* 0x001ea80000300a00 */
[----:B------:R-:W2:Y:S04]  /*10150*/  LDL.LU.64 R24, [R1+0x10f8] ;  /* 0x0010f80001187983 */ /* 0x000ea80000300a00 */
[----:B------:R-:W2:Y:S02]  /*10160*/  LDL.LU.64 R12, [R1+0x10f0] ;  /* 0x0010f000010c7983 */ /* 0x000ea40000300a00 */
[----:B--2---:R-:W-:-:S15]  /*10170*/  HMMA.16816.F32.BF16 R24, R20, R12, R24 ;  /* 0x0000000c1418723c */ /* 0x004fde0000041818 */
[----:B------:R-:W-:-:S04]  /*10180*/  NOP ;  /* 0x0000000000007918 */ /* 0x000fc80000000000 */
[----:B------:R-:W-:Y:S04]  /*10190*/  STL.64 [R1+0x210], R24 ;  /* 0x0002101801007387 */ /* 0x000fe80000100a00 */
[----:B------:R0:W-:Y:S04]  /*101a0*/  STL.64 [R1+0x218], R26 ;  /* 0x0002181a01007387 */ /* 0x0001e80000100a00 */
[----:B0-----:R-:W2:Y:S04]  /*101b0*/  LDL.LU.64 R26, [R1+0x10e8] ;  /* 0x0010e800011a7983 */ /* 0x001ea80000300a00 */
[----:B------:R-:W2:Y:S01]  /*101c0*/  LDL.LU.64 R24, [R1+0x10e0] ;  /* 0x0010e00001187983 */ /* 0x000ea20000300a00 */
[----:B------:R-:W-:-:S02]  /*101d0*/  IMAD.MOV.U32 R11, RZ, RZ, R12 ;  /* 0x000000ffff0b7224 */ /* 0x000fc400078e000c */
[----:B------:R-:W-:Y:S02]  /*101e0*/  IMAD.MOV.U32 R10, RZ, RZ, R13 ;  /* 0x000000ffff0a7224 */ /* 0x000fe400078e000d */
[----:B------:R-:W4:Y:S01]  /*101f0*/  LDL.LU.64 R12, [R1+0x10d8] ;  /* 0x0010d800010c7983 */ /* 0x000f220000300a00 */
[----:B--2---:R-:W-:-:S15]  /*10200*/  HMMA.16816.F32.BF16 R24, R20, R16, R24 ;  /* 0x000000101418723c */ /* 0x004fde0000041818 */
[----:B------:R-:W-:-:S04]  /*10210*/  NOP ;  /* 0x0000000000007918 */ /* 0x000fc80000000000 */
[----:B------:R0:W-:Y:S04]  /*10220*/  STL.64 [R1+0x200], R24 ;  /* 0x0002001801007387 */ /* 0x0001e80000100a00 */
[----:B------:R1:W-:Y:S04]  /*10230*/  STL.64 [R1+0x208], R26 ;  /* 0x0002081a01007387 */ /* 0x0003e80000100a00 */
[----:B0-----:R-:W2:Y:S04]  /*10240*/  LDL.LU.64 R24, [R1+0x1d0] ;  /* 0x0001d00001187983 */ /* 0x001ea80000300a00 */
[----:B-1----:R-:W2:Y:S01]  /*10250*/  LDL.LU.64 R26, [R1+0x1d8] ;  /* 0x0001d800011a7983 */ /* 0x002ea20000300a00 */
[----:B----4-:R-:W-:Y:S03]  /*10260*/  HMMA.16816.F32.BF16 R4, R20, R12, R4 ;  /* 0x0000000c1404723c */ /* 0x010fe60000041804 */
[----:B--2---:R-:W-:Y:S04]  /*10270*/  STL.64 [R1+0x10d0], R26 ;  /* 0x0010d01a01007387 */ /* 0x004fe80000100a00 */
[----:B------:R0:W-:Y:S04]  /*10280*/  STL.64 [R1+0x10c8], R24 ;  /* 0x0010c81801007387 */ /* 0x0001e80000100a00 */
[----:B0-----:R-:W2:Y:S04]  /*10290*/  LDL.LU.64 R24, [R1+0x1e0] ;  /* 0x0001e00001187983 */ /* 0x001ea80000300a00 */
[----:B------:R-:W2:Y:S04]  /*102a0*/  LDL.LU.64 R26, [R1+0x1e8] ;  /* 0x0001e800011a7983 */ /* 0x000ea80000300a00 */
[----:B------:R0:W-:Y:S01]  /*102b0*/  STL.64 [R1+0x1058], R16 ;  /* 0x0010581001007387 */ /* 0x0001e20000100a00 */
[----:B------:R-:W-:-:S02]  /*102c0*/  IMAD.MOV.U32 R19, RZ, RZ, R12 ;  /* 0x000000ffff137224 */ /* 0x000fc400078e000c */
[----:B------:R-:W-:Y:S02]  /*102d0*/  IMAD.MOV.U32 R18, RZ, RZ, R13 ;  /* 0x000000ffff127224 */ /* 0x000fe400078e000d */
[----:B0-----:R-:W-:Y:S02]  /*102e0*/  IMAD.MOV.U32 R16, RZ, RZ, R11 ;  /* 0x000000ffff107224 */ /* 0x001fe400078e000b */
[----:B------:R-:W-:-:S05]  /*102f0*/  IMAD.MOV.U32 R17, RZ, RZ, R10 ;  /* 0x000000ffff117224 */ /* 0x000fca00078e000a */
[----:B------:R-:W-:Y:S04]  /*10300*/  STL.64 [R1+0x1068], R16 ;  /* 0x0010681001007387 */ /* 0x000fe80000100a00 */
[----:B------:R0:W-:Y:S04]  /*10310*/  STL.64 [R1+0x1f0], R4 ;  /* 0x0001f00401007387 */ /* 0x0001e80000100a00 */
[----:B------:R1:W-:Y:S01]  /*10320*/  STL.64 [R1+0x1f8], R6 ;  /* 0x0001f80601007387 */ /* 0x0003e20000100a00 */
[----:B---3--:R-:W-:-:S03]  /*10330*/  IMAD.MOV.U32 R28, RZ, RZ, R9 ;  /* 0x000000ffff1c7224 */ /* 0x008fc600078e0009 */
[----:B0-----:R-:W3:Y:S04]  /*10340*/  LDL.LU.64 R4, [R1+0x1c0] ;  /* 0x0001c00001047983 */ /* 0x001ee80000300a00 */
[----:B-1----:R-:W3:Y:S04]  /*10350*/  LDL.LU.64 R6, [R1+0x1c8] ;  /* 0x0001c80001067983 */ /* 0x002ee80000300a00 */
[----:B------:R-:W4:Y:S01]  /*10360*/  LDL.LU.64 R12, [R1+0x4a0] ;  /* 0x0004a000010c7983 */ /* 0x000f220000300a00 */
[----:B------:R-:W-:-:S03]  /*10370*/  IMAD.MOV.U32 R17, RZ, RZ, R2 ;  /* 0x000000ffff117224 */ /* 0x000fc600078e0002 */
[----:B------:R-:W4:Y:S01]  /*10380*/  LDL.LU.64 R14, [R1+0x4a8] ;  /* 0x0004a800010e7983 */ /* 0x000f220000300a00 */
        /* <DEDUP_REMOVED lines=10> */
[----:B------:R0:W-:Y:S04]  /*10430*/  STL.64 [R1+0x1d0], R24 ;  /* 0x0001d01801007387 */ /* 0x0001e80000100a00 */
[----:B------:R-:W-:Y:S04]  /*10440*/  STL.64 [R1+0x1d8], R26 ;  /* 0x0001d81a01007387 */ /* 0x000fe80000100a00 */
[----:B0-----:R-:W2:Y:S01]  /*10450*/  LDL.LU R25, [R1+0x10b8] ;  /* 0x0010b80001197983 */ /* 0x001ea20000300800 */
[----:B------:R-:W-:Y:S02]  /*10460*/  IMAD.MOV.U32 R16, RZ, RZ, R3 ;  /* 0x000000ffff107224 */ /* 0x000fe400078e0003 */
[----:B------:R-:W-:Y:S01]  /*10470*/  IMAD.MOV.U32 R24, RZ, RZ, R8 ;  /* 0x000000ffff187224 */ /* 0x000fe200078e0008 */
[----:B------:R-:W3:Y:S01]  /*10480*/  LDL.LU.64 R10, [R1+0x10b0] ;  /* 0x0010b000010a7983 */ /* 0x000ee20000300a00 */
[----:B------:R-:W-:-:S03]  /*10490*/  IMAD.MOV.U32 R3, RZ, RZ, R9 ;  /* 0x000000ffff037224 */ /* 0x000fc600078e0009 */
[----:B------:R-:W3:Y:S04]  /*104a0*/  LDL.LU.64 R8, [R1+0x10a8] ;  /* 0x0010a80001087983 */ /* 0x000ee80000300a00 */
[----:B--2---:R0:W-:Y:S04]  /*104b0*/  STL.64 [R1+0x1060], R24 ;  /* 0x0010601801007387 */ /* 0x0041e80000100a00 */
[----:B0-----:R-:W2:Y:S04]  /*104c0*/  LDL.LU.64 R24, [R1+0x560] ;  /* 0x0005600001187983 */ /* 0x001ea80000300a00 */
[----:B------:R-:W2:Y:S01]  /*104d0*/  LDL.LU.64 R26, [R1+0x568] ;  /* 0x00056800011a7983 */ /* 0x000ea20000300a00 */
[----:B---3--:R-:W-:Y:S03]  /*104e0*/  HMMA.16816.F32.BF16 R4, R20, R8, R4 ;  /* 0x000000081404723c */ /* 0x008fe60000041804 */
[----:B--2---:R-:W-:Y:S04]  /*104f0*/  STL.64 [R1+0x1078], R26 ;  /* 0x0010781a01007387 */ /* 0x004fe80000100a00 */
[----:B------:R0:W-:Y:S04]  /*10500*/  STL.64 [R1+0x1070], R24 ;  /* 0x0010701801007387 */ /* 0x0001e80000100a00 */
[----:B0-----:R-:W2:Y:S04]  /*10510*/  LDL.LU.64 R24, [R1+0x580] ;  /* 0x0005800001187983 */ /* 0x001ea80000300a00 */
[----:B------:R-:W2:Y:S04]  /*10520*/  LDL.LU.64 R26, [R1+0x588] ;  /* 0x00058800011a7983 */ /* 0x000ea80000300a00 */
[----:B------:R-:W-:Y:S04]  /*10530*/  STL.64 [R1+0x1c0], R4 ;  /* 0x0001c00401007387 */ /* 0x000fe80000100a00 */
[----:B------:R0:W-:Y:S04]  /*10540*/  STL.64 [R1+0x1c8], R6 ;  /* 0x0001c80601007387 */ /* 0x0001e80000100a00 */
[----:B0-----:R-:W3:Y:S04]  /*10550*/  LDL.LU.64 R6, [R1+0x10a0] ;  /* 0x0010a00001067983 */ /* 0x001ee80000300a00 */
[----:B------:R-:W4:Y:S04]  /*10560*/  LDL.LU.64 R4, [R1+0x1098] ;  /* 0x0010980001047983 */ /* 0x000f280000300a00 */
[----:B------:R-:W-:Y:S04]  /*10570*/  STL.64 [R1+0x1040], R10 ;  /* 0x0010400a01007387 */ /* 0x000fe80000100a00 */
[----:B------:R0:W-:Y:S02]  /*10580*/  STL.64 [R1+0x1038], R8 ;  /* 0x0010380801007387 */ /* 0x0001e40000100a00 */
[----:B0-----:R-:W-:-:S02]  /*10590*/  IMAD.MOV.U32 R8, RZ, RZ, R2 ;  /* 0x000000ffff087224 */ /* 0x001fc400078e0002 */
[----:B------:R-:W2:Y:S01]  /*105a0*/  LDL.LU R2, [R1+0x1090] ;  /* 0x0010900001027983 */ /* 0x000ea20000300800 */
[----:B----4-:R-:W-:Y:S03]  /*105b0*/  HMMA.16816.F32.BF16 R20, R20, R4, R12 ;  /* 0x000000041414723c */ /* 0x010fe6000004180c */
[----:B------:R-:W2:Y:S04]  /*105c0*/  LDL.LU.64 R14, [R1+0x1088] ;  /* 0x00108800010e7983 */ /* 0x000ea80000300a00 */
[----:B------:R-:W2:-:S12]  /*105d0*/  LDL.LU.64 R12, [R1+0x1080] ;  /* 0x00108000010c7983 */ /* 0x000e980000300a00 */
[----:B------:R0:W-:Y:S02]  /*105e0*/  STL.64 [R1+0xf0], R20 ;  /* 0x0000f01401007387 */ /* 0x0001e40000100a00 */
[----:B0-----:R-:W-:Y:S02]  /*105f0*/  IMAD.MOV.U32 R20, RZ, RZ, R19 ;  /* 0x000000ffff147224 */ /* 0x001fe400078e0013 */
[----:B------:R-:W-:Y:S01]  /*10600*/  IMAD.MOV.U32 R21, RZ, RZ, R18 ;  /* 0x000000ffff157224 */ /* 0x000fe200078e0012 */
[----:B------:R-:W-:Y:S04]  /*10610*/  STL.64 [R1+0xf8], R22 ;  /* 0x0000f81601007387 */ /* 0x000fe80000100a00 */
[----:B---3--:R-:W-:Y:S04]  /*10620*/  STL.64 [R1+0x1050], R6 ;  /* 0x0010500601007387 */ /* 0x008fe80000100a00 */
[----:B------:R0:W-:Y:S04]  /*10630*/  STL.64 [R1+0x1048], R4 ;  /* 0x0010480401007387 */ /* 0x0001e80000100a00 */
[----:B0-----:R-:W3:Y:S04]  /*10640*/  LDL.LU.64 R4, [R1+0x530] ;  /* 0x0005300001047983 */ /* 0x001ee80000300a00 */
[----:B------:R-:W3:Y:S01]  /*10650*/  LDL.LU.64 R6, [R1+0x538] ;  /* 0x0005380001067983 */ /* 0x000ee20000300a00 */
        /* <DEDUP_REMOVED lines=9> */
[----:B------:R0:W-:Y:S04]  /*106f0*/  STL.64 [R1+0xd0], R16 ;  /* 0x0000d01001007387 */ /* 0x0001e80000100a00 */
[----:B------:R3:W-:Y:S04]  /*10700*/  STL.64 [R1+0xd8], R18 ;  /* 0x0000d81201007387 */ /* 0x0007e80000100a00 */
[----:B0-----:R-:W3:Y:S02]  /*10710*/  LDL.LU.64 R16, [R1+0x1058] ;  /* 0x0010580001107983 */ /* 0x001ee40000300a00 */
[----:B---3--:R-:W-:Y:S02]  /*10720*/  HMMA.16816.F32.BF16 R16, R12, R16, R4 ;  /* 0x000000100c10723c */ /* 0x008fe40000041804 */
[----:B------:R-:W3:Y:S04]  /*10730*/  LDL.LU.64 R4, [R1+0x520] ;  /* 0x0005200001047983 */ /* 0x000ee80000300a00 */
[----:B------:R-:W3:-:S13]  /*10740*/  LDL.LU.64 R6, [R1+0x528] ;  /* 0x0005280001067983 */ /* 0x000eda0000300a00 */
[----:B------:R-:W-:Y:S04]  /*10750*/  STL.64 [R1+0xc0], R16 ;  /* 0x0000c01001007387 */ /* 0x000fe80000100a00 */
[----:B------:R-:W-:Y:S04]  /*10760*/  STL.64 [R1+0xc8], R18 ;  /* 0x0000c81201007387 */ /* 0x000fe80000100a00 */
[----:B--2---:R-:W0:Y:S04]  /*10770*/  LDSM.16.MT88.4 R16, [R25+0x1000] ;  /* 0x001000001910783b */ /* 0x004e280000004200 */
[----:B0-----:R-:W-:Y:S04]  /*10780*/  STL.64 [R1+0x1020], R18 ;  /* 0x0010201201007387 */ /* 0x001fe80000100a00 */
[----:B------:R0:W-:Y:S04]  /*10790*/  STL.64 [R1+0x1018], R16 ;  /* 0x0010181001007387 */ /* 0x0001e80000100a00 */
[----:B0-----:R-:W2:Y:S04]  /*107a0*/  LDL.LU.64 R16, [R1+0x4b0] ;  /* 0x0004b00001107983 */ /* 0x001ea80000300a00 */
[----:B------:R-:W2:Y:S01]  /*107b0*/  LDL.LU.64 R18, [R1+0x4b8] ;  /* 0x0004b80001127983 */ /* 0x000ea20000300a00 */
[----:B------:R-:W-:Y:S01]  /*107c0*/  IMAD.MOV.U32 R9, RZ, RZ, R28 ;  /* 0x000000ffff097224 */ /* 0x000fe200078e001c */
[----:B--2---:R-:W-:Y:S02]  /*107d0*/  HMMA.16816.F32.BF16 R20, R12, R20, R16 ;  /* 0x000000140c14723c */ /* 0x004fe40000041810 */
[----:B------:R-:W2:Y:S04]  /*107e0*/  LDL.LU.64 R16, [R1+0x500] ;  /* 0x0005000001107983 */ /* 0x000ea80000300a00 */
[----:B------:R-:W2:-:S13]  /*107f0*/  LDL.LU.64 R18, [R1+0x508] ;  /* 0x0005080001127983 */ /* 0x000e9a0000300a00 */
[----:B------:R-:W-:Y:S04]  /*10800*/  STL.64 [R1+0xb0], R20 ;  /* 0x0000b01401007387 */ /* 0x000fe80000100a00 */
[----:B------:R-:W-:Y:S04]  /*10810*/  STL.64 [R1+0xb8], R22 ;  /* 0x0000b81601007387 */ /* 0x000fe80000100a00 */
[----:B------:R-:W0:Y:S01]  /*10820*/  LDSM.16.MT88.4 R20, [R25+0x1080] ;  /* 0x001080001914783b */ /* 0x000e220000004200 */
[----:B---3--:R-:W-:Y:S03]  /*10830*/  HMMA.16816.F32.BF16 R8, R12, R8, R4 ;  /* 0x000000080c08723c */ /* 0x008fe60000041804 */
[----:B0-----:R-:W-:Y:S04]  /*10840*/  STL.64 [R1+0xf88], R22 ;  /* 0x000f881601007387 */ /* 0x001fe80000100a00 */
[----:B------:R0:W-:Y:S02]  /*10850*/  STL.64 [R1+0xf80], R20 ;  /* 0x000f801401007387 */ /* 0x0001e40000100a00 */
[----:B0-----:R-:W-:-:S02]  /*10860*/  IMAD.MOV.U32 R20, RZ, RZ, R24 ;  /* 0x000000ffff147224 */ /* 0x001fc400078e0018 */
[----:B------:R-:W0:Y:S04]  /*10870*/  LDSM.16.MT88.4 R24, [R29+0x1000] ;  /* 0x001000001d18783b */ /* 0x000e280000004200 */
[----:B0-----:R0:W-:Y:S04]  /*10880*/  STL.64 [R1+0xf18], R26 ;  /* 0x000f181a01007387 */ /* 0x0011e80000100a00 */
[----:B------:R1:W-:Y:S01]  /*10890*/  STL.64 [R1+0xf10], R24 ;  /* 0x000f101801007387 */ /* 0x0003e20000100a00 */
[----:B0-----:R-:W-:Y:S02]  /*108a0*/  IMAD.MOV.U32 R26, RZ, RZ, R2 ;  /* 0x000000ffff1a7224 */ /* 0x001fe400078e0002 */
[----:B------:R-:W-:-:S05]  /*108b0*/  IMAD.MOV.U32 R27, RZ, RZ, R0 ;  /* 0x000000ffff1b7224 */ /* 0x000fca00078e0000 */
[----:B------:R0:W-:Y:S04]  /*108c0*/  STL.64 [R1+0x1000], R26 ;  /* 0x0010001a01007387 */ /* 0x0001e80000100a00 */
[----:B-1----:R-:W3:Y:S04]  /*108d0*/  LDL.LU.64 R24, [R1+0x510] ;  /* 0x0005100001187983 */ /* 0x002ee80000300a00 */
[----:B0-----:R-:W3:Y:S04]  /*108e0*/  LDL.LU.64 R26, [R1+0x518] ;  /* 0x00051800011a7983 */ /* 0x001ee80000300a00 */
[----:B------:R-:W4:Y:S04]  /*108f0*/  LDL.LU.64 R6, [R1+0x1050] ;  /* 0x0010500001067983 */ /* 0x000f280000300a00 */
[----:B------:R-:W2:Y:S04]  /*10900*/  LDL.LU.64 R4, [R1+0x1048] ;  /* 0x0010480001047983 */ /* 0x000ea80000300a00 */
[----:B------:R-:W-:Y:S04]  /*10910*/  STL.64 [R1+0xa0], R8 ;  /* 0x0000a00801007387 */ /* 0x000fe80000100a00 */
[----:B------:R0:W-:Y:S04]  /*10920*/  STL.64 [R1+0xa8], R10 ;  /* 0x0000a80a01007387 */ /* 0x0001e80000100a00 */
[----:B0-----:R-:W2:Y:S04]  /*10930*/  LDL.LU.64 R10, [R1+0x1040] ;  /* 0x00104000010a7983 */ /* 0x001ea80000300a00 */
[----:B------:R-:W2:Y:S01]  /*10940*/  LDL.LU.64 R8, [R1+0x1038] ;  /* 0x0010380001087983 */ /* 0x000ea20000300a00 */
[----:B------:R-:W-:-:S07]  /*10950*/  IMAD.MOV.U32 R21, RZ, RZ, R3 ;  /* 0x000000ffff157224 */ /* 0x000fce00078e0003 */
[----:B---3--:R-:W-:-:S15]  /*10960*/  HMMA.16816.F32.BF16 R20, R12, R20, R24 ;  /* 0x000000140c14723c */ /* 0x008fde0000041818 */
[----:B------:R-:W-:-:S04]  /*10970*/  NOP ;  /* 0x0000000000007918 */ /* 0x000fc80000000000 */
[----:B------:R-:W-:Y:S01]  /*10980*/  IMAD.MOV.U32 R0, RZ, RZ, R23 ;  /* 0x000000ffff007224 */ /* 0x000fe200078e0017 */
[----:B--2---:R-:W-:Y:S01]  /*10990*/  HMMA.16816.F32.BF16 R16, R12, R8, R16 ;  /* 0x000000080c10723c */ /* 0x004fe20000041810 */
[----:B------:R-:W-:Y:S02]  /*109a0*/  IMAD.MOV.U32 R2, RZ, RZ, R22 ;  /* 0x000000ffff027224 */ /* 0x000fe400078e0016 */
[----:B------:R-:W-:Y:S01]  /*109b0*/  IMAD.MOV.U32 R3, RZ, RZ, R21 ;  /* 0x000000ffff037224 */ /* 0x000fe200078e0015 */
[----:B------:R0:W-:Y:S04]  /*109c0*/  STL [R1+0x90], R20 ;  /* 0x0000901401007387 */ /* 0x0001e80000100800 */
[----:B------:R-:W-:Y:S04]  /*109d0*/  STL [R1+0xc14], R0 ;  /* 0x000c140001007387 */ /* 0x000fe80000100800 */
[----:B------:R-:W-:Y:S04]  /*109e0*/  STL [R1+0xc10], R2 ;  /* 0x000c100201007387 */ /* 0x000fe80000100800 */
[----:B------:R-:W-:Y:S04]  /*109f0*/  STL [R1+0xc0c], R3 ;  /* 0x000c0c0301007387 */ /* 0x000fe80000100800 */
[----:B------:R-:W-:Y:S04]  /*10a00*/  STL.64 [R1+0x80], R16 ;  /* 0x0000801001007387 */ /* 0x000fe80000100a00 */
[----:B0-----:R-:W2:Y:S04]  /*10a10*/  LDL.LU R20, [R1+0x240] ;  /* 0x0002400001147983 */ /* 0x001ea80000300800 */
[----:B------:R-:W2:Y:S04]  /*10a20*/  LDL.LU R21, [R1+0x244] ;  /* 0x0002440001157983 */ /* 0x000ea80000300800 */
[----:B------:R-:W3:Y:S04]  /*10a30*/  LDL.LU R22, [R1+0x248] ;  /* 0x0002480001167983 */ /* 0x000ee80000300800 */
[----:B------:R-:W3:Y:S04]  /*10a40*/  LDL.LU R23, [R1+0x24c] ;  /* 0x00024c0001177983 */ /* 0x000ee80000300800 */
[----:B---3--:R-:W-:Y:S04]  /*10a50*/  STL.64 [R1+0xf98], R22 ;  /* 0x000f981601007387 */ /* 0x008fe80000100a00 */
[----:B--2---:R0:W-:Y:S04]  /*10a60*/  STL.64 [R1+0xf90], R20 ;  /* 0x000f901401007387 */ /* 0x0041e80000100a00 */
[----:B0-----:R-:W2:Y:S04]  /*10a70*/  LDL.LU R20, [R1+0x2e0] ;  /* 0x0002e00001147983 */ /* 0x001ea80000300800 */
[----:B------:R-:W2:Y:S01]  /*10a80*/  LDL.LU R21, [R1+0x2e4] ;  /* 0x0002e40001157983 */ /* 0x000ea20000300800 */
[----:B------:R-:W-:-:S02]  /*10a90*/  IMAD.MOV.U32 R22, RZ, RZ, R11 ;  /* 0x000000ffff167224 */ /* 0x000fc400078e000b */
[----:B------:R-:W-:Y:S01]  /*10aa0*/  IMAD.MOV.U32 R23, RZ, RZ, R10 ;  /* 0x000000ffff177224 */ /* 0x000fe200078e000a */
[----:B------:R-:W3:Y:S04]  /*10ab0*/  LDL.LU R11, [R1+0x1034] ;  /* 0x00103400010b7983 */ /* 0x000ee80000300800 */
[----:B------:R-:W3:Y:S04]  /*10ac0*/  LDL.LU R10, [R1+0x1030] ;  /* 0x00103000010a7983 */ /* 0x000ee80000300800 */
[----:B------:R0:W-:Y:S04]  /*10ad0*/  STL.64 [R1+0xfa8], R22 ;  /* 0x000fa81601007387 */ /* 0x0001e80000100a00 */
[----:B--2---:R-:W-:Y:S04]  /*10ae0*/  STL.64 [R1+0xfa0], R20 ;  /* 0x000fa01401007387 */ /* 0x004fe80000100a00 */
[----:B0-----:R-:W2:Y:S04]  /*10af0*/  LDL R22, [R1+0x18] ;  /* 0x0000180001167983 */ /* 0x001ea80000100800 */
[----:B------:R-:W2:Y:S01]  /*10b00*/  LDL R23, [R1+0x1c] ;  /* 0x00001c0001177983 */ /* 0x000ea20000100800 */
[----:B------:R-:W-:-:S02]  /*10b10*/  IMAD.MOV.U32 R9, RZ, RZ, R18 ;  /* 0x000000ffff097224 */ /* 0x000fc400078e0012 */
[----:B------:R-:W-:Y:S01]  /*10b20*/  IMAD.MOV.U32 R8, RZ, RZ, R19 ;  /* 0x000000ffff087224 */ /* 0x000fe200078e0013 */
[----:B------:R-:W3:Y:S04]  /*10b30*/  LDL.LU.64 R16, [R1+0x4e0] ;  /* 0x0004e00001107983 */ /* 0x000ee80000300a00 */
[----:B------:R-:W3:Y:S04]  /*10b40*/  LDL.LU.64 R18, [R1+0x4e8] ;  /* 0x0004e80001127983 */ /* 0x000ee80000300a00 */
[----:B------:R-:W3:Y:S04]  /*10b50*/  LDL.64 R26, [R1+0x68] ;  /* 0x00006800011a7983 */ /* 0x000ee80000100a00 */
[----:B--2---:R0:W-:Y:S04]  /*10b60*/  STL.64 [R1+0xfc8], R22 ;  /* 0x000fc81601007387 */ /* 0x0041e80000100a00 */
[----:B0-----:R-:W2:Y:S04]  /*10b70*/  LDL.64 R22, [R1+0x38] ;  /* 0x0000380001167983 */ /* 0x001ea80000100a00 */
[----:B--2---:R0:W-:Y:S04]  /*10b80*/  STL.64 [R1+0xfe0], R22 ;  /* 0x000fe01601007387 */ /* 0x0041e80000100a00 */
[----:B0-----:R-:W2:Y:S04]  /*10b90*/  LDL.64 R22, [R1+0x48] ;  /* 0x0000480001167983 */ /* 0x001ea80000100a00 */
[----:B--2---:R3:W-:Y:S04]  /*10ba0*/  STL.64 [R1+0xff8], R22 ;  /* 0x000ff81601007387 */ /* 0x0047e80000100a00 */
[----:B------:R-:W2:Y:S04]  /*10bb0*/  LDL.LU R20, [R1+0x330] ;  /* 0x0003300001147983 */ /* 0x000ea80000300800 */
[----:B------:R-:W2:Y:S01]  /*10bc0*/  LDL.LU R21, [R1+0x334] ;  /* 0x0003340001157983 */ /* 0x000ea20000300800 */
[----:B---3--:R-:W-:-:S03]  /*10bd0*/  IMAD.MOV.U32 R22, RZ, RZ, R10 ;  /* 0x000000ffff167224 */ /* 0x008fc600078e000a */
[----:B------:R-:W3:Y:S01]  /*10be0*/  LDL.LU R10, [R1+0x102c] ;  /* 0x00102c00010a7983 */ /* 0x000ee20000300800 */
[----:B------:R-:W-:-:S03]  /*10bf0*/  IMAD.MOV.U32 R23, RZ, RZ, R11 ;  /* 0x000000ffff177224 */ /* 0x000fc600078e000b */
[----:B------:R-:W3:Y:S04]  /*10c00*/  LDL.LU R11, [R1+0x1028] ;  /* 0x00102800010b7983 */ /* 0x000ee80000300800 */
[----:B------:R-:W-:Y:S04]  /*10c10*/  STL.64 [R1+0x1010], R22 ;  /* 0x0010101601007387 */ /* 0x000fe80000100a00 */
[----:B--2---:R0:W-:Y:S04]  /*10c20*/  STL.64 [R1+0x1008], R20 ;  /* 0x0010081401007387 */ /* 0x0041e80000100a00 */
[----:B0-----:R-:W2:Y:S04]  /*10c30*/  LDL.LU R20, [R1+0x340] ;  /* 0x0003400001147983 */ /* 0x001ea80000300800 */
[----:B------:R-:W2:Y:S04]  /*10c40*/  LDL.LU R21, [R1+0x344] ;  /* 0x0003440001157983 */ /* 0x000ea80000300800 */
[----:B------:R-:W2:Y:S04]  /*10c50*/  LDL.LU R22, [R1+0x348] ;  /* 0x0003480001167983 */ /* 0x000ea80000300800 */
[----:B------:R-:W2:Y:S04]  /*10c60*/  LDL.LU R23, [R1+0x34c] ;  /* 0x00034c0001177983 */ /* 0x000ea80000300800 */
[----:B------:R-:W-:Y:S04]  /*10c70*/  STL [R1+0xe90], R9 ;  /* 0x000e900901007387 */ /* 0x000fe80000100800 */
[----:B---3--:R-:W-:Y:S04]  /*10c80*/  STL.64 [R1+0xfb8], R10 ;  /* 0x000fb80a01007387 */ /* 0x008fe80000100a00 */
[----:B------:R0:W-:Y:S04]  /*10c90*/  STL [R1+0xfb0], R8 ;  /* 0x000fb00801007387 */ /* 0x0001e80000100800 */
[----:B0-----:R-:W3:Y:S04]  /*10ca0*/  LDL.LU R8, [R1+0x2f0] ;  /* 0x0002f00001087983 */ /* 0x001ee80000300800 */
[----:B------:R-:W3:Y:S04]  /*10cb0*/  LDL.LU R9, [R1+0x2f4] ;  /* 0x0002f40001097983 */ /* 0x000ee80000300800 */
[----:B------:R-:W2:Y:S04]  /*10cc0*/  LDL.LU R10, [R1+0x2f8] ;  /* 0x0002f800010a7983 */ /* 0x000ea80000300800 */
[----:B------:R-:W2:Y:S04]  /*10cd0*/  LDL.LU R11, [R1+0x2fc] ;  /* 0x0002fc00010b7983 */ /* 0x000ea80000300800 */
[----:B--2---:R-:W-:Y:S04]  /*10ce0*/  STL.64 [R1+0xfd8], R10 ;  /* 0x000fd80a01007387 */ /* 0x004fe80000100a00 */
[----:B---3--:R0:W-:Y:S04]  /*10cf0*/  STL.64 [R1+0xfd0], R8 ;  /* 0x000fd00801007387 */ /* 0x0081e80000100a00 */
[----:B0-----:R-:W2:Y:S04]  /*10d00*/  LDL.LU R8, [R1+0x310] ;  /* 0x0003100001087983 */ /* 0x001ea80000300800 */
[----:B------:R-:W2:Y:S04]  /*10d10*/  LDL.LU R9, [R1+0x314] ;  /* 0x0003140001097983 */ /* 0x000ea80000300800 */
[----:B------:R-:W3:Y:S04]  /*10d20*/  LDL.LU R10, [R1+0x318] ;  /* 0x00031800010a7983 */ /* 0x000ee80000300800 */
[----:B------:R-:W3:Y:S01]  /*10d30*/  LDL.LU R11, [R1+0x31c] ;  /* 0x00031c00010b7983 */ /* 0x000ee20000300800 */
[----:B------:R-:W-:Y:S03]  /*10d40*/  HMMA.16816.F32.BF16 R12, R12, R4, R16 ;  /* 0x000000040c0c723c */ /* 0x000fe60000041810 */
[----:B---3--:R-:W-:Y:S04]  /*10d50*/  STL.64 [R1+0xff0], R10 ;  /* 0x000ff00a01007387 */ /* 0x008fe80000100a00 */
[----:B--2---:R0:W-:Y:S04]  /*10d60*/  STL.64 [R1+0xfe8], R8 ;  /* 0x000fe80801007387 */ /* 0x0041e80000100a00 */
[----:B0-----:R-:W2:Y:S04]  /*10d70*/  LDL.LU R8, [R1+0x320] ;  /* 0x0003200001087983 */ /* 0x001ea80000300800 */
[----:B------:R-:W2:Y:S04]  /*10d80*/  LDL.LU R9, [R1+0x324] ;  /* 0x0003240001097983 */ /* 0x000ea80000300800 */
[----:B------:R-:W2:Y:S04]  /*10d90*/  LDL.LU R10, [R1+0x328] ;  /* 0x00032800010a7983 */ /* 0x000ea80000300800 */
[----:B------:R-:W2:Y:S04]  /*10da0*/  LDL.LU R11, [R1+0x32c] ;  /* 0x00032c00010b7983 */ /* 0x000ea80000300800 */
[----:B------:R-:W3:Y:S04]  /*10db0*/  LDL.LU.64 R18, [R1+0x1020] ;  /* 0x0010200001127983 */ /* 0x000ee80000300a00 */
[----:B------:R-:W3:Y:S01]  /*10dc0*/  LDL.LU.64 R16, [R1+0x1018] ;  /* 0x0010180001107983 */ /* 0x000ee20000300a00 */
[----:B------:R-:W-:-:S02]  /*10dd0*/  IMAD.MOV.U32 R3, RZ, RZ, R15 ;  /* 0x000000ffff037224 */ /* 0x000fc400078e000f */
[----:B------:R-:W-:Y:S01]  /*10de0*/  IMAD.MOV.U32 R2, RZ, RZ, R14 ;  /* 0x000000ffff027224 */ /* 0x000fe200078e000e */
[----:B------:R0:W-:Y:S01]  /*10df0*/  STL [R1+0x70], R12 ;  /* 0x0000700c01007387 */ /* 0x0001e20000100800 */
[----:B------:R-:W-:-:S03]  /*10e00*/  IMAD.MOV.U32 R0, RZ, RZ, R13 ;  /* 0x000000ffff007224 */ /* 0x000fc600078e000d */
[----:B------:R-:W2:Y:S04]  /*10e10*/  LDL.64 R14, [R1+0x28] ;  /* 0x00002800010e7983 */ /* 0x000ea80000100a00 */
[----:B------:R-:W-:Y:S04]  /*10e20*/  STL [R1+0xe8c], R3 ;  /* 0x000e8c0301007387 */ /* 0x000fe80000100800 */
[----:B------:R-:W-:Y:S04]  /*10e30*/  STL [R1+0xe44], R2 ;  /* 0x000e440201007387 */ /* 0x000fe80000100800 */
[----:B------:R-:W-:Y:S01]  /*10e40*/  STL [R1+0xe40], R0 ;  /* 0x000e400001007387 */ /* 0x000fe20000100800 */
[----:B0-----:R-:W-:-:S02]  /*10e50*/  IMAD.MOV.U32 R12, RZ, RZ, R26 ;  /* 0x000000ffff0c7224 */ /* 0x001fc400078e001a */
[----:B------:R-:W-:Y:S01]  /*10e60*/  IMAD.MOV.U32 R5, RZ, RZ, R27 ;  /* 0x000000ffff057224 */ /* 0x000fe200078e001b */
[----:B---3--:R-:W-:-:S15]  /*10e70*/  HMMA.16816.F32.BF16 R20, R16, R26, R20 ;  /* 0x0000001a1014723c */ /* 0x008fde0000041814 */
[----:B------:R-:W-:-:S04]  /*10e80*/  NOP ;  /* 0x0000000000007918 */ /* 0x000fc80000000000 */
[----:B------:R-:W-:Y:S04]  /*10e90*/  STL.64 [R1+0x340], R20 ;  /* 0x0003401401007387 */ /* 0x000fe80000100a00 */
[----:B------:R0:W-:Y:S04]  /*10ea0*/  STL.64 [R1+0x348], R22 ;  /* 0x0003481601007387 */ /* 0x0001e80000100a00 */
[----:B0-----:R-:W3:Y:S04]  /*10eb0*/  LDL.LU.64 R22, [R1+0x1010] ;  /* 0x0010100001167983 */ /* 0x001ee80000300a00 */
[----:B------:R-:W3:Y:S04]  /*10ec0*/  LDL.LU.64 R20, [R1+0x1008] ;  /* 0x0010080001147983 */ /* 0x000ee80000300a00 */
[----:B------:R-:W3:Y:S02]  /*10ed0*/  LDL.LU.64 R26, [R1+0x1000] ;  /* 0x00100000011a7983 */ /* 0x000ee40000300a00 */
[----:B---3--:R-:W-:-:S15]  /*10ee0*/  HMMA.16816.F32.BF16 R20, R16, R26, R20 ;  /* 0x0000001a1014723c */ /* 0x008fde0000041814 */
[----:B------:R-:W-:-:S04]  /*10ef0*/  NOP ;  /* 0x0000000000007918 */ /* 0x000fc80000000000 */
[----:B------:R-:W-:Y:S04]  /*10f00*/  STL.64 [R1+0x330], R20 ;  /* 0x0003301401007387 */ /* 0x000fe80000100a00 */
[----:B------:R0:W-:Y:S04]  /*10f10*/  STL.64 [R1+0x338], R22 ;  /* 0x0003381601007387 */ /* 0x0001e80000100a00 */
[----:B0-----:R-:W2:Y:S04]  /*10f20*/  LDL.LU.64 R22, [R1+0xff8] ;  /* 0x000ff80001167983 */ /* 0x001ea80000300a00 */
[----:B------:R0:W-:Y:S04]  /*10f30*/  STL.64 [R1+0xf78], R26 ;  /* 0x000f781a01007387 */ /* 0x0001e80000100a00 */
[----:B------:R-:W3:Y:S04]  /*10f40*/  LDL.LU R24, [R1+0x300] ;  /* 0x0003000001187983 */ /* 0x000ee80000300800 */
[----:B------:R-:W3:Y:S04]  /*10f50*/  LDL.LU R25, [R1+0x304] ;  /* 0x0003040001197983 */ /* 0x000ee80000300800 */
[----:B0-----:R-:W3:Y:S04]  /*10f60*/  LDL.LU R26, [R1+0x308] ;  /* 0x00030800011a7983 */ /* 0x001ee80000300800 */
[----:B------:R-:W3:Y:S01]  /*10f70*/  LDL.LU R27, [R1+0x30c] ;  /* 0x00030c00011b7983 */ /* 0x000ee20000300800 */
        /* <DEDUP_REMOVED lines=8> */
[----:B------:R-:W2:Y:S02]  /*11000*/  LDL.LU.64 R22, [R1+0xfe0] ;  /* 0x000fe00001167983 */ /* 0x000ea40000300a00 */
        /* <DEDUP_REMOVED lines=8> */
[----:B------:R-:W2:Y:S01]  /*11090*/  LDL.LU.64 R22, [R1+0xfc8] ;  /* 0x000fc80001167983 */ /* 0x000ea20000300a00 */
[----:B---3--:R-:W-:-:S15]  /*110a0*/  HMMA.16816.F32.BF16 R24, R16, R14, R24 ;  /* 0x0000000e1018723c */ /* 0x008fde0000041818 */
[----:B------:R-:W-:-:S04]  /*110b0*/  NOP ;  /* 0x0000000000007918 */ /* 0x000fc80000000000 */
[----:B------:R0:W-:Y:S04]  /*110c0*/  STL.64 [R1+0x300], R24 ;  /* 0x0003001801007387 */ /* 0x0001e80000100a00 */
[----:B------:R4:W-:Y:S04]  /*110d0*/  STL.64 [R1+0x308], R26 ;  /* 0x0003081a01007387 */ /* 0x0009e80000100a00 */
[----:B0-----:R-:W3:Y:S04]  /*110e0*/  LDL.LU R24, [R1+0x1b0] ;  /* 0x0001b00001187983 */ /* 0x001ee80000300800 */
[----:B------:R-:W3:Y:S01]  /*110f0*/  LDL.LU R25, [R1+0x1b4] ;  /* 0x0001b40001197983 */ /* 0x000ee20000300800 */
[----:B----4-:R-:W-:-:S02]  /*11100*/  IMAD.MOV.U32 R26, RZ, RZ, R6 ;  /* 0x000000ffff1a7224 */ /* 0x010fc400078e0006 */
[----:B------:R-:W-:Y:S01]  /*11110*/  IMAD.MOV.U32 R27, RZ, RZ, R7 ;  /* 0x000000ffff1b7224 */ /* 0x000fe200078e0007 */
[----:B------:R-:W4:Y:S04]  /*11120*/  LDL.LU R6, [R1+0xfc4] ;  /* 0x000fc40001067983 */ /* 0x000f280000300800 */
[----:B------:R-:W4:Y:S04]  /*11130*/  LDL.LU R7, [R1+0xfc0] ;  /* 0x000fc00001077983 */ /* 0x000f280000300800 */
[----:B------:R-:W-:Y:S01]  /*11140*/  STL.64 [R1+0xf58], R14 ;  /* 0x000f580e01007387 */ /* 0x000fe20000100a00 */
[----:B--2---:R-:W-:Y:S03]  /*11150*/  HMMA.16816.F32.BF16 R20, R16, R22, R8 ;  /* 0x000000161014723c */ /* 0x004fe60000041808 */
[----:B------:R-:W2:Y:S04]  /*11160*/  LDL.LU.64 R10, [R1+0xfb8] ;  /* 0x000fb800010a7983 */ /* 0x000ea80000300a00 */
[----:B------:R-:W2:-:S12]  /*11170*/  LDL.LU R8, [R1+0xfb0] ;  /* 0x000fb00001087983 */ /* 0x000e980000300800 */
[----:B------:R-:W-:Y:S04]  /*11180*/  STL.64 [R1+0x2f0], R20 ;  /* 0x0002f01401007387 */ /* 0x000fe80000100a00 */
[----:B------:R0:W-:Y:S04]  /*11190*/  STL.64 [R1+0x2f8], R22 ;  /* 0x0002f81601007387 */ /* 0x0001e80000100a00 */
[----:B0-----:R-:W2:Y:S04]  /*111a0*/  LDL.LU.64 R22, [R1+0xfa8] ;  /* 0x000fa80001167983 */ /* 0x001ea80000300a00 */
[----:B------:R-:W2:Y:S02]  /*111b0*/  LDL.LU.64 R20, [R1+0xfa0] ;  /* 0x000fa00001147983 */ /* 0x000ea40000300a00 */
[----:B--2---:R-:W-:-:S15]  /*111c0*/  HMMA.16816.F32.BF16 R20, R16, R10, R20 ;  /* 0x0000000a1014723c */ /* 0x004fde0000041814 */
[----:B------:R-:W-:-:S04]  /*111d0*/  NOP ;  /* 0x0000000000007918 */ /* 0x000fc80000000000 */
[----:B------:R-:W-:Y:S04]  /*111e0*/  STL.64 [R1+0x2e0], R20 ;  /* 0x0002e01401007387 */ /* 0x000fe80000100a00 */
[----:B------:R0:W-:Y:S04]  /*111f0*/  STL.64 [R1+0x2e8], R22 ;  /* 0x0002e81601007387 */ /* 0x0001e80000100a00 */
[----:B0-----:R-:W4:Y:S04]  /*11200*/  LDL.LU.64 R22, [R1+0xf98] ;  /* 0x000f980001167983 */ /* 0x001f280000300a00 */
[----:B------:R-:W4:Y:S04]  /*11210*/  LDL.LU.64 R20, [R1+0xf90] ;  /* 0x000f900001147983 */ /* 0x000f280000300a00 */
[----:B------:R-:W-:Y:S04]  /*11220*/  STL.64 [R1+0xf30], R10 ;  /* 0x000f300a01007387 */ /* 0x000fe80000100a00 */
[----:B------:R0:W-:Y:S04]  /*11230*/  STL [R1+0xf28], R8 ;  /* 0x000f280801007387 */ /* 0x0001e80000100800 */
[----:B0-----:R-:W2:Y:S04]  /*11240*/  LDL.LU R8, [R1+0x1a0] ;  /* 0x0001a00001087983 */ /* 0x001ea80000300800 */
[----:B------:R-:W2:Y:S04]  /*11250*/  LDL.LU R9, [R1+0x1a4] ;  /* 0x0001a40001097983 */ /* 0x000ea80000300800 */
[----:B------:R-:W2:Y:S04]  /*11260*/  LDL.LU R10, [R1+0x1a8] ;  /* 0x0001a800010a7983 */ /* 0x000ea80000300800 */
[----:B------:R-:W2:Y:S01]  /*11270*/  LDL.LU R11, [R1+0x1ac] ;  /* 0x0001ac00010b7983 */ /* 0x000ea20000300800 */
[----:B----4-:R-:W-:Y:S03]  /*11280*/  HMMA.16816.F32.BF16 R16, R16, R6, R20 ;  /* 0x000000061010723c */ /* 0x010fe60000041814 */
[----:B------:R-:W3:Y:S04]  /*11290*/  LDL.LU.64 R22, [R1+0xf88] ;  /* 0x000f880001167983 */ /* 0x000ee80000300a00 */
[----:B------:R-:W3:Y:S04]  /*112a0*/  LDL.LU.64 R20, [R1+0xf80] ;  /* 0x000f800001147983 */ /* 0x000ee80000300a00 */
[----:B------:R-:W-:Y:S08]  /*112b0*/  STL.64 [R1+0xf20], R6 ;  /* 0x000f200601007387 */ /* 0x000ff00000100a00 */
[----:B------:R-:W-:Y:S04]  /*112c0*/  STL.64 [R1+0x240], R16 ;  /* 0x0002401001007387 */ /* 0x000fe80000100a00 */
[----:B------:R0:W-:Y:S04]  /*112d0*/  STL.64 [R1+0x248], R18 ;  /* 0x0002481201007387 */ /* 0x0001e80000100a00 */
[----:B0-----:R-:W4:Y:S01]  /*112e0*/  LDL.LU R19, [R1+0x5a0] ;  /* 0x0005a00001137983 */ /* 0x001f220000300800 */
[----:B------:R-:W-:-:S02]  /*112f0*/  IMAD.MOV.U32 R14, RZ, RZ, R4 ;  /* 0x000000ffff0e7224 */ /* 0x000fc400078e0004 */
[----:B------:R-:W-:Y:S01]  /*11300*/  IMAD.MOV.U32 R15, RZ, RZ, R3 ;  /* 0x000000ffff0f7224 */ /* 0x000fe200078e0003 */
[----:B----4-:R0:W-:Y:S04]  /*11310*/  STL [R1+0xec0], R19 ;  /* 0x000ec01301007387 */ /* 0x0101e80000100800 */
[----:B------:R-:W4:Y:S04]  /*11320*/  LDL.LU R16, [R1+0x100] ;  /* 0x0001000001107983 */ /* 0x000f280000300800 */
[----:B------:R-:W4:Y:S04]  /*11330*/  LDL.LU R17, [R1+0x104] ;  /* 0x0001040001117983 */ /* 0x000f280000300800 */
[----:B------:R-:W2:Y:S04]  /*11340*/  LDL.LU R18, [R1+0x108] ;  /* 0x0001080001127983 */ /* 0x000ea80000300800 */
[----:B0-----:R-:W2:Y:S01]  /*11350*/  LDL.LU R19, [R1+0x10c] ;  /* 0x00010c0001137983 */ /* 0x001ea20000300800 */
[----:B------:R-:W-:-:S02]  /*11360*/  IMAD.MOV.U32 R6, RZ, RZ, R12 ;  /* 0x000000ffff067224 */ /* 0x000fc400078e000c */
[----:B------:R-:W-:Y:S01]  /*11370*/  IMAD.MOV.U32 R7, RZ, RZ, R5 ;  /* 0x000000ffff077224 */ /* 0x000fe200078e0005 */
[----:B------:R0:W-:Y:S04]  /*11380*/  STL.64 [R1+0xf70], R14 ;  /* 0x000f700e01007387 */ /* 0x0001e80000100a00 */
[----:B------:R-:W4:Y:S04]  /*11390*/  LDL.LU R12, [R1+0x190] ;  /* 0x00019000010c7983 */ /* 0x000f280000300800 */
[----:B------:R-:W4:Y:S01]  /*113a0*/  LDL.LU R13, [R1+0x194] ;  /* 0x00019400010d7983 */ /* 0x000f220000300800 */
[C---:B---3--:R-:W-:Y:S03]  /*113b0*/  HMMA.16816.F32.BF16 R4, R20.reuse, R6, R24 ;  /* 0x000000061404723c */ /* 0x048fe60000041818 */
[----:B0-----:R-:W3:Y:S04]  /*113c0*/  LDL.LU R14, [R1+0x198] ;  /* 0x00019800010e7983 */ /* 0x001ee80000300800 */
[----:B------:R-:W3:Y:S04]  /*113d0*/  LDL.LU R15, [R1+0x19c] ;  /* 0x00019c00010f7983 */ /* 0x000ee80000300800 */
[----:B--2---:R-:W-:Y:S04]  /*113e0*/  STL.64 [R1+0xed0], R18 ;  /* 0x000ed01201007387 */ /* 0x004fe80000100a00 */
[----:B----4-:R-:W-:Y:S04]  /*113f0*/  STL.64 [R1+0xec8], R16 ;  /* 0x000ec81001007387 */ /* 0x010fe80000100a00 */
[----:B------:R-:W2:Y:S04]  /*11400*/  LDL.LU.64 R26, [R1+0xf78] ;  /* 0x000f7800011a7983 */ /* 0x000ea80000300a00 */
[----:B------:R0:W-:Y:S04]  /*11410*/  STL.64 [R1+0x1b0], R4 ;  /* 0x0001b00401007387 */ /* 0x0001e80000100a00 */
[----:B------:R1:W-:Y:S04]  /*11420*/  STL.64 [R1+0x1b8], R6 ;  /* 0x0001b80601007387 */ /* 0x0003e80000100a00 */
[----:B0-----:R-:W4:Y:S01]  /*11430*/  LDL.LU R4, [R1+0x150] ;  /* 0x0001500001047983 */ /* 0x001f220000300800 */
[----:B--2---:R-:W-:-:S15]  /*11440*/  HMMA.16816.F32.BF16 R8, R20, R26, R8 ;  /* 0x0000001a1408723c */ /* 0x004fde0000041808 */
[----:B------:R-:W-:-:S04]  /*11450*/  NOP ;  /* 0x0000000000007918 */ /* 0x000fc80000000000 */
[----:B------:R-:W-:Y:S04]  /*11460*/  STL.64 [R1+0x1a0], R8 ;  /* 0x0001a00801007387 */ /* 0x000fe80000100a00 */
[----:B------:R-:W-:Y:S04]  /*11470*/  STL.64 [R1+0x1a8], R10 ;  /* 0x0001a80a01007387 */ /* 0x000fe80000100a00 */
[----:B------:R-:W4:Y:S04]  /*11480*/  LDL.LU R5, [R1+0x154] ;  /* 0x0001540001057983 */ /* 0x000f280000300800 */
[----:B-1----:R-:W2:Y:S04]  /*11490*/  LDL.LU R6, [R1+0x158] ;  /* 0x0001580001067983 */ /* 0x002ea80000300800 */
[----:B------:R-:W2:Y:S04]  /*114a0*/  LDL.LU R7, [R1+0x15c] ;  /* 0x00015c0001077983 */ /* 0x000ea80000300800 */
[----:B--2---:R-:W-:Y:S04]  /*114b0*/  STL.64 [R1+0xf40], R6 ;  /* 0x000f400601007387 */ /* 0x004fe80000100a00 */
[----:B----4-:R0:W-:Y:S04]  /*114c0*/  STL.64 [R1+0xf38], R4 ;  /* 0x000f380401007387 */ /* 0x0101e80000100a00 */
[----:B0-----:R-:W2:Y:S04]  /*114d0*/  LDL.LU R4, [R1+0x160] ;  /* 0x0001600001047983 */ /* 0x001ea80000300800 */
[----:B------:R-:W2:Y:S04]  /*114e0*/  LDL.LU R5, [R1+0x164] ;  /* 0x0001640001057983 */ /* 0x000ea80000300800 */
[----:B------:R-:W4:Y:S04]  /*114f0*/  LDL.LU R6, [R1+0x168] ;  /* 0x0001680001067983 */ /* 0x000f280000300800 */
[----:B------:R-:W4:Y:S01]  /*11500*/  LDL.LU R7, [R1+0x16c] ;  /* 0x00016c0001077983 */ /* 0x000f220000300800 */
[----:B------:R-:W-:Y:S01]  /*11510*/  IMAD.MOV.U32 R18, RZ, RZ, R2 ;  /* 0x000000ffff127224 */ /* 0x000fe200078e0002 */
[----:B------:R-:W-:-:S02]  /*11520*/  MOV R19, R0 ;  /* 0x0000000000137202 */ /* 0x000fc40000000f00 */
[----:B----4-:R-:W-:Y:S04]  /*11530*/  STL.64 [R1+0xf50], R6 ;  /* 0x000f500601007387 */ /* 0x010fe80000100a00 */
[----:B--2---:R0:W-:Y:S04]  /*11540*/  STL.64 [R1+0xf48], R4 ;  /* 0x000f480401007387 */ /* 0x0041e80000100a00 */
[----:B0-----:R-:W2:Y:S04]  /*11550*/  LDL.LU R4, [R1+0x170] ;  /* 0x0001700001047983 */ /* 0x001ea80000300800 */
[----:B------:R-:W2:Y:S04]  /*11560*/  LDL.LU R5, [R1+0x174] ;  /* 0x0001740001057983 */ /* 0x000ea80000300800 */
[----:B------:R-:W4:Y:S04]  /*11570*/  LDL.LU R6, [R1+0x178] ;  /* 0x0001780001067983 */ /* 0x000f280000300800 */
[----:B------:R-:W4:Y:S01]  /*11580*/  LDL.LU R7, [R1+0x17c] ;  /* 0x00017c0001077983 */ /* 0x000f220000300800 */
[C---:B---3--:R-:W-:Y:S03]  /*11590*/  HMMA.16816.F32.BF16 R12, R20.reuse, R18, R12 ;  /* 0x00000012140c723c */ /* 0x048fe6000004180c */
[----:B----4-:R-:W-:Y:S04]  /*115a0*/  STL.64 [R1+0xf68], R6 ;  /* 0x000f680601007387 */ /* 0x010fe80000100a00 */
[----:B--2---:R0:W-:Y:S04]  /*115b0*/  STL.64 [R1+0xf60], R4 ;  /* 0x000f600401007387 */ /* 0x0041e80000100a00 */
[----:B0-----:R-:W2:Y:S04]  /*115c0*/  LDL.LU R4, [R1+0x180] ;  /* 0x0001800001047983 */ /* 0x001ea80000300800 */
[----:B------:R-:W2:Y:S04]  /*115d0*/  LDL.LU R5, [R1+0x184] ;  /* 0x0001840001057983 */ /* 0x000ea80000300800 */
[----:B------:R-:W2:Y:S04]  /*115e0*/  LDL.LU R6, [R1+0x188] ;  /* 0x0001880001067983 */ /* 0x000ea80000300800 */
[----:B------:R-:W2:Y:S04]  /*115f0*/  LDL.LU R7, [R1+0x18c] ;  /* 0x00018c0001077983 */ /* 0x000ea80000300800 */
[----:B------:R-:W3:Y:S04]  /*11600*/  LDL.64 R10, [R1+0x18] ;  /* 0x00001800010a7983 */ /* 0x000ee80000100a00 */
[----:B------:R-:W4:Y:S04]  /*11610*/  LDL.LU R24, [R1] ;  /* 0x0000000001187983 */ /* 0x000f280000300800 */
[----:B------:R-:W4:Y:S04]  /*11620*/  LDL.LU R25, [R1+0x4] ;  /* 0x0000040001197983 */ /* 0x000f280000300800 */
[----:B------:R-:W4:Y:S04]  /*11630*/  LDL.LU R26, [R1+0x8] ;  /* 0x00000800011a7983 */ /* 0x000f280000300800 */
[----:B------:R-:W4:Y:S04]  /*11640*/  LDL.LU R27, [R1+0xc] ;  /* 0x00000c00011b7983 */ /* 0x000f280000300800 */
[----:B------:R-:W-:Y:S04]  /*11650*/  STL.64 [R1+0x540], R12 ;  /* 0x0005400c01007387 */ /* 0x000fe80000100a00 */
[----:B------:R0:W-:Y:S04]  /*11660*/  STL.64 [R1+0x548], R14 ;  /* 0x0005480e01007387 */ /* 0x0001e80000100a00 */
[----:B0-----:R-:W2:Y:S04]  /*11670*/  LDL.LU.64 R14, [R1+0xf70] ;  /* 0x000f7000010e7983 */ /* 0x001ea80000300a00 */
[----:B------:R0:W-:Y:S04]  /*11680*/  STL.64 [R1+0xee0], R18 ;  /* 0x000ee01201007387 */ /* 0x0001e80000100a00 */
[----:B0-----:R-:W3:Y:S01]  /*11690*/  LDL.64 R18, [R1+0x58] ;  /* 0x0000580001127983 */ /* 0x001ee20000100a00 */
[C---:B--2---:R-:W-:Y:S03]  /*116a0*/  HMMA.16816.F32.BF16 R12, R20.reuse, R14, R4 ;  /* 0x0000000e140c723c */ /* 0x044fe60000041804 */
[----:B---3--:R0:W-:Y:S04]  /*116b0*/  STL.64 [R1+0xef8], R18 ;  /* 0x000ef81201007387 */ /* 0x0081e80000100a00 */
[----:B0-----:R-:W2:Y:S04]  /*116c0*/  LDL.64 R18, [R1+0x68] ;  /* 0x0000680001127983 */ /* 0x001ea80000100a00 */
[----:B------:R-:W3:Y:S04]  /*116d0*/  LDL.LU.64 R6, [R1+0xf68] ;  /* 0x000f680001067983 */ /* 0x000ee80000300a00 */
[----:B------:R-:W3:Y:S04]  /*116e0*/  LDL.LU.64 R4, [R1+0xf60] ;  /* 0x000f600001047983 */ /* 0x000ee80000300a00 */
[----:B------:R-:W-:Y:S04]  /*116f0*/  STL.64 [R1+0x4d0], R12 ;  /* 0x0004d00c01007387 */ /* 0x000fe80000100a00 */
[----:B------:R0:W-:Y:S04]  /*11700*/  STL.64 [R1+0x4d8], R14 ;  /* 0x0004d80e01007387 */ /* 0x0001e80000100a00 */
[----:B0-----:R-:W3:Y:S02]  /*11710*/  LDL.LU.64 R14, [R1+0xf58] ;  /* 0x000f5800010e7983 */ /* 0x001ee40000300a00 */
[----:B---3--:R-:W-:-:S15]  /*11720*/  HMMA.16816.F32.BF16 R4, R20, R14, R4 ;  /* 0x0000000e1404723c */ /* 0x008fde0000041804 */
[----:B------:R-:W-:-:S04]  /*11730*/  NOP ;  /* 0x0000000000007918 */ /* 0x000fc80000000000 */
[----:B------:R-:W-:Y:S04]  /*11740*/  STL.64 [R1+0x490], R4 ;  /* 0x0004900401007387 */ /* 0x000fe80000100a00 */
[----:B------:R0:W-:Y:S04]  /*11750*/  STL.64 [R1+0x498], R6 ;  /* 0x0004980601007387 */ /* 0x0001e80000100a00 */
[----:B0-----:R-:W3:Y:S04]  /*11760*/  LDL.LU.64 R6, [R1+0xf50] ;  /* 0x000f500001067983 */ /* 0x001ee80000300a00 */
[----:B------:R-:W3:Y:S04]  /*11770*/  LDL.LU.64 R4, [R1+0xf48] ;  /* 0x000f480001047983 */ /* 0x000ee80000300a00 */
[----:B------:R0:W-:Y:S04]  /*11780*/  STL.64 [R1+0xeb8], R14 ;  /* 0x000eb80e01007387 */ /* 0x0001e80000100a00 */
[----:B0-----:R-:W2:Y:S04]  /*11790*/  LDL.64 R14, [R1+0x38] ;  /* 0x00003800010e7983 */ /* 0x001ea80000100a00 */
[----:B--2---:R0:W-:Y:S04]  /*117a0*/  STL.64 [R1+0xed8], R14 ;  /* 0x000ed80e01007387 */ /* 0x0041e80000100a00 */
[----:B------:R-:W2:Y:S04]  /*117b0*/  LDL.LU R12, [R1+0x110] ;  /* 0x00011000010c7983 */ /* 0x000ea80000300800 */
[----:B------:R-:W2:Y:S04]  /*117c0*/  LDL.LU R13, [R1+0x114] ;  /* 0x00011400010d7983 */ /* 0x000ea80000300800 */
[----:B0-----:R-:W2:Y:S04]  /*117d0*/  LDL.LU R14, [R1+0x118] ;  /* 0x00011800010e7983 */ /* 0x001ea80000300800 */
[----:B------:R-:W2:Y:S01]  /*117e0*/  LDL.LU R15, [R1+0x11c] ;  /* 0x00011c00010f7983 */ /* 0x000ea20000300800 */
[----:B---3--:R-:W-:Y:S03]  /*117f0*/  HMMA.16816.F32.BF16 R4, R20, R10, R4 ;  /* 0x0000000a1404723c */ /* 0x008fe60000041804 */
[----:B--2---:R-:W-:Y:S04]  /*11800*/  STL.64 [R1+0xef0], R14 ;  /* 0x000ef00e01007387 */ /* 0x004fe80000100a00 */
[----:B------:R0:W-:Y:S04]  /*11810*/  STL.64 [R1+0xee8], R12 ;  /* 0x000ee80c01007387 */ /* 0x0001e80000100a00 */
[----:B0-----:R-:W2:Y:S04]  /*11820*/  LDL.LU R12, [R1+0x120] ;  /* 0x00012000010c7983 */ /* 0x001ea80000300800 */
[----:B------:R-:W2:Y:S04]  /*11830*/  LDL.LU R13, [R1+0x124] ;  /* 0x00012400010d7983 */ /* 0x000ea80000300800 */
[----:B------:R-:W3:Y:S04]  /*11840*/  LDL.LU R14, [R1+0x128] ;  /* 0x00012800010e7983 */ /* 0x000ee80000300800 */
[----:B------:R-:W3:Y:S01]  /*11850*/  LDL.LU R15, [R1+0x12c] ;  /* 0x00012c00010f7983 */ /* 0x000ee20000300800 */
[----:B------:R-:W-:-:S02]  /*11860*/  IMAD.MOV.U32 R2, RZ, RZ, R10 ;  /* 0x000000ffff027224 */ /* 0x000fc400078e000a */
[----:B------:R-:W-:Y:S01]  /*11870*/  IMAD.MOV.U32 R0, RZ, RZ, R11 ;  /* 0x000000ffff007224 */ /* 0x000fe200078e000b */
[----:B---3--:R-:W-:Y:S04]  /*11880*/  STL.64 [R1+0xf08], R14 ;  /* 0x000f080e01007387 */ /* 0x008fe80000100a00 */
[----:B--2---:R0:W-:Y:S04]  /*11890*/  STL.64 [R1+0xf00], R12 ;  /* 0x000f000c01007387 */ /* 0x0041e80000100a00 */
[----:B0-----:R-:W2:Y:S04]  /*118a0*/  LDL.LU R12, [R1+0x130] ;  /* 0x00013000010c7983 */ /* 0x001ea80000300800 */
[----:B------:R-:W2:Y:S04]  /*118b0*/  LDL.LU R13, [R1+0x134] ;  /* 0x00013400010d7983 */ /* 0x000ea80000300800 */
[----:B------:R-:W2:Y:S04]  /*118c0*/  LDL.LU R14, [R1+0x138] ;  /* 0x00013800010e7983 */ /* 0x000ea80000300800 */
[----:B------:R-:W2:Y:S04]  /*118d0*/  LDL.LU R15, [R1+0x13c] ;  /* 0x00013c00010f7983 */ /* 0x000ea80000300800 */
[----:B------:R-:W-:Y:S04]  /*118e0*/  STL.64 [R1+0x480], R4 ;  /* 0x0004800401007387 */ /* 0x000fe80000100a00 */
[----:B------:R0:W-:Y:S04]  /*118f0*/  STL.64 [R1+0x488], R6 ;  /* 0x0004880601007387 */ /* 0x0001e80000100a00 */
[----:B0-----:R-:W3:Y:S04]  /*11900*/  LDL.LU.64 R6, [R1+0xf40] ;  /* 0x000f400001067983 */ /* 0x001ee80000300a00 */
[----:B------:R-:W3:Y:S04]  /*11910*/  LDL.LU.64 R4, [R1+0xf38] ;  /* 0x000f380001047983 */ /* 0x000ee80000300a00 */
[----:B------:R-:W3:Y:S04]  /*11920*/  LDL.LU.64 R10, [R1+0xf30] ;  /* 0x000f3000010a7983 */ /* 0x000ee80000300a00 */
[----:B------:R-:W2:Y:S01]  /*11930*/  LDL.LU R8, [R1+0xf28] ;  /* 0x000f280001087983 */ /* 0x000ea20000300800 */
[----:B---3--:R-:W-:-:S15]  /*11940*/  HMMA.16816.F32.BF16 R4, R20, R10, R4 ;  /* 0x0000000a1404723c */ /* 0x008fde0000041804 */
[----:B------:R-:W-:-:S04]  /*11950*/  NOP ;  /* 0x0000000000007918 */ /* 0x000fc80000000000 */
[----:B------:R-:W-:Y:S04]  /*11960*/  STL.64 [R1+0x470], R4 ;  /* 0x0004700401007387 */ /* 0x000fe80000100a00 */
[----:B------:R0:W-:Y:S04]  /*11970*/  STL.64 [R1+0x478], R6 ;  /* 0x0004780601007387 */ /* 0x0001e80000100a00 */
[----:B0-----:R-:W4:Y:S02]  /*11980*/  LDL.LU.64 R6, [R1+0xf20] ;  /* 0x000f200001067983 */ /* 0x001f240000300a00 */
[----:B----4-:R-:W-:Y:S02]  /*11990*/  HMMA.16816.F32.BF16 R20, R20, R6, R24 ;  /* 0x000000061414723c */ /* 0x010fe40000041818 */
[----:B------:R-:W2:Y:S04]  /*119a0*/  LDL.LU.64 R26, [R1+0xf18] ;  /* 0x000f1800011a7983 */ /* 0x000ea80000300a00 */
[----:B------:R-:W2:Y:S01]  /*119b0*/  LDL.LU.64 R24, [R1+0xf10] ;  /* 0x000f100001187983 */ /* 0x000ea20000300a00 */
[----:B------:R-:W-:-:S02]  /*119c0*/  IMAD.MOV.U32 R5, RZ, RZ, R18 ;  /* 0x000000ffff057224 */ /* 0x000fc400078e0012 */
[----:B------:R-:W-:-:S10]  /*119d0*/  IMAD.MOV.U32 R4, RZ, RZ, R19 ;  /* 0x000000ffff047224 */ /* 0x000fd400078e0013 */
[----:B------:R0:W-:Y:S04]  /*119e0*/  STL.64 [R1+0x460], R20 ;  /* 0x0004601401007387 */ /* 0x0001e80000100a00 */
[----:B------:R1:W-:Y:S04]  /*119f0*/  STL.64 [R1+0x468], R22 ;  /* 0x0004681601007387 */ /* 0x0003e80000100a00 */
[----:B0-----:R-:W3:Y:S04]  /*11a00*/  LDL.LU R20, [R1+0x230] ;  /* 0x0002300001147983 */ /* 0x001ee80000300800 */
[----:B------:R-:W3:Y:S04]  /*11a10*/  LDL.LU R21, [R1+0x234] ;  /* 0x0002340001157983 */ /* 0x000ee80000300800 */
[----:B-1----:R-:W3:Y:S04]  /*11a20*/  LDL.LU R22, [R1+0x238] ;  /* 0x0002380001167983 */ /* 0x002ee80000300800 */
[----:B------:R-:W3:Y:S01]  /*11a30*/  LDL.LU R23, [R1+0x23c] ;  /* 0x00023c0001177983 */ /* 0x000ee20000300800 */
[----:B--2---:R-:W-:-:S15]  /*11a40*/  HMMA.16816.F32.BF16 R12, R24, R18, R12 ;  /* 0x00000012180c723c */ /* 0x004fde000004180c */
[----:B------:R-:W-:-:S04]  /*11a50*/  NOP ;  /* 0x0000000000007918 */ /* 0x000fc80000000000 */
[----:B------:R-:W-:Y:S04]  /*11a60*/  STL.64 [R1+0x590], R12 ;  /* 0x0005900c01007387 */ /* 0x000fe80000100a00 */
[----:B------:R0:W-:Y:S04]  /*11a70*/  STL.64 [R1+0x598], R14 ;  /* 0x0005980e01007387 */ /* 0x0001e80000100a00 */
[----:B0-----:R-:W2:Y:S04]  /*11a80*/  LDL.LU.64 R14, [R1+0xf08] ;  /* 0x000f0800010e7983 */ /* 0x001ea80000300a00 */
[----:B------:R-:W2:Y:S04]  /*11a90*/  LDL.LU.64 R12, [R1+0xf00] ;  /* 0x000f0000010c7983 */ /* 0x000ea80000300a00 */
[----:B------:R-:W2:Y:S04]  /*11aa0*/  LDL.LU.64 R18, [R1+0xef8] ;  /* 0x000ef80001127983 */ /* 0x000ea80000300a00 */
[----:B------:R-:W-:Y:S04]  /*11ab0*/  STL.64 [R1+0xea0], R6 ;  /* 0x000ea00601007387 */ /* 0x000fe80000100a00 */
[----:B------:R-:W-:Y:S01]  /*11ac0*/  STL.64 [R1+0xe98], R4 ;  /* 0x000e980401007387 */ /* 0x000fe20000100a00 */
        /* <DEDUP_REMOVED lines=10> */
[----:B------:R-:W2:-:S15]  /*11b70*/  LDL.LU.64 R14, [R1+0xed8] ;  /* 0x000ed800010e7983 */ /* 0x000e9e0000300a00 */
[----:B------:R-:W-:Y:S02]  /*11b80*/  NOP ;  /* 0x0000000000007918 */ /* 0x000fe40000000000 */
[----:B------:R-:W-:Y:S04]  /*11b90*/  STL.64 [R1+0x550], R16 ;  /* 0x0005501001007387 */ /* 0x000fe80000100a00 */
[----:B------:R0:W-:Y:S04]  /*11ba0*/  STL.64 [R1+0x558], R18 ;  /* 0x0005581201007387 */ /* 0x0001e80000100a00 */
[----:B0-----:R-:W4:Y:S04]  /*11bb0*/  LDL.LU.64 R18, [R1+0xed0] ;  /* 0x000ed00001127983 */ /* 0x001f280000300a00 */
[----:B------:R-:W4:Y:S01]  /*11bc0*/  LDL.LU.64 R16, [R1+0xec8] ;  /* 0x000ec80001107983 */ /* 0x000f220000300a00 */
[----:B------:R-:W-:-:S02]  /*11bd0*/  IMAD.MOV.U32 R6, RZ, RZ, R2 ;  /* 0x000000ffff067224 */ /* 0x000fc400078e0002 */
[----:B------:R-:W-:Y:S02]  /*11be0*/  IMAD.MOV.U32 R7, RZ, RZ, R0 ;  /* 0x000000ffff077224 */ /* 0x000fe400078e0000 */
[----:B--2---:R-:W-:Y:S02]  /*11bf0*/  IMAD.MOV.U32 R2, RZ, RZ, R14 ;  /* 0x000000ffff027224 */ /* 0x004fe400078e000e */
[----:B------:R-:W-:Y:S01]  /*11c00*/  IMAD.MOV.U32 R0, RZ, RZ, R15 ;  /* 0x000000ffff007224 */ /* 0x000fe200078e000f */
[----:B----4-:R-:W-:Y:S01]  /*11c10*/  HMMA.16816.F32.BF16 R16, R24, R14, R16 ;  /* 0x0000000e1810723c */ /* 0x010fe20000041810 */
[----:B------:R-:W0:-:S15]  /*11c20*/  LDSM.16.MT88.4 R12, [R29+0x1080] ;  /* 0x001080001d0c783b */ /* 0x000e1e0000004200 */
[----:B------:R-:W-:-:S03]  /*11c30*/  NOP ;  /* 0x0000000000007918 */ /* 0x000fc60000000000 */
[----:B------:R-:W-:Y:S04]  /*11c40*/  STL.64 [R1+0x4f0], R16 ;  /* 0x0004f01001007387 */ /* 0x000fe80000100a00 */
[----:B------:R1:W-:Y:S04]  /*11c50*/  STL.64 [R1+0x4f8], R18 ;  /* 0x0004f81201007387 */ /* 0x0003e80000100a00 */
[----:B-1----:R-:W2:Y:S01]  /*11c60*/  LDL.LU R19, [R1+0xec0] ;  /* 0x000ec00001137983 */ /* 0x002ea20000300800 */
[----:B0-----:R-:W-:Y:S02]  /*11c70*/  IMAD.MOV.U32 R5, RZ, RZ, R14 ;  /* 0x000000ffff057224 */ /* 0x001fe400078e000e */
[----:B------:R-:W-:-:S02]  /*11c80*/  IMAD.MOV.U32 R4, RZ, RZ, R15 ;  /* 0x000000ffff047224 */ /* 0x000fc400078e000f */
[----:B------:R-:W3:Y:S02]  /*11c90*/  LDL.LU.64 R14, [R1+0xeb8] ;  /* 0x000eb800010e7983 */ /* 0x000ee40000300a00 */
[----:B---3--:R-:W-:Y:S01]  /*11ca0*/  HMMA.16816.F32.BF16 R20, R24, R14, R20 ;  /* 0x0000000e1814723c */ /* 0x008fe20000041814 */
[----:B------:R-:W-:-:S15]  /*11cb0*/  IMAD.MOV.U32 R9, RZ, RZ, R14 ;  /* 0x000000ffff097224 */ /* 0x000fde00078e000e */
[----:B------:R-:W-:-:S03]  /*11cc0*/  NOP ;  /* 0x0000000000007918 */ /* 0x000fc60000000000 */
[----:B------:R-:W-:Y:S04]  /*11cd0*/  STL.64 [R1+0x230], R20 ;  /* 0x0002301401007387 */ /* 0x000fe80000100a00 */
[----:B------:R-:W-:Y:S04]  /*11ce0*/  STL.64 [R1+0x238], R22 ;  /* 0x0002381601007387 */ /* 0x000fe80000100a00 */
[----:B------:R-:W-:Y:S04]  /*11cf0*/  STL.64 [R1+0xeb0], R10 ;  /* 0x000eb00a01007387 */ /* 0x000fe80000100a00 */
[----:B------:R0:W-:Y:S04]  /*11d00*/  STL.64 [R1+0xea8], R8 ;  /* 0x000ea80801007387 */ /* 0x0001e80000100a00 */
[----:B--2---:R-:W1:Y:S04]  /*11d10*/  LDSM.16.MT88.4 R20, [R19+0x1000] ;  /* 0x001000001314783b */ /* 0x004e680000004200 */
[----:B0-----:R-:W2:Y:S04]  /*11d20*/  LDL.LU R8, [R1+0x2d0] ;  /* 0x0002d00001087983 */ /* 0x001ea80000300800 */
[----:B------:R-:W2:Y:S04]  /*11d30*/  LDL.LU R9, [R1+0x2d4] ;  /* 0x0002d40001097983 */ /* 0x000ea80000300800 */
[----:B------:R-:W2:Y:S04]  /*11d40*/  LDL.LU R10, [R1+0x2d8] ;  /* 0x0002d800010a7983 */ /* 0x000ea80000300800 */
[----:B------:R-:W2:Y:S01]  /*11d50*/  LDL.LU R11, [R1+0x2dc] ;  /* 0x0002dc00010b7983 */ /* 0x000ea20000300800 */
[----:B------:R-:W-:-:S02]  /*11d60*/  IMAD.MOV.U32 R17, RZ, RZ, R12 ;  /* 0x000000ffff117224 */ /* 0x000fc400078e000c */
[----:B------:R-:W-:Y:S01]  /*11d70*/  IMAD.MOV.U32 R16, RZ, RZ, R13 ;  /* 0x000000ffff107224 */ /* 0x000fe200078e000d */
[----:B------:R-:W3:Y:S01]  /*11d80*/  LDL.LU R12, [R1+0x3e0] ;  /* 0x0003e000010c7983 */ /* 0x000ee20000300800 */
[----:B------:R-:W-:-:S03]  /*11d90*/  IMAD.MOV.U32 R29, RZ, RZ, R15 ;  /* 0x000000ffff1d7224 */ /* 0x000fc600078e000f */
[----:B------:R-:W3:Y:S04]  /*11da0*/  LDL.LU R13, [R1+0x3e4] ;  /* 0x0003e400010d7983 */ /* 0x000ee80000300800 */
[----:B------:R-:W3:Y:S04]  /*11db0*/  LDL.LU R14, [R1+0x3e8] ;  /* 0x0003e800010e7983 */ /* 0x000ee80000300800 */
[----:B------:R-:W3:Y:S04]  /*11dc0*/  LDL.LU R15, [R1+0x3ec] ;  /* 0x0003ec00010f7983 */ /* 0x000ee80000300800 */
[----:B-1----:R0:W-:Y:S04]  /*11dd0*/  STL.64 [R1+0xe08], R22 ;  /* 0x000e081601007387 */ /* 0x0021e80000100a00 */
[----:B------:R1:W-:Y:S01]  /*11de0*/  STL.64 [R1+0xe00], R20 ;  /* 0x000e001401007387 */ /* 0x0003e20000100a00 */
[----:B0-----:R-:W-:-:S02]  /*11df0*/  IMAD.MOV.U32 R22, RZ, RZ, R5 ;  /* 0x000000ffff167224 */ /* 0x001fc400078e0005 */
[----:B------:R-:W-:Y:S02]  /*11e00*/  IMAD.MOV.U32 R23, RZ, RZ, R4 ;  /* 0x000000ffff177224 */ /* 0x000fe400078e0004 */
[----:B-1----:R-:W-:Y:S02]  /*11e10*/  IMAD.MOV.U32 R20, RZ, RZ, R17 ;  /* 0x000000ffff147224 */ /* 0x002fe400078e0011 */
[----:B------:R-:W-:Y:S02]  /*11e20*/  IMAD.MOV.U32 R21, RZ, RZ, R16 ;  /* 0x000000ffff157224 */ /* 0x000fe400078e0010 */
[----:B------:R-:W0:Y:S01]  /*11e30*/  LDSM.16.MT88.4 R16, [R19+0x1080] ;  /* 0x001080001310783b */ /* 0x000e220000004200 */
[----:B--2---:R-:W-:Y:S03]  /*11e40*/  HMMA.16816.F32.BF16 R4, R24, R6, R8 ;  /* 0x000000061804723c */ /* 0x004fe60000041808 */
[----:B------:R-:W3:Y:S04]  /*11e50*/  LDL.LU.64 R10, [R1+0xeb0] ;  /* 0x000eb000010a7983 */ /* 0x000ee80000300a00 */
[----:B------:R-:W2:-:S12]  /*11e60*/  LDL.LU.64 R8, [R1+0xea8] ;  /* 0x000ea80001087983 */ /* 0x000e980000300a00 */
[----:B------:R-:W-:Y:S04]  /*11e70*/  STL.64 [R1+0x2d0], R4 ;  /* 0x0002d00401007387 */ /* 0x000fe80000100a00 */
[----:B------:R1:W-:Y:S04]  /*11e80*/  STL.64 [R1+0x2d8], R6 ;  /* 0x0002d80601007387 */ /* 0x0003e80000100a00 */
[----:B-1----:R-:W4:Y:S04]  /*11e90*/  LDL.LU.64 R6, [R1+0xea0] ;  /* 0x000ea00001067983 */ /* 0x002f280000300a00 */
[----:B------:R-:W3:Y:S04]  /*11ea0*/  LDL.LU.64 R4, [R1+0xe98] ;  /* 0x000e980001047983 */ /* 0x000ee80000300a00 */
[----:B0-----:R0:W-:Y:S04]  /*11eb0*/  STL.64 [R1+0xd88], R18 ;  /* 0x000d881201007387 */ /* 0x0011e80000100a00 */
[----:B------:R1:W-:Y:S01]  /*11ec0*/  STL.64 [R1+0xd80], R16 ;  /* 0x000d801001007387 */ /* 0x0003e20000100a00 */
[----:B0-----:R-:W-:-:S02]  /*11ed0*/  IMAD.MOV.U32 R19, RZ, RZ, R29 ;  /* 0x000000ffff137224 */ /* 0x001fc400078e001d */
[----:B--2---:R-:W-:Y:S02]  /*11ee0*/  IMAD.MOV.U32 R18, RZ, RZ, R9 ;  /* 0x000000ffff127224 */ /* 0x004fe400078e0009 */
[----:B------:R-:W2:Y:S04]  /*11ef0*/  LDL.LU R9, [R1+0xe90] ;  /* 0x000e900001097983 */ /* 0x000ea80000300800 */
[----:B------:R0:W-:Y:S04]  /*11f00*/  STL.64 [R1+0xe38], R18 ;  /* 0x000e381201007387 */ /* 0x0001e80000100a00 */
[----:B-1----:R-:W2:Y:S04]  /*11f10*/  LDL.LU R16, [R1+0x420] ;  /* 0x0004200001107983 */ /* 0x002ea80000300800 */
[----:B------:R-:W2:Y:S04]  /*11f20*/  LDL.LU R17, [R1+0x424] ;  /* 0x0004240001117983 */ /* 0x000ea80000300800 */
[----:B0-----:R-:W2:Y:S04]  /*11f30*/  LDL.LU R18, [R1+0x428] ;  /* 0x0004280001127983 */ /* 0x001ea80000300800 */
[----:B------:R-:W2:Y:S04]  /*11f40*/  LDL.LU R19, [R1+0x42c] ;  /* 0x00042c0001137983 */ /* 0x000ea80000300800 */
[----:B--2---:R-:W-:Y:S04]  /*11f50*/  STL.64 [R1+0xe50], R18 ;  /* 0x000e501201007387 */ /* 0x004fe80000100a00 */
[----:B------:R0:W-:Y:S04]  /*11f60*/  STL.64 [R1+0xe48], R16 ;  /* 0x000e481001007387 */ /* 0x0001e80000100a00 */
[----:B0-----:R-:W2:Y:S04]  /*11f70*/  LDL.LU R16, [R1+0x430] ;  /* 0x0004300001107983 */ /* 0x001ea80000300800 */
[----:B------:R-:W2:Y:S04]  /*11f80*/  LDL.LU R17, [R1+0x434] ;  /* 0x0004340001117983 */ /* 0x000ea80000300800 */
[----:B------:R-:W2:Y:S04]  /*11f90*/  LDL.LU R18, [R1+0x438] ;  /* 0x0004380001127983 */ /* 0x000ea80000300800 */
[----:B------:R-:W2:Y:S01]  /*11fa0*/  LDL.LU R19, [R1+0x43c] ;  /* 0x00043c0001137983 */ /* 0x000ea20000300800 */
[----:B---3--:R-:W-:Y:S03]  /*11fb0*/  HMMA.16816.F32.BF16 R12, R24, R10, R12 ;  /* 0x0000000a180c723c */ /* 0x008fe6000004180c */
[----:B--2---:R0:W-:Y:S04]  /*11fc0*/  STL.64 [R1+0xe60], R18 ;  /* 0x000e601201007387 */ /* 0x0041e80000100a00 */
[----:B------:R-:W-:Y:S01]  /*11fd0*/  STL.64 [R1+0xe58], R16 ;  /* 0x000e581001007387 */ /* 0x000fe20000100a00 */
[----:B0-----:R-:W-:-:S03]  /*11fe0*/  IMAD.MOV.U32 R18, RZ, RZ, R3 ;  /* 0x000000ffff127224 */ /* 0x001fc600078e0003 */
[----:B------:R-:W2:Y:S01]  /*11ff0*/  LDL.LU R3, [R1+0xe8c] ;  /* 0x000e8c0001037983 */ /* 0x000ea20000300800 */
[----:B------:R-:W-:-:S03]  /*12000*/  IMAD.MOV.U32 R19, RZ, RZ, R28 ;  /* 0x000000ffff137224 */ /* 0x000fc600078e001c */
[----:B------:R-:W3:Y:S04]  /*12010*/  LDL.LU R28, [R1+0xe88] ;  /* 0x000e8800011c7983 */ /* 0x000ee80000300800 */
[----:B------:R-:W-:Y:S04]  /*12020*/  STL.64 [R1+0xe70], R18 ;  /* 0x000e701201007387 */ /* 0x000fe80000100a00 */
[----:B------:R-:W-:Y:S04]  /*12030*/  STL.64 [R1+0xe30], R10 ;  /* 0x000e300a01007387 */ /* 0x000fe80000100a00 */
[----:B------:R0:W-:Y:S04]  /*12040*/  STL.64 [R1+0xe28], R8 ;  /* 0x000e280801007387 */ /* 0x0001e80000100a00 */
[----:B------:R-:W-:Y:S04]  /*12050*/  STL.64 [R1+0x3e0], R12 ;  /* 0x0003e00c01007387 */ /* 0x000fe80000100a00 */
[----:B------:R-:W-:Y:S04]  /*12060*/  STL.64 [R1+0x3e8], R14 ;  /* 0x0003e80e01007387 */ /* 0x000fe80000100a00 */
[----:B0-----:R-:W4:Y:S04]  /*12070*/  LDL.LU R8, [R1+0x3d0] ;  /* 0x0003d00001087983 */ /* 0x001f280000300800 */
[----:B------:R-:W4:Y:S04]  /*12080*/  LDL.LU R9, [R1+0x3d4] ;  /* 0x0003d40001097983 */ /* 0x000f280000300800 */
[----:B------:R-:W4:Y:S04]  /*12090*/  LDL.LU R10, [R1+0x3d8] ;  /* 0x0003d800010a7983 */ /* 0x000f280000300800 */
[----:B------:R-:W4:Y:S04]  /*120a0*/  LDL.LU R11, [R1+0x3dc] ;  /* 0x0003dc00010b7983 */ /* 0x000f280000300800 */
[----:B---3--:R-:W0:Y:S04]  /*120b0*/  LDSM.16.MT88.4 R12, [R28+0x1000] ;  /* 0x001000001c0c783b */ /* 0x008e280000004200 */
[----:B0-----:R0:W-:Y:S04]  /*120c0*/  STL.64 [R1+0xcf8], R14 ;  /* 0x000cf80e01007387 */ /* 0x0011e80000100a00 */
[----:B------:R1:W-:Y:S04]  /*120d0*/  STL.64 [R1+0xcf0], R12 ;  /* 0x000cf00c01007387 */ /* 0x0003e80000100a00 */
[----:B0-----:R-:W3:Y:S04]  /*120e0*/  LDL.64 R14, [R1+0x18] ;  /* 0x00001800010e7983 */ /* 0x001ee80000100a00 */
[----:B---3--:R0:W-:Y:S04]  /*120f0*/  STL.64 [R1+0xe68], R14 ;  /* 0x000e680e01007387 */ /* 0x0081e80000100a00 */
[----:B-1----:R-:W3:Y:S04]  /*12100*/  LDL.LU R12, [R1+0x440] ;  /* 0x00044000010c7983 */ /* 0x002ee80000300800 */
[----:B------:R-:W3:Y:S04]  /*12110*/  LDL.LU R13, [R1+0x444] ;  /* 0x00044400010d7983 */ /* 0x000ee80000300800 */
[----:B0-----:R-:W2:Y:S04]  /*12120*/  LDL.LU R14, [R1+0x448] ;  /* 0x00044800010e7983 */ /* 0x001ea80000300800 */
[----:B------:R-:W2:Y:S01]  /*12130*/  LDL.LU R15, [R1+0x44c] ;  /* 0x00044c00010f7983 */ /* 0x000ea20000300800 */
[----:B----4-:R-:W-:Y:S01]  /*12140*/  HMMA.16816.F32.BF16 R24, R24, R6, R8 ;  /* 0x000000061818723c */ /* 0x010fe20000041808 */
[----:B------:R-:W-:-:S02]  /*12150*/  IMAD.MOV.U32 R18, RZ, RZ, R5 ;  /* 0x000000ffff127224 */ /* 0x000fc400078e0005 */
[----:B--2---:R-:W-:Y:S04]  /*12160*/  STL.64 [R1+0xe80], R14 ;  /* 0x000e800e01007387 */ /* 0x004fe80000100a00 */
[----:B---3--:R0:W-:Y:S04]  /*12170*/  STL.64 [R1+0xe78], R12 ;  /* 0x000e780c01007387 */ /* 0x0081e80000100a00 */
[----:B0-----:R-:W2:Y:S04]  /*12180*/  LDL.LU R12, [R1+0x450] ;  /* 0x00045000010c7983 */ /* 0x001ea80000300800 */
[----:B------:R-:W2:Y:S04]  /*12190*/  LDL.LU R13, [R1+0x454] ;  /* 0x00045400010d7983 */ /* 0x000ea80000300800 */
[----:B------:R-:W2:Y:S04]  /*121a0*/  LDL.LU R14, [R1+0x458] ;  /* 0x00045800010e7983 */ /* 0x000ea80000300800 */
[----:B------:R-:W2:Y:S04]  /*121b0*/  LDL.LU R15, [R1+0x45c] ;  /* 0x00045c00010f7983 */ /* 0x000ea80000300800 */
[----:B------:R-:W3:Y:S04]  /*121c0*/  LDL.LU R8, [R1+0x400] ;  /* 0x0004000001087983 */ /* 0x000ee80000300800 */
[----:B------:R-:W-:Y:S04]  /*121d0*/  STL.64 [R1+0x3d0], R24 ;  /* 0x0003d01801007387 */ /* 0x000fe80000100a00 */
[----:B------:R-:W-:Y:S04]  /*121e0*/  STL.64 [R1+0x3d8], R26 ;  /* 0x0003d81a01007387 */ /* 0x000fe80000100a00 */
[----:B------:R-:W0:Y:S01]  /*121f0*/  LDSM.16.MT88.4 R24, [R28+0x1080] ;  /* 0x001080001c18783b */ /* 0x000e220000004200 */
[----:B------:R-:W-:-:S03]  /*12200*/  IMAD.MOV.U32 R19, RZ, RZ, R4 ;  /* 0x000000ffff137224 */ /* 0x000fc600078e0004 */
[----:B------:R-:W3:Y:S04]  /*12210*/  LDL.LU R9, [R1+0x404] ;  /* 0x0004040001097983 */ /* 0x000ee80000300800 */
[----:B------:R-:W3:Y:S04]  /*12220*/  LDL.LU R10, [R1+0x408] ;  /* 0x00040800010a7983 */ /* 0x000ee80000300800 */
[----:B------:R-:W3:Y:S04]  /*12230*/  LDL.LU R11, [R1+0x40c] ;  /* 0x00040c00010b7983 */ /* 0x000ee80000300800 */
[----:B------:R1:W-:Y:S04]  /*12240*/  STL.64 [R1+0xe20], R6 ;  /* 0x000e200601007387 */ /* 0x0003e80000100a00 */
[----:B------:R-:W4:Y:S04]  /*12250*/  LDL.LU R4, [R1+0x410] ;  /* 0x0004100001047983 */ /* 0x000f280000300800 */
[----:B------:R-:W4:Y:S04]  /*12260*/  LDL.LU R5, [R1+0x414] ;  /* 0x0004140001057983 */ /* 0x000f280000300800 */
[----:B-1----:R-:W4:Y:S04]  /*12270*/  LDL.LU R6, [R1+0x418] ;  /* 0x0004180001067983 */ /* 0x002f280000300800 */
[----:B------:R-:W4:Y:S04]  /*12280*/  LDL.LU R7, [R1+0x41c] ;  /* 0x00041c0001077983 */ /* 0x000f280000300800 */
[----:B0-----:R0:W-:Y:S04]  /*12290*/  STL.64 [R1+0xc78], R26 ;  /* 0x000c781a01007387 */ /* 0x0011e80000100a00 */
[----:B------:R-:W-:Y:S04]  /*122a0*/  STL.64 [R1+0xc70], R24 ;  /* 0x000c701801007387 */ /* 0x000fe80000100a00 */
[----:B0-----:R-:W3:Y:S01]  /*122b0*/  LDL.LU.64 R26, [R1+0x48] ;  /* 0x00004800011a7983 */ /* 0x001ee20000300a00 */
[----:B--2---:R-:W-:Y:S03]  /*122c0*/  HMMA.16816.F32.BF16 R16, R20, R18, R12 ;  /* 0x000000121410723c */ /* 0x004fe6000004180c */
[----:B------:R-:W2:Y:S04]  /*122d0*/  LDL.LU.64 R14, [R1+0xe80] ;  /* 0x000e8000010e7983 */ /* 0x000ea80000300a00 */
[----:B------:R-:W2:-:S12]  /*122e0*/  LDL.LU.64 R12, [R1+0xe78] ;  /* 0x000e7800010c7983 */ /* 0x000e980000300a00 */
[----:B------:R-:W-:Y:S04]  /*122f0*/  STL.64 [R1+0x450], R16 ;  /* 0x0004501001007387 */ /* 0x000fe80000100a00 */
[----:B------:R0:W-:Y:S04]  /*12300*/  STL.64 [R1+0x458], R18 ;  /* 0x0004581201007387 */ /* 0x0001e80000100a00 */
[----:B0-----:R-:W2:Y:S02]  /*12310*/  LDL.LU.64 R18, [R1+0xe70] ;  /* 0x000e700001127983 */ /* 0x001ea40000300a00 */
[----:B--2---:R-:W-:Y:S02]  /*12320*/  HMMA.16816.F32.BF16 R16, R20, R18, R12 ;  /* 0x000000121410723c */ /* 0x004fe4000004180c */
[----:B------:R-:W2:-:S15]  /*12330*/  LDL.LU.64 R14, [R1+0xe68] ;  /* 0x000e6800010e7983 */ /* 0x000e9e0000300a00 */
[----:B------:R-:W-:Y:S02]  /*12340*/  NOP ;  /* 0x0000000000007918 */ /* 0x000fe40000000000 */
[----:B------:R-:W-:Y:S04]  /*12350*/  STL.64 [R1+0x440], R16 ;  /* 0x0004401001007387 */ /* 0x000fe80000100a00 */
[----:B------:R0:W-:Y:S04]  /*12360*/  STL.64 [R1+0x448], R18 ;  /* 0x0004481201007387 */ /* 0x0001e80000100a00 */
[----:B0-----:R-:W3:Y:S04]  /*12370*/  LDL.LU.64 R18, [R1+0xe60] ;  /* 0x000e600001127983 */ /* 0x001ee80000300a00 */
[----:B------:R-:W3:Y:S02]  /*12380*/  LDL.LU.64 R16, [R1+0xe58] ;  /* 0x000e580001107983 */ /* 0x000ee40000300a00 */
[----:B---3--:R-:W-:-:S15]  /*12390*/  HMMA.16816.F32.BF16 R16, R20, R26, R16 ;  /* 0x0000001a1410723c */ /* 0x008fde0000041810 */
[----:B------:R-:W-:-:S04]  /*123a0*/  NOP ;  /* 0x0000000000007918 */ /* 0x000fc80000000000 */
[----:B------:R-:W-:Y:S04]  /*123b0*/  STL.64 [R1+0x430], R16 ;  /* 0x0004301001007387 */ /* 0x000fe80000100a00 */
[----:B------:R0:W-:Y:S04]  /*123c0*/  STL.64 [R1+0x438], R18 ;  /* 0x0004381201007387 */ /* 0x0001e80000100a00 */
[----:B0-----:R-:W3:Y:S04]  /*123d0*/  LDL.LU.64 R18, [R1+0xe50] ;  /* 0x000e500001127983 */ /* 0x001ee80000300a00 */
[----:B------:R-:W3:Y:S04]  /*123e0*/  LDL.LU.64 R16, [R1+0xe48] ;  /* 0x000e480001107983 */ /* 0x000ee80000300a00 */
[----:B------:R0:W-:Y:S02]  /*123f0*/  STL.64 [R1+0xde8], R26 ;  /* 0x000de81a01007387 */ /* 0x0001e40000100a00 */
[----:B0-----:R-:W-:-:S02]  /*12400*/  IMAD.MOV.U32 R26, RZ, RZ, R2 ;  /* 0x000000ffff1a7224 */ /* 0x001fc400078e0002 */
[----:B------:R-:W-:Y:S01]  /*12410*/  IMAD.MOV.U32 R27, RZ, RZ, R0 ;  /* 0x000000ffff1b7224 */ /* 0x000fe200078e0000 */
[----:B------:R-:W2:Y:S04]  /*12420*/  LDL.LU R2, [R1+0xe44] ;  /* 0x000e440001027983 */ /* 0x000ea80000300800 */
[----:B------:R-:W2:Y:S02]  /*12430*/  LDL.LU R0, [R1+0xe40] ;  /* 0x000e400001007983 */ /* 0x000ea40000300800 */
[C---:B---3--:R-:W-:Y:S02]  /*12440*/  HMMA.16816.F32.BF16 R24, R20.reuse, R26, R16 ;  /* 0x0000001a1418723c */ /* 0x048fe40000041810 */
[----:B------:R-:W4:Y:S06]  /*12450*/  LDL.LU.64 R18, [R1+0xe38] ;  /* 0x000e380001127983 */ /* 0x000f2c0000300a00 */
[C---:B----4-:R-:W-:Y:S01]  /*12460*/  HMMA.16816.F32.BF16 R16, R20.reuse, R18, R4 ;  /* 0x000000121410723c */ /* 0x050fe20000041804 */
[----:B------:R-:W3:Y:S10]  /*12470*/  LDL.LU R4, [R1+0x3f0] ;  /* 0x0003f00001047983 */ /* 0x000ef40000300800 */
[----:B------:R0:W-:Y:S04]  /*12480*/  STL.64 [R1+0x420], R24 ;  /* 0x0004201801007387 */ /* 0x0001e80000100a00 */
[----:B------:R1:W-:Y:S04]  /*12490*/  STL.64 [R1+0x428], R26 ;  /* 0x0004281a01007387 */ /* 0x0003e80000100a00 */
[----:B------:R4:W-:Y:S04]  /*124a0*/  STL.64 [R1+0x410], R16 ;  /* 0x0004101001007387 */ /* 0x0009e80000100a00 */
[----:B------:R0:W-:Y:S04]  /*124b0*/  STL.64 [R1+0x418], R18 ;  /* 0x0004181201007387 */ /* 0x0001e80000100a00 */
[----:B------:R-:W3:Y:S04]  /*124c0*/  LDL.LU R5, [R1+0x3f4] ;  /* 0x0003f40001057983 */ /* 0x000ee80000300800 */
[----:B------:R-:W3:Y:S04]  /*124d0*/  LDL.LU R6, [R1+0x3f8] ;  /* 0x0003f80001067983 */ /* 0x000ee80000300800 */
[----:B------:R-:W3:Y:S04]  /*124e0*/  LDL.LU R7, [R1+0x3fc] ;  /* 0x0003fc0001077983 */ /* 0x000ee80000300800 */
[----:B0-----:R-:W3:Y:S04]  /*124f0*/  LDL.LU R24, [R1+0x3b0] ;  /* 0x0003b00001187983 */ /* 0x001ee80000300800 */
[----:B------:R-:W3:Y:S04]  /*12500*/  LDL.LU R25, [R1+0x3b4] ;  /* 0x0003b40001197983 */ /* 0x000ee80000300800 */
[----:B-1----:R-:W3:Y:S04]  /*12510*/  LDL.LU R26, [R1+0x3b8] ;  /* 0x0003b800011a7983 */ /* 0x002ee80000300800 */
[----:B------:R-:W3:Y:S04]  /*12520*/  LDL.LU R27, [R1+0x3bc] ;  /* 0x0003bc00011b7983 */ /* 0x000ee80000300800 */
[----:B----4-:R-:W4:Y:S04]  /*12530*/  LDL.LU R16, [R1+0x3c0] ;  /* 0x0003c00001107983 */ /* 0x010f280000300800 */
[----:B------:R-:W4:Y:S04]  /*12540*/  LDL.LU R17, [R1+0x3c4] ;  /* 0x0003c40001117983 */ /* 0x000f280000300800 */
[----:B------:R-:W3:Y:S04]  /*12550*/  LDL.LU R18, [R1+0x3c8] ;  /* 0x0003c80001127983 */ /* 0x000ee80000300800 */
[----:B------:R-:W3:Y:S01]  /*12560*/  LDL.LU R19, [R1+0x3cc] ;  /* 0x0003cc0001137983 */ /* 0x000ee20000300800 */
[C---:B--2---:R-:W-:Y:S03]  /*12570*/  HMMA.16816.F32.BF16 R8, R20.reuse, R14, R8 ;  /* 0x0000000e1408723c */ /* 0x044fe60000041808 */
[----:B---3--:R-:W-:Y:S04]  /*12580*/  STL.64 [R1+0xe18], R18 ;  /* 0x000e181201007387 */ /* 0x008fe80000100a00 */
[----:B----4-:R0:W-:Y:S04]  /*12590*/  STL.64 [R1+0xe10], R16 ;  /* 0x000e101001007387 */ /* 0x0101e80000100a00 */
[----:B0-----:R-:W2:Y:S04]  /*125a0*/  LDL.LU R16, [R1+0x350] ;  /* 0x0003500001107983 */ /* 0x001ea80000300800 */
[----:B------:R-:W2:Y:S04]  /*125b0*/  LDL.LU R17, [R1+0x354] ;  /* 0x0003540001117983 */ /* 0x000ea80000300800 */
[----:B------:R-:W2:Y:S04]  /*125c0*/  LDL.LU R18, [R1+0x358] ;  /* 0x0003580001127983 */ /* 0x000ea80000300800 */
[----:B------:R-:W2:Y:S04]  /*125d0*/  LDL.LU R19, [R1+0x35c] ;  /* 0x00035c0001137983 */ /* 0x000ea80000300800 */
[----:B------:R0:W-:Y:S04]  /*125e0*/  STL.64 [R1+0xdf8], R26 ;  /* 0x000df81a01007387 */ /* 0x0001e80000100a00 */
[----:B------:R-:W-:Y:S04]  /*125f0*/  STL.64 [R1+0xdf0], R24 ;  /* 0x000df01801007387 */ /* 0x000fe80000100a00 */
[----:B0-----:R-:W3:Y:S04]  /*12600*/  LDL.64 R26, [R1+0x68] ;  /* 0x00006800011a7983 */ /* 0x001ee80000100a00 */
[----:B------:R-:W-:Y:S04]  /*12610*/  STL.64 [R1+0x400], R8 ;  /* 0x0004000801007387 */ /* 0x000fe80000100a00 */
[----:B------:R0:W-:Y:S04]  /*12620*/  STL.64 [R1+0x408], R10 ;  /* 0x0004080a01007387 */ /* 0x0001e80000100a00 */
[----:B0-----:R-:W4:Y:S04]  /*12630*/  LDL.LU.64 R10, [R1+0xe30] ;  /* 0x000e3000010a7983 */ /* 0x001f280000300a00 */
[----:B------:R-:W2:Y:S04]  /*12640*/  LDL.LU.64 R8, [R1+0xe28] ;  /* 0x000e280001087983 */ /* 0x000ea80000300a00 */
[----:B------:R0:W-:Y:S04]  /*12650*/  STL.64 [R1+0xda0], R14 ;  /* 0x000da00e01007387 */ /* 0x0001e80000100a00 */
[----:B0-----:R-:W2:Y:S04]  /*12660*/  LDL.LU.64 R14, [R1+0x28] ;  /* 0x00002800010e7983 */ /* 0x001ea80000300a00 */
[----:B--2---:R0:W-:Y:S04]  /*12670*/  STL.64 [R1+0xdb8], R14 ;  /* 0x000db80e01007387 */ /* 0x0041e80000100a00 */
[----:B0-----:R-:W2:Y:S01]  /*12680*/  LDL.64 R14, [R1+0x38] ;  /* 0x00003800010e7983 */ /* 0x001ea20000100a00 */
[C---:B----4-:R-:W-:Y:S03]  /*12690*/  HMMA.16816.F32.BF16 R4, R20.reuse, R10, R4 ;  /* 0x0000000a1404723c */ /* 0x050fe60000041804 */
[----:B--2---:R0:W-:Y:S04]  /*126a0*/  STL.64 [R1+0xdd0], R14 ;  /* 0x000dd00e01007387 */ /* 0x0041e80000100a00 */
[----:B------:R-:W2:Y:S04]  /*126b0*/  LDL.LU R12, [R1+0x3a0] ;  /* 0x0003a000010c7983 */ /* 0x000ea80000300800 */
[----:B------:R-:W2:Y:S04]  /*126c0*/  LDL.LU R13, [R1+0x3a4] ;  /* 0x0003a400010d7983 */ /* 0x000ea80000300800 */
[----:B0-----:R-:W4:Y:S04]  /*126d0*/  LDL.LU R14, [R1+0x3a8] ;  /* 0x0003a800010e7983 */ /* 0x001f280000300800 */
[----:B------:R-:W4:Y:S04]  /*126e0*/  LDL.LU R15, [R1+0x3ac] ;  /* 0x0003ac00010f7983 */ /* 0x000f280000300800 */
[----:B----4-:R0:W-:Y:S04]  /*126f0*/  STL.64 [R1+0xde0], R14 ;  /* 0x000de00e01007387 */ /* 0x0101e80000100a00 */
[----:B--2---:R-:W-:Y:S04]  /*12700*/  STL.64 [R1+0xdd8], R12 ;  /* 0x000dd80c01007387 */ /* 0x004fe80000100a00 */
[----:B0-----:R-:W2:Y:S04]  /*12710*/  LDL.64 R14, [R1+0x58] ;  /* 0x00005800010e7983 */ /* 0x001ea80000100a00 */
[----:B------:R-:W-:Y:S04]  /*12720*/  STL.64 [R1+0x3f0], R4 ;  /* 0x0003f00401007387 */ /* 0x000fe80000100a00 */
[----:B------:R0:W-:Y:S04]  /*12730*/  STL.64 [R1+0x3f8], R6 ;  /* 0x0003f80601007387 */ /* 0x0001e80000100a00 */
[----:B0-----:R-:W4:Y:S04]  /*12740*/  LDL.LU.64 R6, [R1+0xe20] ;  /* 0x000e200001067983 */ /* 0x001f280000300a00 */
[----:B------:R-:W-:Y:S04]  /*12750*/  STL.64 [R1+0xdb0], R10 ;  /* 0x000db00a01007387 */ /* 0x000fe80000100a00 */
[----:B------:R0:W-:Y:S04]  /*12760*/  STL.64 [R1+0xda8], R8 ;  /* 0x000da80801007387 */ /* 0x0001e80000100a00 */
[----:B0-----:R-:W2:Y:S04]  /*12770*/  LDL.LU R8, [R1+0x380] ;  /* 0x0003800001087983 */ /* 0x001ea80000300800 */
[----:B------:R-:W2:Y:S04]  /*12780*/  LDL.LU R9, [R1+0x384] ;  /* 0x0003840001097983 */ /* 0x000ea80000300800 */
[----:B------:R-:W2:Y:S04]  /*12790*/  LDL.LU R10, [R1+0x388] ;  /* 0x00038800010a7983 */ /* 0x000ea80000300800 */
[----:B------:R-:W2:Y:S01]  /*127a0*/  LDL.LU R11, [R1+0x38c] ;  /* 0x00038c00010b7983 */ /* 0x000ea20000300800 */
[----:B----4-:R-:W-:Y:S03]  /*127b0*/  HMMA.16816.F32.BF16 R20, R20, R6, R16 ;  /* 0x000000061414723c */ /* 0x010fe60000041810 */
[----:B--2---:R-:W-:Y:S04]  /*127c0*/  STL.64 [R1+0xdc8], R10 ;  /* 0x000dc80a01007387 */ /* 0x004fe80000100a00 */
[----:B------:R0:W-:Y:S04]  /*127d0*/  STL.64 [R1+0xdc0], R8 ;  /* 0x000dc00801007387 */ /* 0x0001e80000100a00 */
[----:B0-----:R-:W2:Y:S04]  /*127e0*/  LDL.LU R8, [R1+0x390] ;  /* 0x0003900001087983 */ /* 0x001ea80000300800 */
[----:B------:R-:W2:Y:S04]  /*127f0*/  LDL.LU R9, [R1+0x394] ;  /* 0x0003940001097983 */ /* 0x000ea80000300800 */
[----:B------:R-:W2:Y:S04]  /*12800*/  LDL.LU R10, [R1+0x398] ;  /* 0x00039800010a7983 */ /* 0x000ea80000300800 */
[----:B------:R-:W2:Y:S04]  /*12810*/  LDL.LU R11, [R1+0x39c] ;  /* 0x00039c00010b7983 */ /* 0x000ea80000300800 */
[----:B------:R-:W3:Y:S04]  /*12820*/  LDL.LU.64 R18, [R1+0xe18] ;  /* 0x000e180001127983 */ /* 0x000ee80000300a00 */
[----:B------:R-:W3:Y:S04]  /*12830*/  LDL.LU.64 R16, [R1+0xe10] ;  /* 0x000e100001107983 */ /* 0x000ee80000300a00 */
[----:B------:R-:W-:Y:S04]  /*12840*/  STL.64 [R1+0x350], R20 ;  /* 0x0003501401007387 */ /* 0x000fe80000100a00 */
[----:B------:R0:W-:Y:S04]  /*12850*/  STL.64 [R1+0x358], R22 ;  /* 0x0003581601007387 */ /* 0x0001e80000100a00 */
[----:B0-----:R-:W3:Y:S04]  /*12860*/  LDL.LU.64 R22, [R1+0xe08] ;  /* 0x000e080001167983 */ /* 0x001ee80000300a00 */
[----:B------:R-:W3:Y:S02]  /*12870*/  LDL.LU.64 R20, [R1+0xe00] ;  /* 0x000e000001147983 */ /* 0x000ee40000300a00 */
[----:B---3--:R-:W-:-:S15]  /*12880*/  HMMA.16816.F32.BF16 R16, R20, R26, R16 ;  /* 0x0000001a1410723c */ /* 0x008fde0000041810 */
[----:B------:R-:W-:-:S04]  /*12890*/  NOP ;  /* 0x0000000000007918 */ /* 0x000fc80000000000 */
[----:B------:R-:W-:Y:S04]  /*128a0*/  STL.64 [R1+0x3c0], R16 ;  /* 0x0003c01001007387 */ /* 0x000fe80000100a00 */
[----:B------:R0:W-:Y:S02]  /*128b0*/  STL.64 [R1+0x3c8], R18 ;  /* 0x0003c81201007387 */ /* 0x0001e40000100a00 */
[----:B0-----:R-:W-:Y:S02]  /*128c0*/  IMAD.MOV.U32 R19, RZ, RZ, R26 ;  /* 0x000000ffff137224 */ /* 0x001fe400078e001a */
[----:B------:R-:W-:Y:S02]  /*128d0*/  IMAD.MOV.U32 R18, RZ, RZ, R27 ;  /* 0x000000ffff127224 */ /* 0x000fe400078e001b */
[----:B------:R-:W3:Y:S04]  /*128e0*/  LDL.LU.64 R26, [R1+0xdf8] ;  /* 0x000df800011a7983 */ /* 0x000ee80000300a00 */
[----:B------:R-:W3:Y:S02]  /*128f0*/  LDL.LU.64 R24, [R1+0xdf0] ;  /* 0x000df00001187983 */ /* 0x000ee40000300a00 */
[----:B---3--:R-:W-:-:S15]  /*12900*/  HMMA.16816.F32.BF16 R24, R20, R14, R24 ;  /* 0x0000000e1418723c */ /* 0x008fde0000041818 */
[----:B------:R-:W-:-:S04]  /*12910*/  NOP ;  /* 0x0000000000007918 */ /* 0x000fc80000000000 */
[----:B------:R0:W-:Y:S04]  /*12920*/  STL.64 [R1+0x3b0], R24 ;  /* 0x0003b01801007387 */ /* 0x0001e80000100a00 */
[----:B------:R1:W-:Y:S01]  /*12930*/  STL.64 [R1+0x3b8], R26 ;  /* 0x0003b81a01007387 */ /* 0x0003e20000100a00 */
[----:B0-----:R-:W-:Y:S02]  /*12940*/  IMAD.MOV.U32 R25, RZ, RZ, R14 ;  /* 0x000000ffff197224 */ /* 0x001fe400078e000e */
[----:B------:R-:W-:Y:S01]  /*12950*/  IMAD.MOV.U32 R24, RZ, RZ, R15 ;  /* 0x000000ffff187224 */ /* 0x000fe200078e000f */
[----:B-1----:R-:W3:Y:S04]  /*12960*/  LDL.LU.64 R26, [R1+0xde8] ;  /* 0x000de800011a7983 */ /* 0x002ee80000300a00 */
[----:B------:R-:W3:Y:S04]  /*12970*/  LDL.LU.64 R14, [R1+0xde0] ;  /* 0x000de000010e7983 */ /* 0x000ee80000300a00 */
[----:B------:R-:W3:Y:S02]  /*12980*/  LDL.LU.64 R12, [R1+0xdd8] ;  /* 0x000dd800010c7983 */ /* 0x000ee40000300a00 */
[----:B---3--:R-:W-:-:S15]  /*12990*/  HMMA.16816.F32.BF16 R12, R20, R26, R12 ;  /* 0x0000001a140c723c */ /* 0x008fde000004180c */
[----:B------:R-:W-:-:S04]  /*129a0*/  NOP ;  /* 0x0000000000007918 */ /* 0x000fc80000000000 */
[----:B------:R-:W-:Y:S04]  /*129b0*/  STL.64 [R1+0x3a0], R12 ;  /* 0x0003a00c01007387 */ /* 0x000fe80000100a00 */
[----:B------:R0:W-:Y:S04]  /*129c0*/  STL.64 [R1+0x3a8], R14 ;  /* 0x0003a80e01007387 */ /* 0x0001e80000100a00 */
[----:B0-----:R-:W2:Y:S04]  /*129d0*/  LDL.LU.64 R14, [R1+0xdd0] ;  /* 0x000dd000010e7983 */ /* 0x001ea80000300a00 */
        /* <DEDUP_REMOVED lines=17> */
[----:B------:R-:W3:Y:S04]  /*12af0*/  LDL.LU.64 R8, [R1+0xda8] ;  /* 0x000da80001087983 */ /* 0x000ee80000300a00 */
[----:B------:R-:W4:Y:S04]  /*12b00*/  LDL.LU.64 R14, [R1+0xda0] ;  /* 0x000da000010e7983 */ /* 0x000f280000300a00 */
[----:B------:R-:W-:Y:S04]  /*12b10*/  STL.64 [R1+0xd98], R6 ;  /* 0x000d980601007387 */ /* 0x000fe80000100a00 */
[----:B------:R0:W-:Y:S04]  /*12b20*/  STL.64 [R1+0xd90], R4 ;  /* 0x000d900401007387 */ /* 0x0001e80000100a00 */
[----:B0-----:R-:W4:Y:S04]  /*12b30*/  LDL.LU R4, [R1+0x370] ;  /* 0x0003700001047983 */ /* 0x001f280000300800 */
[----:B------:R-:W4:Y:S04]  /*12b40*/  LDL.LU R5, [R1+0x374] ;  /* 0x0003740001057983 */ /* 0x000f280000300800 */
[----:B------:R-:W4:Y:S04]  /*12b50*/  LDL.LU R6, [R1+0x378] ;  /* 0x0003780001067983 */ /* 0x000f280000300800 */
[----:B------:R-:W4:Y:S02]  /*12b60*/  LDL.LU R7, [R1+0x37c] ;  /* 0x00037c0001077983 */ /* 0x000f240000300800 */
[----:B----4-:R-:W-:-:S15]  /*12b70*/  HMMA.16816.F32.BF16 R4, R20, R14, R4 ;  /* 0x0000000e1404723c */ /* 0x010fde0000041804 */
[----:B------:R-:W-:-:S04]  /*12b80*/  NOP ;  /* 0x0000000000007918 */ /* 0x000fc80000000000 */
[----:B------:R0:W-:Y:S04]  /*12b90*/  STL.64 [R1+0x370], R4 ;  /* 0x0003700401007387 */ /* 0x0001e80000100a00 */
[----:B------:R-:W-:Y:S04]  /*12ba0*/  STL.64 [R1+0x378], R6 ;  /* 0x0003780601007387 */ /* 0x000fe80000100a00 */
[----:B------:R-:W4:Y:S01]  /*12bb0*/  LDL.LU R12, [R1+0x250] ;  /* 0x00025000010c7983 */ /* 0x000f220000300800 */
[----:B0-----:R-:W-:-:S03]  /*12bc0*/  IMAD.MOV.U32 R5, RZ, RZ, R14 ;  /* 0x000000ffff057224 */ /* 0x001fc600078e000e */
[----:B------:R-:W4:Y:S01]  /*12bd0*/  LDL.LU R13, [R1+0x254] ;  /* 0x00025400010d7983 */ /* 0x000f220000300800 */
[----:B------:R-:W-:-:S03]  /*12be0*/  IMAD.MOV.U32 R4, RZ, RZ, R15 ;  /* 0x000000ffff047224 */ /* 0x000fc600078e000f */
[----:B------:R-:W2:Y:S04]  /*12bf0*/  LDL.LU R14, [R1+0x258] ;  /* 0x00025800010e7983 */ /* 0x000ea80000300800 */
[----:B------:R-:W2:Y:S01]  /*12c00*/  LDL.LU R15, [R1+0x25c] ;  /* 0x00025c00010f7983 */ /* 0x000ea20000300800 */
[----:B------:R-:W-:Y:S02]  /*12c10*/  IMAD.MOV.U32 R26, RZ, RZ, R25 ;  /* 0x000000ffff1a7224 */ /* 0x000fe400078e0019 */
[----:B------:R-:W-:Y:S01]  /*12c20*/  IMAD.MOV.U32 R27, RZ, RZ, R24 ;  /* 0x000000ffff1b7224 */ /* 0x000fe200078e0018 */
[----:B--2---:R0:W-:Y:S04]  /*12c30*/  STL.64 [R1+0xd08], R14 ;  /* 0x000d080e01007387 */ /* 0x0041e80000100a00 */
[----:B----4-:R1:W-:Y:S01]  /*12c40*/  STL.64 [R1+0xd00], R12 ;  /* 0x000d000c01007387 */ /* 0x0103e20000100a00 */
[----:B0-----:R-:W-:-:S02]  /*12c50*/  IMAD.MOV.U32 R15, RZ, RZ, R4 ;  /* 0x000000ffff0f7224 */ /* 0x001fc400078e0004 */
[----:B------:R-:W-:Y:S01]  /*12c60*/  IMAD.MOV.U32 R14, RZ, RZ, R5 ;  /* 0x000000ffff0e7224 */ /* 0x000fe200078e0005 */
[----:B------:R-:W2:Y:S04]  /*12c70*/  LDL.LU R4, [R1+0x360] ;  /* 0x0003600001047983 */ /* 0x000ea80000300800 */
[----:B------:R-:W2:Y:S04]  /*12c80*/  LDL.LU R5, [R1+0x364] ;  /* 0x0003640001057983 */ /* 0x000ea80000300800 */
[----:B------:R-:W2:Y:S04]  /*12c90*/  LDL.LU R6, [R1+0x368] ;  /* 0x0003680001067983 */ /* 0x000ea80000300800 */
[----:B------:R-:W2:Y:S04]  /*12ca0*/  LDL.LU R7, [R1+0x36c] ;  /* 0x00036c0001077983 */ /* 0x000ea80000300800 */
[----:B------:R-:W-:Y:S04]  /*12cb0*/  STL.64 [R1+0xd68], R26 ;  /* 0x000d681a01007387 */ /* 0x000fe80000100a00 */
[----:B------:R0:W-:Y:S04]  /*12cc0*/  STL.64 [R1+0xd20], R14 ;  /* 0x000d200e01007387 */ /* 0x0001e80000100a00 */
[----:B-1----:R-:W4:Y:S04]  /*12cd0*/  LDL.LU R12, [R1+0x270] ;  /* 0x00027000010c7983 */ /* 0x002f280000300800 */
[----:B------:R-:W4:Y:S04]  /*12ce0*/  LDL.LU R13, [R1+0x274] ;  /* 0x00027400010d7983 */ /* 0x000f280000300800 */
[----:B0-----:R-:W2:Y:S04]  /*12cf0*/  LDL.LU R14, [R1+0x278] ;  /* 0x00027800010e7983 */ /* 0x001ea80000300800 */
[----:B------:R-:W2:Y:S01]  /*12d00*/  LDL.LU R15, [R1+0x27c] ;  /* 0x00027c00010f7983 */ /* 0x000ea20000300800 */
[----:B------:R-:W-:-:S02]  /*12d10*/  IMAD.MOV.U32 R27, RZ, RZ, R18 ;  /* 0x000000ffff1b7224 */ /* 0x000fc400078e0012 */
[----:B------:R-:W-:Y:S01]  /*12d20*/  IMAD.MOV.U32 R26, RZ, RZ, R19 ;  /* 0x000000ffff1a7224 */ /* 0x000fe200078e0013 */
[----:B--2---:R0:W-:Y:S04]  /*12d30*/  STL.64 [R1+0xd30], R14 ;  /* 0x000d300e01007387 */ /* 0x0041e80000100a00 */
[----:B----4-:R1:W-:Y:S01]  /*12d40*/  STL.64 [R1+0xd28], R12 ;  /* 0x000d280c01007387 */ /* 0x0103e20000100a00 */
[----:B0-----:R-:W-:Y:S02]  /*12d50*/  IMAD.MOV.U32 R14, RZ, RZ, R17 ;  /* 0x000000ffff0e7224 */ /* 0x001fe400078e0011 */
[----:B------:R-:W-:Y:S02]  /*12d60*/  IMAD.MOV.U32 R15, RZ, RZ, R16 ;  /* 0x000000ffff0f7224 */ /* 0x000fe400078e0010 */
[----:B------:R-:W2:Y:S04]  /*12d70*/  LDL.LU R16, [R1+0x2c0] ;  /* 0x0002c00001107983 */ /* 0x000ea80000300800 */
[----:B------:R-:W2:Y:S04]  /*12d80*/  LDL.LU R17, [R1+0x2c4] ;  /* 0x0002c40001117983 */ /* 0x000ea80000300800 */
[----:B------:R-:W2:Y:S04]  /*12d90*/  LDL.LU R18, [R1+0x2c8] ;  /* 0x0002c80001127983 */ /* 0x000ea80000300800 */
[----:B------:R-:W2:Y:S04]  /*12da0*/  LDL.LU R19, [R1+0x2cc] ;  /* 0x0002cc0001137983 */ /* 0x000ea80000300800 */
[----:B------:R0:W-:Y:S04]  /*12db0*/  STL.64 [R1+0xd48], R14 ;  /* 0x000d480e01007387 */ /* 0x0001e80000100a00 */
[----:B-1----:R-:W4:Y:S04]  /*12dc0*/  LDL.LU R12, [R1+0x290] ;  /* 0x00029000010c7983 */ /* 0x002f280000300800 */
[----:B------:R-:W4:Y:S04]  /*12dd0*/  LDL.LU R13, [R1+0x294] ;  /* 0x00029400010d7983 */ /* 0x000f280000300800 */
[----:B0-----:R-:W2:Y:S04]  /*12de0*/  LDL.LU R14, [R1+0x298] ;  /* 0x00029800010e7983 */ /* 0x001ea80000300800 */
[----:B------:R-:W2:Y:S01]  /*12df0*/  LDL.LU R15, [R1+0x29c] ;  /* 0x00029c00010f7983 */ /* 0x000ea20000300800 */
[C---:B------:R-:W-:Y:S03]  /*12e00*/  HMMA.16816.F32.BF16 R4, R20.reuse, R10, R4 ;  /* 0x0000000a1404723c */ /* 0x040fe60000041804 */
[----:B--2---:R-:W-:Y:S04]  /*12e10*/  STL.64 [R1+0xd60], R14 ;  /* 0x000d600e01007387 */ /* 0x004fe80000100a00 */
[----:B----4-:R0:W-:Y:S04]  /*12e20*/  STL.64 [R1+0xd58], R12 ;  /* 0x000d580c01007387 */ /* 0x0101e80000100a00 */
[----:B0-----:R-:W2:Y:S04]  /*12e30*/  LDL.LU R12, [R1+0x2a0] ;  /* 0x0002a000010c7983 */ /* 0x001ea80000300800 */
[----:B------:R-:W2:Y:S04]  /*12e40*/  LDL.LU R13, [R1+0x2a4] ;  /* 0x0002a400010d7983 */ /* 0x000ea80000300800 */
[----:B------:R-:W4:Y:S04]  /*12e50*/  LDL.LU R14, [R1+0x2a8] ;  /* 0x0002a800010e7983 */ /* 0x000f280000300800 */
[----:B------:R-:W4:Y:S04]  /*12e60*/  LDL.LU R15, [R1+0x2ac] ;  /* 0x0002ac00010f7983 */ /* 0x000f280000300800 */
[----:B----4-:R-:W-:Y:S04]  /*12e70*/  STL.64 [R1+0xd78], R14 ;  /* 0x000d780e01007387 */ /* 0x010fe80000100a00 */
[----:B--2---:R0:W-:Y:S04]  /*12e80*/  STL.64 [R1+0xd70], R12 ;  /* 0x000d700c01007387 */ /* 0x0041e80000100a00 */
[----:B0-----:R-:W2:Y:S04]  /*12e90*/  LDL.LU R12, [R1+0x2b0] ;  /* 0x0002b000010c7983 */ /* 0x001ea80000300800 */
[----:B------:R-:W2:Y:S04]  /*12ea0*/  LDL.LU R13, [R1+0x2b4] ;  /* 0x0002b400010d7983 */ /* 0x000ea80000300800 */
[----:B------:R-:W2:Y:S04]  /*12eb0*/  LDL.LU R14, [R1+0x2b8] ;  /* 0x0002b800010e7983 */ /* 0x000ea80000300800 */
[----:B------:R-:W2:Y:S04]  /*12ec0*/  LDL.LU R15, [R1+0x2bc] ;  /* 0x0002bc00010f7983 */ /* 0x000ea80000300800 */
[----:B------:R-:W-:Y:S04]  /*12ed0*/  STL.64 [R1+0x360], R4 ;  /* 0x0003600401007387 */ /* 0x000fe80000100a00 */
[----:B------:R0:W-:Y:S04]  /*12ee0*/  STL.64 [R1+0x368], R6 ;  /* 0x0003680601007387 */ /* 0x0001e80000100a00 */
[----:B0-----:R-:W4:Y:S04]  /*12ef0*/  LDL.LU.64 R6, [R1+0xd98] ;  /* 0x000d980001067983 */ /* 0x001f280000300a00 */
[----:B------:R-:W2:Y:S04]  /*12f00*/  LDL.LU.64 R4, [R1+0xd90] ;  /* 0x000d900001047983 */ /* 0x000ea80000300a00 */
[----:B------:R-:W-:Y:S04]  /*12f10*/  STL.64 [R1+0xd18], R10 ;  /* 0x000d180a01007387 */ /* 0x000fe80000100a00 */
[----:B---3--:R0:W-:Y:S04]  /*12f20*/  STL.64 [R1+0xd10], R8 ;  /* 0x000d100801007387 */ /* 0x0081e80000100a00 */
[----:B0-----:R-:W3:Y:S04]  /*12f30*/  LDL.LU R8, [R1+0x260] ;  /* 0x0002600001087983 */ /* 0x001ee80000300800 */
[----:B------:R-:W3:Y:S04]  /*12f40*/  LDL.LU R9, [R1+0x264] ;  /* 0x0002640001097983 */ /* 0x000ee80000300800 */
[----:B------:R-:W2:Y:S04]  /*12f50*/  LDL.LU R10, [R1+0x268] ;  /* 0x00026800010a7983 */ /* 0x000ea80000300800 */
[----:B------:R-:W2:Y:S01]  /*12f60*/  LDL.LU R11, [R1+0x26c] ;  /* 0x00026c00010b7983 */ /* 0x000ea20000300800 */
[----:B----4-:R-:W-:Y:S03]  /*12f70*/  HMMA.16816.F32.BF16 R20, R20, R6, R16 ;  /* 0x000000061414723c */ /* 0x010fe60000041810 */
[----:B--2---:R-:W-:Y:S04]  /*12f80*/  STL.64 [R1+0xd40], R10 ;  /* 0x000d400a01007387 */ /* 0x004fe80000100a00 */
[----:B---3--:R0:W-:Y:S04]  /*12f90*/  STL.64 [R1+0xd38], R8 ;  /* 0x000d380801007387 */ /* 0x0081e80000100a00 */
[----:B0-----:R-:W2:Y:S04]  /*12fa0*/  LDL.LU R8, [R1+0x280] ;  /* 0x0002800001087983 */ /* 0x001ea80000300800 */
[----:B------:R-:W2:Y:S04]  /*12fb0*/  LDL.LU R9, [R1+0x284] ;  /* 0x0002840001097983 */ /* 0x000ea80000300800 */
[----:B------:R-:W2:Y:S04]  /*12fc0*/  LDL.LU R10, [R1+0x288] ;  /* 0x00028800010a7983 */ /* 0x000ea80000300800 */
[----:B------:R-:W2:Y:S04]  /*12fd0*/  LDL.LU R11, [R1+0x28c] ;  /* 0x00028c00010b7983 */ /* 0x000ea80000300800 */
[----:B------:R-:W3:Y:S04]  /*12fe0*/  LDL.LU.64 R18, [R1+0xd88] ;  /* 0x000d880001127983 */ /* 0x000ee80000300a00 */
[----:B------:R-:W3:Y:S04]  /*12ff0*/  LDL.LU.64 R16, [R1+0xd80] ;  /* 0x000d800001107983 */ /* 0x000ee80000300a00 */
[----:B------:R-:W-:Y:S04]  /*13000*/  STL.64 [R1+0x2c0], R20 ;  /* 0x0002c01401007387 */ /* 0x000fe80000100a00 */
[----:B------:R-:W-:Y:S01]  /*13010*/  STL.64 [R1+0x2c8], R22 ;  /* 0x0002c81601007387 */ /* 0x000fe20000100a00 */
[----:B---3--:R-:W-:Y:S03]  /*13020*/  HMMA.16816.F32.BF16 R24, R16, R26, R12 ;  /* 0x0000001a1018723c */ /* 0x008fe6000004180c */
[----:B------:R-:W3:Y:S04]  /*13030*/  LDL.LU.64 R14, [R1+0xd78] ;  /* 0x000d7800010e7983 */ /* 0x000ee80000300a00 */
[----:B------:R-:W3:-:S12]  /*13040*/  LDL.LU.64 R12, [R1+0xd70] ;  /* 0x000d7000010c7983 */ /* 0x000ed80000300a00 */
[----:B------:R-:W-:Y:S04]  /*13050*/  STL.64 [R1+0x2b0], R24 ;  /* 0x0002b01801007387 */ /* 0x000fe80000100a00 */
[----:B------:R0:W-:Y:S04]  /*13060*/  STL.64 [R1+0x2b8], R26 ;  /* 0x0002b81a01007387 */ /* 0x0001e80000100a00 */
[----:B0-----:R-:W3:Y:S02]  /*13070*/  LDL.LU.64 R26, [R1+0xd68] ;  /* 0x000d6800011a7983 */ /* 0x001ee40000300a00 */
[----:B---3--:R-:W-:Y:S02]  /*13080*/  HMMA.16816.F32.BF16 R24, R16, R26, R12 ;  /* 0x0000001a1018723c */ /* 0x008fe4000004180c */
[----:B------:R-:W3:Y:S04]  /*13090*/  LDL.LU.64 R14, [R1+0xd60] ;  /* 0x000d6000010e7983 */ /* 0x000ee80000300a00 */
[----:B------:R-:W3:-:S13]  /*130a0*/  LDL.LU.64 R12, [R1+0xd58] ;  /* 0x000d5800010c7983 */ /* 0x000eda0000300a00 */
[----:B------:R-:W-:Y:S04]  /*130b0*/  STL.64 [R1+0x2a0], R24 ;  /* 0x0002a01801007387 */ /* 0x000fe80000100a00 */
[----:B------:R0:W-:Y:S04]  /*130c0*/  STL.64 [R1+0x2a8], R26 ;  /* 0x0002a81a01007387 */ /* 0x0001e80000100a00 */
[----:B0-----:R-:W3:Y:S01]  /*130d0*/  LDL.LU.64 R26, [R1+0xd50] ;  /* 0x000d5000011a7983 */ /* 0x001ee20000300a00 */
[----:B------:R-:W-:Y:S02]  /*130e0*/  IMAD.MOV.U32 R22, RZ, RZ, R5 ;  /* 0x000000ffff167224 */ /* 0x000fe400078e0005 */
[----:B------:R-:W-:Y:S01]  /*130f0*/  IMAD.MOV.U32 R23, RZ, RZ, R4 ;  /* 0x000000ffff177224 */ /* 0x000fe200078e0004 */
[----:B---3--:R-:W-:Y:S01]  /*13100*/  HMMA.16816.F32.BF16 R12, R16, R26, R12 ;  /* 0x0000001a100c723c */ /* 0x008fe2000004180c */
[----:B------:R-:W-:-:S02]  /*13110*/  IMAD.MOV.U32 R5, RZ, RZ, R26 ;  /* 0x000000ffff057224 */ /* 0x000fc400078e001a */
[----:B------:R-:W-:-:S15]  /*13120*/  IMAD.MOV.U32 R4, RZ, RZ, R27 ;  /* 0x000000ffff047224 */ /* 0x000fde00078e001b */
[----:B------:R-:W-:Y:S01]  /*13130*/  NOP ;  /* 0x0000000000007918 */ /* 0x000fe20000000000 */
[----:B------:R-:W-:Y:S04]  /*13140*/  STL.64 [R1+0x290], R12 ;  /* 0x0002900c01007387 */ /* 0x000fe80000100a00 */
[----:B------:R0:W-:Y:S04]  /*13150*/  STL.64 [R1+0x298], R14 ;  /* 0x0002980e01007387 */ /* 0x0001e80000100a00 */
[----:B0-----:R-:W2:Y:S04]  /*13160*/  LDL.LU.64 R14, [R1+0xd48] ;  /* 0x000d4800010e7983 */ /* 0x001ea80000300a00 */
[----:B------:R-:W3:Y:S04]  /*13170*/  LDL.LU R24, [R1+0x200] ;  /* 0x0002000001187983 */ /* 0x000ee80000300800 */
[----:B------:R-:W3:Y:S04]  /*13180*/  LDL.LU R25, [R1+0x204] ;  /* 0x0002040001197983 */ /* 0x000ee80000300800 */
[----:B------:R-:W4:Y:S04]  /*13190*/  LDL.LU R26, [R1+0x208] ;  /* 0x00020800011a7983 */ /* 0x000f280000300800 */
[----:B------:R-:W4:Y:S04]  /*131a0*/  LDL.LU R27, [R1+0x20c] ;  /* 0x00020c00011b7983 */ /* 0x000f280000300800 */
[----:B----4-:R-:W-:Y:S04]  /*131b0*/  STL.64 [R1+0xcd8], R26 ;  /* 0x000cd81a01007387 */ /* 0x010fe80000100a00 */
[----:B---3--:R0:W-:Y:S04]  /*131c0*/  STL.64 [R1+0xcd0], R24 ;  /* 0x000cd01801007387 */ /* 0x0081e80000100a00 */
[----:B0-----:R-:W3:Y:S04]  /*131d0*/  LDL.LU R24, [R1+0x210] ;  /* 0x0002100001187983 */ /* 0x001ee80000300800 */
[----:B------:R-:W3:Y:S04]  /*131e0*/  LDL.LU R25, [R1+0x214] ;  /* 0x0002140001197983 */ /* 0x000ee80000300800 */
[----:B------:R-:W4:Y:S04]  /*131f0*/  LDL.LU R26, [R1+0x218] ;  /* 0x00021800011a7983 */ /* 0x000f280000300800 */
[----:B------:R-:W4:Y:S01]  /*13200*/  LDL.LU R27, [R1+0x21c] ;  /* 0x00021c00011b7983 */ /* 0x000f220000300800 */
[C---:B--2---:R-:W-:Y:S03]  /*13210*/  HMMA.16816.F32.BF16 R12, R16.reuse, R14, R8 ;  /* 0x0000000e100c723c */ /* 0x044fe60000041808 */
[----:B----4-:R0:W-:Y:S04]  /*13220*/  STL.64 [R1+0xce8], R26 ;  /* 0x000ce81a01007387 */ /* 0x0101e80000100a00 */
[----:B---3--:R-:W-:Y:S04]  /*13230*/  STL.64 [R1+0xce0], R24 ;  /* 0x000ce01801007387 */ /* 0x008fe80000100a00 */
[----:B0-----:R-:W2:Y:S04]  /*13240*/  LDL.LU.64 R26, [R1+0x68] ;  /* 0x00006800011a7983 */ /* 0x001ea80000300a00 */
[----:B------:R-:W3:Y:S04]  /*13250*/  LDL.LU.64 R10, [R1+0xd40] ;  /* 0x000d4000010a7983 */ /* 0x000ee80000300a00 */
[----:B------:R-:W3:Y:S04]  /*13260*/  LDL.LU.64 R8, [R1+0xd38] ;  /* 0x000d380001087983 */ /* 0x000ee80000300a00 */
[----:B------:R-:W-:Y:S04]  /*13270*/  STL.64 [R1+0x280], R12 ;  /* 0x0002800c01007387 */ /* 0x000fe80000100a00 */
[----:B------:R0:W-:Y:S04]  /*13280*/  STL.64 [R1+0x288], R14 ;  /* 0x0002880e01007387 */ /* 0x0001e80000100a00 */
[----:B0-----:R-:W4:Y:S04]  /*13290*/  LDL.LU.64 R14, [R1+0xd30] ;  /* 0x000d3000010e7983 */ /* 0x001f280000300a00 */
[----:B------:R-:W4:Y:S02]  /*132a0*/  LDL.LU.64 R12, [R1+0xd28] ;  /* 0x000d2800010c7983 */ /* 0x000f240000300a00 */
[----:B----4-:R-:W-:-:S15]  /*132b0*/  HMMA.16816.F32.BF16 R12, R16, R22, R12 ;  /* 0x00000016100c723c */ /* 0x010fde000004180c */
[----:B------:R-:W-:-:S04]  /*132c0*/  NOP ;  /* 0x0000000000007918 */ /* 0x000fc80000000000 */
[----:B------:R-:W-:Y:S04]  /*132d0*/  STL.64 [R1+0x270], R12 ;  /* 0x0002700c01007387 */ /* 0x000fe80000100a00 */
[----:B------:R0:W-:Y:S04]  /*132e0*/  STL.64 [R1+0x278], R14 ;  /* 0x0002780e01007387 */ /* 0x0001e80000100a00 */
[----:B0-----:R-:W3:Y:S04]  /*132f0*/  LDL.LU.64 R14, [R1+0xd20] ;  /* 0x000d2000010e7983 */ /* 0x001ee80000300a00 */
[----:B------:R0:W-:Y:S04]  /*13300*/  STL.64 [R1+0xcb8], R22 ;  /* 0x000cb81601007387 */ /* 0x0001e80000100a00 */
[----:B------:R-:W4:Y:S04]  /*13310*/  LDL.LU R20, [R1+0x140] ;  /* 0x0001400001147983 */ /* 0x000f280000300800 */
[----:B------:R-:W4:Y:S04]  /*13320*/  LDL.LU R21, [R1+0x144] ;  /* 0x0001440001157983 */ /* 0x000f280000300800 */
[----:B0-----:R-:W4:Y:S04]  /*13330*/  LDL.LU R22, [R1+0x148] ;  /* 0x0001480001167983 */ /* 0x001f280000300800 */
[----:B------:R-:W4:Y:S01]  /*13340*/  LDL.LU R23, [R1+0x14c] ;  /* 0x00014c0001177983 */ /* 0x000f220000300800 */
[----:B---3--:R-:W-:Y:S03]  /*13350*/  HMMA.16816.F32.BF16 R12, R16, R14, R8 ;  /* 0x0000000e100c723c */ /* 0x008fe60000041808 */
[----:B------:R-:W3:Y:S04]  /*13360*/  LDL.LU.64 R10, [R1+0xd18] ;  /* 0x000d1800010a7983 */ /* 0x000ee80000300a00 */
[----:B------:R-:W2:-:S12]  /*13370*/  LDL.LU.64 R8, [R1+0xd10] ;  /* 0x000d100001087983 */ /* 0x000e980000300a00 */
[----:B------:R-:W-:Y:S04]  /*13380*/  STL.64 [R1+0x260], R12 ;  /* 0x0002600c01007387 */ /* 0x000fe80000100a00 */
[----:B------:R0:W-:Y:S04]  /*13390*/  STL.64 [R1+0x268], R14 ;  /* 0x0002680e01007387 */ /* 0x0001e80000100a00 */
[----:B0-----:R-:W3:Y:S04]  /*133a0*/  LDL.LU.64 R14, [R1+0xd08] ;  /* 0x000d0800010e7983 */ /* 0x001ee80000300a00 */
[----:B------:R-:W3:Y:S02]  /*133b0*/  LDL.LU.64 R12, [R1+0xd00] ;  /* 0x000d0000010c7983 */ /* 0x000ee40000300a00 */
[C---:B---3--:R-:W-:Y:S08]  /*133c0*/  HMMA.16816.F32.BF16 R12, R16.reuse, R10, R12 ;  /* 0x0000000a100c723c */ /* 0x048ff0000004180c */
[----:B----4-:R-:W-:Y:S11]  /*133d0*/  HMMA.16816.F32.BF16 R16, R16, R6, R20 ;  /* 0x000000061010723c */ /* 0x010ff60000041814 */
[----:B------:R-:W-:Y:S04]  /*133e0*/  STL.64 [R1+0x250], R12 ;  /* 0x0002500c01007387 */ /* 0x000fe80000100a00 */
[----:B------:R0:W-:Y:S04]  /*133f0*/  STL.64 [R1+0x258], R14 ;  /* 0x0002580e01007387 */ /* 0x0001e80000100a00 */
[----:B0-----:R-:W3:Y:S04]  /*13400*/  LDL.LU.64 R14, [R1+0xcf8] ;  /* 0x000cf800010e7983 */ /* 0x001ee80000300a00 */
[----:B------:R-:W3:Y:S04]  /*13410*/  LDL.LU.64 R12, [R1+0xcf0] ;  /* 0x000cf000010c7983 */ /* 0x000ee80000300a00 */
[----:B------:R-:W-:Y:S04]  /*13420*/  STL.64 [R1+0xc98], R10 ;  /* 0x000c980a01007387 */ /* 0x000fe80000100a00 */
[----:B--2---:R0:W-:Y:S04]  /*13430*/  STL.64 [R1+0xc90], R8 ;  /* 0x000c900801007387 */ /* 0x0041e80000100a00 */
[----:B0-----:R-:W3:Y:S04]  /*13440*/  LDL.LU R8, [R1+0x220] ;  /* 0x0002200001087983 */ /* 0x001ee80000300800 */
[----:B------:R-:W3:Y:S04]  /*13450*/  LDL.LU R9, [R1+0x224] ;  /* 0x0002240001097983 */ /* 0x000ee80000300800 */
[----:B------:R-:W3:Y:S04]  /*13460*/  LDL.LU R10, [R1+0x228] ;  /* 0x00022800010a7983 */ /* 0x000ee80000300800 */
[----:B------:R-:W3:Y:S04]  /*13470*/  LDL.LU R11, [R1+0x22c] ;  /* 0x00022c00010b7983 */ /* 0x000ee80000300800 */
[----:B------:R0:W-:Y:S04]  /*13480*/  STL.64 [R1+0xca0], R6 ;  /* 0x000ca00601007387 */ /* 0x0001e80000100a00 */
[----:B0-----:R-:W2:Y:S04]  /*13490*/  LDL.LU.64 R6, [R1+0x58] ;  /* 0x0000580001067983 */ /* 0x001ea80000300a00 */
[----:B------:R0:W-:Y:S04]  /*134a0*/  STL.64 [R1+0x4c0], R16 ;  /* 0x0004c01001007387 */ /* 0x0001e80000100a00 */
[----:B------:R1:W-:Y:S04]  /*134b0*/  STL.64 [R1+0x4c8], R18 ;  /* 0x0004c81201007387 */ /* 0x0003e80000100a00 */
[----:B0-----:R-:W4:Y:S04]  /*134c0*/  LDL.LU R16, [R1+0xa0] ;  /* 0x0000a00001107983 */ /* 0x001f280000300800 */
        /* <DEDUP_REMOVED lines=9> */
[----:B---3--:R-:W-:Y:S03]  /*13560*/  HMMA.16816.F32.BF16 R8, R12, R26, R8 ;  /* 0x0000001a0c08723c */ /* 0x008fe60000041808 */
[----:B----4-:R-:W-:Y:S04]  /*13570*/  STL.64 [R1+0xc30], R18 ;  /* 0x000c301201007387 */ /* 0x010fe80000100a00 */
[----:B--2---:R-:W-:Y:S04]  /*13580*/  STL.64 [R1+0xc28], R16 ;  /* 0x000c281001007387 */ /* 0x004fe80000100a00 */
[----:B------:R-:W2:Y:S08]  /*13590*/  LDL.LU.64 R22, [R1+0x38] ;  /* 0x0000380001167983 */ /* 0x000eb00000300a00 */
[----:B------:R0:W-:Y:S04]  /*135a0*/  STL.64 [R1+0x220], R8 ;  /* 0x0002200801007387 */ /* 0x0001e80000100a00 */
[----:B------:R-:W-:Y:S01]  /*135b0*/  STL.64 [R1+0x228], R10 ;  /* 0x0002280a01007387 */ /* 0x000fe20000100a00 */
[----:B0-----:R-:W-:-:S02]  /*135c0*/  IMAD.MOV.U32 R9, RZ, RZ, R26 ;  /* 0x000000ffff097224 */ /* 0x001fc400078e001a */
[----:B------:R-:W-:Y:S02]  /*135d0*/  IMAD.MOV.U32 R8, RZ, RZ, R27 ;  /* 0x000000ffff087224 */ /* 0x000fe400078e001b */
[----:B------:R-:W3:Y:S04]  /*135e0*/  LDL.LU.64 R26, [R1+0xce8] ;  /* 0x000ce800011a7983 */ /* 0x000ee80000300a00 */
[----:B------:R-:W3:Y:S02]  /*135f0*/  LDL.LU.64 R24, [R1+0xce0] ;  /* 0x000ce00001187983 */ /* 0x000ee40000300a00 */
[----:B---3--:R-:W-:-:S15]  /*13600*/  HMMA.16816.F32.BF16 R24, R12, R6, R24 ;  /* 0x000000060c18723c */ /* 0x008fde0000041818 */
[----:B------:R-:W-:-:S04]  /*13610*/  NOP ;  /* 0x0000000000007918 */ /* 0x000fc80000000000 */
[----:B------:R-:W-:Y:S04]  /*13620*/  STL.64 [R1+0x210], R24 ;  /* 0x0002101801007387 */ /* 0x000fe80000100a00 */
[----:B------:R0:W-:Y:S04]  /*13630*/  STL.64 [R1+0x218], R26 ;  /* 0x0002181a01007387 */ /* 0x0001e80000100a00 */
[----:B0-----:R-:W3:Y:S04]  /*13640*/  LDL.LU.64 R26, [R1+0xcd8] ;  /* 0x000cd800011a7983 */ /* 0x001ee80000300a00 */
[----:B------:R-:W3:Y:S01]  /*13650*/  LDL.LU.64 R24, [R1+0xcd0] ;  /* 0x000cd00001187983 */ /* 0x000ee20000300a00 */
[----:B------:R-:W-:-:S02]  /*13660*/  IMAD.MOV.U32 R18, RZ, RZ, R5 ;  /* 0x000000ffff127224 */ /* 0x000fc400078e0005 */
[----:B------:R-:W-:Y:S02]  /*13670*/  IMAD.MOV.U32 R19, RZ, RZ, R4 ;  /* 0x000000ffff137224 */ /* 0x000fe400078e0004 */
[----:B------:R-:W-:Y:S02]  /*13680*/  IMAD.MOV.U32 R17, RZ, RZ, R6 ;  /* 0x000000ffff117224 */ /* 0x000fe400078e0006 */
[----:B------:R-:W-:-:S03]  /*13690*/  IMAD.MOV.U32 R16, RZ, RZ, R7 ;  /* 0x000000ffff107224 */ /* 0x000fc600078e0007 */
[----:B---3--:R-:W-:Y:S01]  /*136a0*/  HMMA.16816.F32.BF16 R4, R12, R18, R24 ;  /* 0x000000120c04723c */ /* 0x008fe20000041818 */
[----:B------:R-:W3:-:S15]  /*136b0*/  LDL.LU R24, [R1+0xf0] ;  /* 0x0000f00001187983 */ /* 0x000ede0000300800 */
[----:B------:R-:W-:-:S03]  /*136c0*/  NOP ;  /* 0x0000000000007918 */ /* 0x000fc60000000000 */
[----:B------:R0:W-:Y:S04]  /*136d0*/  STL.64 [R1+0x200], R4 ;  /* 0x0002000401007387 */ /* 0x0001e80000100a00 */
[----:B------:R1:W-:Y:S04]  /*136e0*/  STL.64 [R1+0x208], R6 ;  /* 0x0002080601007387 */ /* 0x0003e80000100a00 */
[----:B------:R-:W3:Y:S04]  /*136f0*/  LDL.LU R25, [R1+0xf4] ;  /* 0x0000f40001197983 */ /* 0x000ee80000300800 */
[----:B------:R-:W4:Y:S04]  /*13700*/  LDL.LU R26, [R1+0xf8] ;  /* 0x0000f800011a7983 */ /* 0x000f280000300800 */
[----:B------:R-:W4:Y:S04]  /*13710*/  LDL.LU R27, [R1+0xfc] ;  /* 0x0000fc00011b7983 */ /* 0x000f280000300800 */
[----:B0-----:R-:W2:Y:S04]  /*13720*/  LDL.LU R4, [R1+0x1d0] ;  /* 0x0001d00001047983 */ /* 0x001ea80000300800 */
[----:B------:R-:W2:Y:S04]  /*13730*/  LDL.LU R5, [R1+0x1d4] ;  /* 0x0001d40001057983 */ /* 0x000ea80000300800 */
[----:B-1----:R-:W2:Y:S04]  /*13740*/  LDL.LU R6, [R1+0x1d8] ;  /* 0x0001d80001067983 */ /* 0x002ea80000300800 */
[----:B------:R-:W2:Y:S04]  /*13750*/  LDL.LU R7, [R1+0x1dc] ;  /* 0x0001dc0001077983 */ /* 0x000ea80000300800 */
[----:B--2---:R-:W-:Y:S04]  /*13760*/  STL.64 [R1+0xcb0], R6 ;  /* 0x000cb00601007387 */ /* 0x004fe80000100a00 */
[----:B------:R0:W-:Y:S04]  /*13770*/  STL.64 [R1+0xca8], R4 ;  /* 0x000ca80401007387 */ /* 0x0001e80000100a00 */
[----:B0-----:R-:W2:Y:S04]  /*13780*/  LDL.LU R4, [R1+0x1e0] ;  /* 0x0001e00001047983 */ /* 0x001ea80000300800 */
[----:B------:R-:W2:Y:S04]  /*13790*/  LDL.LU R5, [R1+0x1e4] ;  /* 0x0001e40001057983 */ /* 0x000ea80000300800 */
[----:B------:R-:W2:Y:S04]  /*137a0*/  LDL.LU R6, [R1+0x1e8] ;  /* 0x0001e80001067983 */ /* 0x000ea80000300800 */
[----:B------:R-:W2:Y:S04]  /*137b0*/  LDL.LU R7, [R1+0x1ec] ;  /* 0x0001ec0001077983 */ /* 0x000ea80000300800 */
[----:B--2---:R-:W-:Y:S04]  /*137c0*/  STL.64 [R1+0xcc8], R6 ;  /* 0x000cc80601007387 */ /* 0x004fe80000100a00 */
[----:B------:R0:W-:Y:S04]  /*137d0*/  STL.64 [R1+0xcc0], R4 ;  /* 0x000cc00401007387 */ /* 0x0001e80000100a00 */
[----:B0-----:R-:W2:Y:S04]  /*137e0*/  LDL.LU R4, [R1+0x1f0] ;  /* 0x0001f00001047983 */ /* 0x001ea80000300800 */
[----:B------:R-:W2:Y:S04]  /*137f0*/  LDL.LU R5, [R1+0x1f4] ;  /* 0x0001f40001057983 */ /* 0x000ea80000300800 */
[----:B------:R-:W2:Y:S04]  /*13800*/  LDL.LU R6, [R1+0x1f8] ;  /* 0x0001f80001067983 */ /* 0x000ea80000300800 */
[----:B------:R-:W2:Y:S04]  /*13810*/  LDL.LU R7, [R1+0x1fc] ;  /* 0x0001fc0001077983 */ /* 0x000ea80000300800 */
[----:B------:R-:W2:Y:S04]  /*13820*/  LDL.LU.64 R10, [R1+0x18] ;  /* 0x00001800010a7983 */ /* 0x000ea80000300a00 */
[----:B----4-:R-:W-:Y:S04]  /*13830*/  STL.64 [R1+0xc88], R26 ;  /* 0x000c881a01007387 */ /* 0x010fe80000100a00 */
[----:B---3--:R0:W-:Y:S04]  /*13840*/  STL.64 [R1+0xc80], R24 ;  /* 0x000c801801007387 */ /* 0x0081e80000100a00 */
[----:B0-----:R-:W3:Y:S04]  /*13850*/  LDL.LU R24, [R1+0x1c0] ;  /* 0x0001c00001187983 */ /* 0x001ee80000300800 */
[----:B------:R-:W3:Y:S04]  /*13860*/  LDL.LU R25, [R1+0x1c4] ;  /* 0x0001c40001197983 */ /* 0x000ee80000300800 */
[----:B------:R-:W3:Y:S04]  /*13870*/  LDL.LU R26, [R1+0x1c8] ;  /* 0x0001c800011a7983 */ /* 0x000ee80000300800 */
[----:B------:R-:W3:Y:S04]  /*13880*/  LDL.LU R27, [R1+0x1cc] ;  /* 0x0001cc00011b7983 */ /* 0x000ee80000300800 */
[----:B------:R0:W-:Y:S02]  /*13890*/  STL.64 [R1+0xc40], R18 ;  /* 0x000c401201007387 */ /* 0x0001e40000100a00 */
[----:B0-----:R-:W-:-:S02]  /*138a0*/  IMAD.MOV.U32 R18, RZ, RZ, R17 ;  /* 0x000000ffff127224 */ /* 0x001fc400078e0011 */
[----:B------:R-:W-:Y:S02]  /*138b0*/  IMAD.MOV.U32 R19, RZ, RZ, R16 ;  /* 0x000000ffff137224 */ /* 0x000fe400078e0010 */
[----:B------:R-:W-:-:S03]  /*138c0*/  IMAD.MOV.U32 R17, RZ, RZ, R22 ;  /* 0x000000ffff117224 */ /* 0x000fc600078e0016 */
[----:B------:R-:W-:Y:S01]  /*138d0*/  STL.64 [R1+0xc58], R18 ;  /* 0x000c581201007387 */ /* 0x000fe20000100a00 */
[----:B------:R-:W-:Y:S01]  /*138e0*/  MOV R16, R23 ;  /* 0x0000001700107202 */ /* 0x000fe20000000f00 */
        /* <DEDUP_REMOVED lines=12> */
[----:B------:R-:W2:Y:S04]  /*139b0*/  LDL.LU.64 R4, [R1+0xca8] ;  /* 0x000ca80001047983 */ /* 0x000ea80000300a00 */
[----:B------:R0:W-:Y:S04]  /*139c0*/  STL.64 [R1+0xc38], R22 ;  /* 0x000c381601007387 */ /* 0x0001e80000100a00 */
[----:B------:R-:W4:Y:S04]  /*139d0*/  LDL.LU R20, [R1+0xc0] ;  /* 0x0000c00001147983 */ /* 0x000f280000300800 */
[----:B------:R-:W4:Y:S04]  /*139e0*/  LDL.LU R21, [R1+0xc4] ;  /* 0x0000c40001157983 */ /* 0x000f280000300800 */
[----:B0-----:R-:W2:Y:S04]  /*139f0*/  LDL.LU R22, [R1+0xc8] ;  /* 0x0000c80001167983 */ /* 0x001ea80000300800 */
[----:B------:R-:W2:Y:S04]  /*13a00*/  LDL.LU R23, [R1+0xcc] ;  /* 0x0000cc0001177983 */ /* 0x000ea80000300800 */
[----:B--2---:R-:W-:Y:S04]  /*13a10*/  STL.64 [R1+0xc50], R22 ;  /* 0x000c501601007387 */ /* 0x004fe80000100a00 */
[----:B----4-:R0:W-:Y:S04]  /*13a20*/  STL.64 [R1+0xc48], R20 ;  /* 0x000c481401007387 */ /* 0x0101e80000100a00 */
[----:B0-----:R-:W2:Y:S04]  /*13a30*/  LDL.LU R20, [R1+0xd0] ;  /* 0x0000d00001147983 */ /* 0x001ea80000300800 */
[----:B------:R-:W2:Y:S04]  /*13a40*/  LDL.LU R21, [R1+0xd4] ;  /* 0x0000d40001157983 */ /* 0x000ea80000300800 */
[----:B------:R-:W4:Y:S04]  /*13a50*/  LDL.LU R22, [R1+0xd8] ;  /* 0x0000d80001167983 */ /* 0x000f280000300800 */
[----:B------:R-:W4:Y:S01]  /*13a60*/  LDL.LU R23, [R1+0xdc] ;  /* 0x0000dc0001177983 */ /* 0x000f220000300800 */
[----:B------:R-:W-:Y:S03]  /*13a70*/  HMMA.16816.F32.BF16 R4, R12, R10, R4 ;  /* 0x0000000a0c04723c */ /* 0x000fe60000041804 */
[----:B----4-:R-:W-:Y:S04]  /*13a80*/  STL.64 [R1+0xc68], R22 ;  /* 0x000c681601007387 */ /* 0x010fe80000100a00 */
[----:B--2---:R0:W-:Y:S04]  /*13a90*/  STL.64 [R1+0xc60], R20 ;  /* 0x000c601401007387 */ /* 0x0041e80000100a00 */
[----:B0-----:R-:W2:Y:S04]  /*13aa0*/  LDL.LU R20, [R1+0xe0] ;  /* 0x0000e00001147983 */ /* 0x001ea80000300800 */
[----:B------:R-:W2:Y:S04]  /*13ab0*/  LDL.LU R21, [R1+0xe4] ;  /* 0x0000e40001157983 */ /* 0x000ea80000300800 */
[----:B------:R-:W2:Y:S04]  /*13ac0*/  LDL.LU R22, [R1+0xe8] ;  /* 0x0000e80001167983 */ /* 0x000ea80000300800 */
[----:B------:R-:W2:Y:S04]  /*13ad0*/  LDL.LU R23, [R1+0xec] ;  /* 0x0000ec0001177983 */ /* 0x000ea80000300800 */
[----:B------:R0:W-:Y:S04]  /*13ae0*/  STL.64 [R1+0x1d0], R4 ;  /* 0x0001d00401007387 */ /* 0x0001e80000100a00 */
[----:B------:R1:W-:Y:S01]  /*13af0*/  STL.64 [R1+0x1d8], R6 ;  /* 0x0001d80601007387 */ /* 0x0003e20000100a00 */
[----:B0-----:R-:W-:-:S03]  /*13b00*/  IMAD.MOV.U32 R5, RZ, RZ, R10 ;  /* 0x000000ffff057224 */ /* 0x001fc600078e000a */
[----:B-1----:R-:W4:Y:S01]  /*13b10*/  LDL.LU.64 R6, [R1+0xca0] ;  /* 0x000ca00001067983 */ /* 0x002f220000300a00 */
[----:B------:R-:W-:-:S03]  /*13b20*/  IMAD.MOV.U32 R4, RZ, RZ, R11 ;  /* 0x000000ffff047224 */ /* 0x000fc600078e000b */
[----:B------:R-:W3:Y:S01]  /*13b30*/  LDL.LU.64 R10, [R1+0xc98] ;  /* 0x000c9800010a7983 */ /* 0x000ee20000300a00 */
[----:B------:R-:W-:Y:S02]  /*13b40*/  IMAD.MOV.U32 R18, RZ, RZ, R9 ;  /* 0x000000ffff127224 */ /* 0x000fe400078e0009 */
[----:B------:R-:W-:Y:S02]  /*13b50*/  IMAD.MOV.U32 R19, RZ, RZ, R8 ;  /* 0x000000ffff137224 */ /* 0x000fe400078e0008 */
[----:B------:R-:W2:Y:S01]  /*13b60*/  LDL.LU.64 R8, [R1+0xc90] ;  /* 0x000c900001087983 */ /* 0x000ea20000300a00 */
[----:B---3--:R-:W-:-:S15]  /*13b70*/  HMMA.16816.F32.BF16 R24, R12, R10, R24 ;  /* 0x0000000a0c18723c */ /* 0x008fde0000041818 */
[----:B------:R-:W-:-:S04]  /*13b80*/  NOP ;  /* 0x0000000000007918 */ /* 0x000fc80000000000 */
[----:B------:R-:W-:Y:S04]  /*13b90*/  STL.64 [R1+0x1c0], R24 ;  /* 0x0001c01801007387 */ /* 0x000fe80000100a00 */
[----:B------:R0:W-:Y:S04]  /*13ba0*/  STL.64 [R1+0x1c8], R26 ;  /* 0x0001c81a01007387 */ /* 0x0001e80000100a00 */
[----:B0-----:R-:W4:Y:S04]  /*13bb0*/  LDL.LU.64 R26, [R1+0xc88] ;  /* 0x000c8800011a7983 */ /* 0x001f280000300a00 */
[----:B------:R-:W4:Y:S02]  /*13bc0*/  LDL.LU.64 R24, [R1+0xc80] ;  /* 0x000c800001187983 */ /* 0x000f240000300a00 */
[----:B----4-:R-:W-:Y:S02]  /*13bd0*/  HMMA.16816.F32.BF16 R12, R12, R6, R24 ;  /* 0x000000060c0c723c */ /* 0x010fe40000041818 */
[----:B------:R-:W2:Y:S04]  /*13be0*/  LDL.LU.64 R26, [R1+0xc78] ;  /* 0x000c7800011a7983 */ /* 0x000ea80000300a00 */
[----:B------:R-:W2:-:S13]  /*13bf0*/  LDL.LU.64 R24, [R1+0xc70] ;  /* 0x000c700001187983 */ /* 0x000e9a0000300a00 */
[----:B------:R-:W-:Y:S04]  /*13c00*/  STL.64 [R1+0x4a0], R12 ;  /* 0x0004a00c01007387 */ /* 0x000fe80000100a00 */
[----:B------:R0:W-:Y:S02]  /*13c10*/  STL.64 [R1+0x4a8], R14 ;  /* 0x0004a80e01007387 */ /* 0x0001e40000100a00 */
[----:B0-----:R-:W-:Y:S02]  /*13c20*/  IMAD.MOV.U32 R14, RZ, RZ, R17 ;  /* 0x000000ffff0e7224 */ /* 0x001fe400078e0011 */
[----:B------:R-:W-:Y:S02]  /*13c30*/  IMAD.MOV.U32 R15, RZ, RZ, R16 ;  /* 0x000000ffff0f7224 */ /* 0x000fe400078e0010 */
[----:B--2---:R-:W-:Y:S01]  /*13c40*/  HMMA.16816.F32.BF16 R16, R24, R18, R20 ;  /* 0x000000121810723c */ /* 0x004fe20000041814 */
[----:B------:R-:W2:Y:S04]  /*13c50*/  LDL.LU.64 R22, [R1+0xc68] ;  /* 0x000c680001167983 */ /* 0x000ea80000300a00 */
[----:B------:R-:W2:-:S14]  /*13c60*/  LDL.LU.64 R20, [R1+0xc60] ;  /* 0x000c600001147983 */ /* 0x000e9c0000300a00 */
[----:B------:R-:W-:Y:S04]  /*13c70*/  STL.64 [R1+0x580], R16 ;  /* 0x0005801001007387 */ /* 0x000fe80000100a00 */
[----:B------:R0:W-:Y:S04]  /*13c80*/  STL.64 [R1+0x588], R18 ;  /* 0x0005881201007387 */ /* 0x0001e80000100a00 */
[----:B0-----:R-:W2:Y:S02]  /*13c90*/  LDL.LU.64 R18, [R1+0xc58] ;  /* 0x000c580001127983 */ /* 0x001ea40000300a00 */
[----:B--2---:R-:W-:Y:S02]  /*13ca0*/  HMMA.16816.F32.BF16 R16, R24, R18, R20 ;  /* 0x000000121810723c */ /* 0x004fe40000041814 */
[----:B------:R-:W2:Y:S04]  /*13cb0*/  LDL.LU.64 R22, [R1+0xc50] ;  /* 0x000c500001167983 */ /* 0x000ea80000300a00 */
[----:B------:R-:W2:-:S13]  /*13cc0*/  LDL.LU.64 R20, [R1+0xc48] ;  /* 0x000c480001147983 */ /* 0x000e9a0000300a00 */
        /* <DEDUP_REMOVED lines=10> */
[----:B---3--:R-:W-:Y:S02]  /*13d70*/  HMMA.16816.F32.BF16 R12, R24, R14, R16 ;  /* 0x0000000e180c723c */ /* 0x008fe40000041810 */
[----:B------:R-:W2:Y:S04]  /*13d80*/  LDL.LU.64 R18, [R1+0xc20] ;  /* 0x000c200001127983 */ /* 0x000ea80000300a00 */
[----:B------:R-:W2:-:S13]  /*13d90*/  LDL.LU.64 R16, [R1+0xc18] ;  /* 0x000c180001107983 */ /* 0x000e9a0000300a00 */
[----:B------:R0:W-:Y:S04]  /*13da0*/  STL.64 [R1+0x4b0], R12 ;  /* 0x0004b00c01007387 */ /* 0x0001e80000100a00 */
[----:B------:R-:W-:Y:S04]  /*13db0*/  STL.64 [R1+0x4b8], R14 ;  /* 0x0004b80e01007387 */ /* 0x000fe80000100a00 */
[----:B0-----:R-:W3:Y:S04]  /*13dc0*/  LDL.LU R12, [R1+0x5b4] ;  /* 0x0005b400010c7983 */ /* 0x001ee80000300800 */
[----:B------:R-:W3:Y:S01]  /*13dd0*/  LDL.LU R13, [R1+0x970] ;  /* 0x00097000010d7983 */ /* 0x000ee20000300800 */
[----:B--2---:R-:W-:-:S15]  /*13de0*/  HMMA.16816.F32.BF16 R16, R24, R22, R16 ;  /* 0x000000161810723c */ /* 0x004fde0000041810 */
[----:B------:R-:W-:-:S04]  /*13df0*/  NOP ;  /* 0x0000000000007918 */ /* 0x000fc80000000000 */
[----:B------:R-:W-:Y:S04]  /*13e00*/  STL.64 [R1+0x520], R16 ;  /* 0x0005201001007387 */ /* 0x000fe80000100a00 */
[----:B------:R-:W-:Y:S04]  /*13e10*/  STL.64 [R1+0x528], R18 ;  /* 0x0005281201007387 */ /* 0x000fe80000100a00 */
[----:B---3--:R0:W-:Y:S04]  /*13e20*/  STL.64 [R1+0xb98], R12 ;  /* 0x000b980c01007387 */ /* 0x0081e80000100a00 */
[----:B0-----:R-:W2:Y:S04]  /*13e30*/  LDL.LU R12, [R1+0x694] ;  /* 0x00069400010c7983 */ /* 0x001ea80000300800 */
[----:B------:R-:W2:Y:S04]  /*13e40*/  LDL.LU R13, [R1+0x998] ;  /* 0x00099800010d7983 */ /* 0x000ea80000300800 */
[----:B--2---:R0:W-:Y:S04]  /*13e50*/  STL.64 [R1+0xba0], R12 ;  /* 0x000ba00c01007387 */ /* 0x0041e80000100a00 */
[----:B0-----:R-:W2:Y:S04]  /*13e60*/  LDL.LU R12, [R1+0x990] ;  /* 0x00099000010c7983 */ /* 0x001ea80000300800 */
[----:B------:R-:W3:Y:S04]  /*13e70*/  LDL.LU R13, [R1+0x69c] ;  /* 0x00069c00010d7983 */ /* 0x000ee80000300800 */
[----:B---3--:R0:W-:Y:S04]  /*13e80*/  STL [R1+0xbac], R13 ;  /* 0x000bac0d01007387 */ /* 0x0081e80000100800 */
[----:B0-----:R-:W2:Y:S04]  /*13e90*/  LDL.LU R13, [R1+0x950] ;  /* 0x00095000010d7983 */ /* 0x001ea80000300800 */
[----:B--2---:R0:W-:Y:S04]  /*13ea0*/  STL.64 [R1+0xbb0], R12 ;  /* 0x000bb00c01007387 */ /* 0x0041e80000100a00 */
[----:B0-----:R-:W2:Y:S04]  /*13eb0*/  LDL.LU R12, [R1+0x964] ;  /* 0x00096400010c7983 */ /* 0x001ea80000300800 */
[----:B------:R-:W2:Y:S04]  /*13ec0*/  LDL.LU R13, [R1+0x98c] ;  /* 0x00098c00010d7983 */ /* 0x000ea80000300800 */
[----:B--2---:R0:W-:Y:S04]  /*13ed0*/  STL.64 [R1+0xbb8], R12 ;  /* 0x000bb80c01007387 */ /* 0x0041e80000100a00 */
[----:B0-----:R-:W2:Y:S04]  /*13ee0*/  LDL.LU R12, [R1+0x96c] ;  /* 0x00096c00010c7983 */ /* 0x001ea80000300800 */
[----:B------:R-:W2:Y:S04]  /*13ef0*/  LDL.LU R13, [R1+0x988] ;  /* 0x00098800010d7983 */ /* 0x000ea80000300800 */
[----:B--2---:R0:W-:Y:S04]  /*13f00*/  STL.64 [R1+0xbc0], R12 ;  /* 0x000bc00c01007387 */ /* 0x0041e80000100a00 */
[----:B0-----:R-:W2:Y:S04]  /*13f10*/  LDL.LU R12, [R1+0x974] ;  /* 0x00097400010c7983 */ /* 0x001ea80000300800 */
[----:B------:R-:W2:Y:S04]  /*13f20*/  LDL.LU R13, [R1+0x984] ;  /* 0x00098400010d7983 */ /* 0x000ea80000300800 */
[----:B------:R-:W3:Y:S04]  /*13f30*/  LDL.LU R14, [R1+0x5b8] ;  /* 0x0005b800010e7983 */ /* 0x000ee80000300800 */
[----:B------:R-:W4:Y:S04]  /*13f40*/  LDL.LU R28, [R1+0x968] ;  /* 0x00096800011c7983 */ /* 0x000f280000300800 */
[----:B------:R-:W2:Y:S04]  /*13f50*/  LDL.LU R29, [R1+0x5bc] ;  /* 0x0005bc00011d7983 */ /* 0x000ea80000300800 */
[----:B------:R-:W3:Y:S04]  /*13f60*/  LDL.LU R15, [R1+0x5c0] ;  /* 0x0005c000010f7983 */ /* 0x000ee80000300800 */
[----:B---3--:R-:W-:Y:S04]  /*13f70*/  STL.64 [R1+0xbd0], R14 ;  /* 0x000bd00e01007387 */ /* 0x008fe80000100a00 */
[----:B--2---:R0:W-:Y:S04]  /*13f80*/  STL.64 [R1+0xbc8], R12 ;  /* 0x000bc80c01007387 */ /* 0x0041e80000100a00 */
[----:B0-----:R-:W2:Y:S01]  /*13f90*/  LDL.LU R12, [R1+0x70] ;  /* 0x00007000010c7983 */ /* 0x001ea20000300800 */
[----:B------:R-:W-:-:S02]  /*13fa0*/  IMAD.MOV.U32 R14, RZ, RZ, R2 ;  /* 0x000000ffff0e7224 */ /* 0x000fc400078e0002 */
[----:B------:R-:W-:Y:S02]  /*13fb0*/  IMAD.MOV.U32 R15, RZ, RZ, R3 ;  /* 0x000000ffff0f7224 */ /* 0x000fe400078e0003 */
[----:B------:R-:W-:Y:S02]  /*13fc0*/  IMAD.MOV.U32 R13, RZ, RZ, R0 ;  /* 0x000000ffff0d7224 */ /* 0x000fe400078e0000 */
[----:B------:R-:W3:Y:S04]  /*13fd0*/  LDL.LU R0, [R1+0xc14] ;  /* 0x000c140001007983 */ /* 0x000ee80000300800 */
[----:B------:R-:W3:Y:S04]  /*13fe0*/  LDL.LU R2, [R1+0xc10] ;  /* 0x000c100001027983 */ /* 0x000ee80000300800 */
[----:B------:R-:W3:Y:S04]  /*13ff0*/  LDL.LU R3, [R1+0xc0c] ;  /* 0x000c0c0001037983 */ /* 0x000ee80000300800 */
[----:B------:R-:W-:Y:S04]  /*14000*/  STL.64 [R1+0xbe0], R14 ;  /* 0x000be00e01007387 */ /* 0x000fe80000100a00 */
[----:B--2---:R0:W-:Y:S04]  /*14010*/  STL.64 [R1+0xbd8], R12 ;  /* 0x000bd80c01007387 */ /* 0x0041e80000100a00 */
[----:B0-----:R-:W2:Y:S04]  /*14020*/  LDL.LU R12, [R1+0x80] ;  /* 0x00008000010c7983 */ /* 0x001ea80000300800 */
[----:B------:R-:W2:Y:S01]  /*14030*/  LDL.LU R13, [R1+0x84] ;  /* 0x00008400010d7983 */ /* 0x000ea20000300800 */
[----:B------:R-:W-:-:S02]  /*14040*/  IMAD.MOV.U32 R14, RZ, RZ, R9 ;  /* 0x000000ffff0e7224 */ /* 0x000fc400078e0009 */
[----:B------:R-:W-:-:S05]  /*14050*/  IMAD.MOV.U32 R15, RZ, RZ, R8 ;  /* 0x000000ffff0f7224 */ /* 0x000fca00078e0008 */
[----:B------:R0:W-:Y:S02]  /*14060*/  STL.64 [R1+0xbf0], R14 ;  /* 0x000bf00e01007387 */ /* 0x0001e40000100a00 */
[----:B0-----:R-:W-:Y:S02]  /*14070*/  IMAD.MOV.U32 R15, RZ, RZ, R4 ;  /* 0x000000ffff0f7224 */ /* 0x001fe400078e0004 */
[----:B------:R-:W-:Y:S01]  /*14080*/  IMAD.MOV.U32 R14, RZ, RZ, R5 ;  /* 0x000000ffff0e7224 */ /* 0x000fe200078e0005 */
[----:B--2---:R-:W-:Y:S04]  /*14090*/  STL.64 [R1+0xbe8], R12 ;  /* 0x000be80c01007387 */ /* 0x004fe80000100a00 */
[----:B------:R-:W2:Y:S04]  /*140a0*/  LDL.LU R16, [R1+0x6a4] ;  /* 0x0006a40001107983 */ /* 0x000ea80000300800 */
[----:B------:R-:W2:Y:S04]  /*140b0*/  LDL.LU R4, [R1+0x5c4] ;  /* 0x0005c40001047983 */ /* 0x000ea80000300800 */
[----:B------:R-:W2:Y:S04]  /*140c0*/  LDL.LU R5, [R1+0x6ac] ;  /* 0x0006ac0001057983 */ /* 0x000ea80000300800 */
[----:B------:R-:W-:Y:S04]  /*140d0*/  STL.64 [R1+0xc00], R6 ;  /* 0x000c000601007387 */ /* 0x000fe80000100a00 */
[----:B--2---:R0:W-:Y:S04]  /*140e0*/  STL.64 [R1+0xbf8], R4 ;  /* 0x000bf80401007387 */ /* 0x0041e80000100a00 */
[----:B0-----:R-:W2:Y:S01]  /*140f0*/  LDL.LU R4, [R1+0x90] ;  /* 0x0000900001047983 */ /* 0x001ea20000300800 */
[----:B---3--:R-:W-:-:S02]  /*14100*/  IMAD.MOV.U32 R5, RZ, RZ, R3 ;  /* 0x000000ffff057224 */ /* 0x008fc400078e0003 */
[----:B------:R-:W-:Y:S02]  /*14110*/  IMAD.MOV.U32 R6, RZ, RZ, R2 ;  /* 0x000000ffff067224 */ /* 0x000fe400078e0002 */
[----:B------:R-:W-:Y:S01]  /*14120*/  IMAD.MOV.U32 R7, RZ, RZ, R0 ;  /* 0x000000ffff077224 */ /* 0x000fe200078e0000 */
        /* <DEDUP_REMOVED lines=10> */
[----:B------:R-:W3:Y:S01]  /*141d0*/  LDL.LU R0, [R1+0x8a8] ;  /* 0x0008a80001007983 */ /* 0x000ee20000300800 */
[----:B--2---:R-:W-:Y:S03]  /*141e0*/  HMMA.16816.F32.BF16 R12, R24, R14, R4 ;  /* 0x0000000e180c723c */ /* 0x004fe60000041804 */
[----:B------:R-:W2:Y:S04]  /*141f0*/  LDL.LU.64 R6, [R1+0xc00] ;  /* 0x000c000001067983 */ /* 0x000ea80000300a00 */
[----:B------:R-:W2:-:S12]  /*14200*/  LDL.LU.64 R4, [R1+0xbf8] ;  /* 0x000bf80001047983 */ /* 0x000e980000300a00 */
[----:B------:R-:W-:Y:S04]  /*14210*/  STL.64 [R1+0x510], R12 ;  /* 0x0005100c01007387 */ /* 0x000fe80000100a00 */
[----:B------:R0:W-:Y:S04]  /*14220*/  STL.64 [R1+0x518], R14 ;  /* 0x0005180e01007387 */ /* 0x0001e80000100a00 */
[----:B0-----:R-:W2:Y:S04]  /*14230*/  LDL.LU.64 R14, [R1+0xbf0] ;  /* 0x000bf000010e7983 */ /* 0x001ea80000300a00 */
[----:B------:R-:W2:Y:S04]  /*14240*/  LDL.LU.64 R12, [R1+0xbe8] ;  /* 0x000be800010c7983 */ /* 0x000ea80000300a00 */
[----:B------:R-:W3:Y:S01]  /*14250*/  LDL.LU R2, [R1+0x5dc] ;  /* 0x0005dc0001027983 */ /* 0x000ee20000300800 */
[----:B--2---:R-:W-:-:S15]  /*14260*/  HMMA.16816.F32.BF16 R12, R24, R10, R12 ;  /* 0x0000000a180c723c */ /* 0x004fde000004180c */
[----:B------:R-:W-:-:S04]  /*14270*/  NOP ;  /* 0x0000000000007918 */ /* 0x000fc80000000000 */
[----:B------:R-:W-:Y:S04]  /*14280*/  STL.64 [R1+0x500], R12 ;  /* 0x0005000c01007387 */ /* 0x000fe80000100a00 */
[----:B------:R0:W-:Y:S04]  /*14290*/  STL.64 [R1+0x508], R14 ;  /* 0x0005080e01007387 */ /* 0x0001e80000100a00 */
[----:B0-----:R-:W2:Y:S04]  /*142a0*/  LDL.LU.64 R14, [R1+0xbe0] ;  /* 0x000be000010e7983 */ /* 0x001ea80000300a00 */
[----:B------:R-:W2:Y:S04]  /*142b0*/  LDL.LU.64 R12, [R1+0xbd8] ;  /* 0x000bd800010c7983 */ /* 0x000ea80000300a00 */
[----:B------:R-:W3:Y:S04]  /*142c0*/  LDL.LU R10, [R1+0x5b0] ;  /* 0x0005b000010a7983 */ /* 0x000ee80000300800 */
[----:B------:R-:W3:Y:S01]  /*142d0*/  LDL.LU R11, [R1+0x978] ;  /* 0x00097800010b7983 */ /* 0x000ee20000300800 */
[----:B--2---:R-:W-:Y:S03]  /*142e0*/  HMMA.16816.F32.BF16 R24, R24, R6, R12 ;  /* 0x000000061818723c */ /* 0x004fe6000004180c */
[----:B------:R-:W2:Y:S04]  /*142f0*/  LDL.LU.64 R14, [R1+0xbd0] ;  /* 0x000bd000010e7983 */ /* 0x000ea80000300a00 */
[----:B------:R-:W2:-:S12]  /*14300*/  LDL.LU.64 R12, [R1+0xbc8] ;  /* 0x000bc800010c7983 */ /* 0x000e980000300a00 */
[----:B------:R0:W-:Y:S04]  /*14310*/  STL.64 [R1+0x4e0], R24 ;  /* 0x0004e01801007387 */ /* 0x0001e80000100a00 */
[----:B------:R1:W-:Y:S04]  /*14320*/  STL.64 [R1+0x4e8], R26 ;  /* 0x0004e81a01007387 */ /* 0x0003e80000100a00 */
[----:B0-----:R-:W3:Y:S04]  /*14330*/  LDL.LU R24, [R1+0x5a4] ;  /* 0x0005a40001187983 */ /* 0x001ee80000300800 */
[----:B------:R-:W3:Y:S04]  /*14340*/  LDL.LU R25, [R1+0x99c] ;  /* 0x00099c0001197983 */ /* 0x000ee80000300800 */
[----:B-1----:R-:W3:Y:S04]  /*14350*/  LDL.LU R26, [R1+0x5a8] ;  /* 0x0005a800011a7983 */ /* 0x002ee80000300800 */
[----:B------:R-:W3:Y:S04]  /*14360*/  LDL.LU R27, [R1+0x980] ;  /* 0x00098000011b7983 */ /* 0x000ee80000300800 */
[----:B------:R-:W3:Y:S04]  /*14370*/  LDL.LU R6, [R1+0x5ac] ;  /* 0x0005ac0001067983 */ /* 0x000ee80000300800 */
[----:B------:R-:W3:Y:S01]  /*14380*/  LDL.LU R7, [R1+0x97c] ;  /* 0x00097c0001077983 */ /* 0x000ee20000300800 */
[----:B--2---:R-:W-:-:S04]  /*14390*/  LOP3.LUT R13, R13, R12, RZ, 0x3c, !PT ;  /* 0x0000000c0d0d7212 */ /* 0x004fc800078e3cff */
[----:B------:R-:W-:-:S04]  /*143a0*/  LOP3.LUT R12, R13, R12, RZ, 0x3c, !PT ;  /* 0x0000000c0d0c7212 */ /* 0x000fc800078e3cff */
[----:B------:R-:W-:-:S05]  /*143b0*/  LOP3.LUT R13, R13, R12, RZ, 0x3c, !PT ;  /* 0x0000000c0d0d7212 */ /* 0x000fca00078e3cff */
[----:B------:R0:W-:Y:S04]  /*143c0*/  STL.64 [R1+0x58], R12 ;  /* 0x0000580c01007387 */ /* 0x0001e80000100a00 */
[----:B0-----:R-:W2:Y:S02]  /*143d0*/  LDL.LU.64 R12, [R1+0xbc0] ;  /* 0x000bc000010c7983 */ /* 0x001ea40000300a00 */
        /* <DEDUP_REMOVED lines=9> */
[----:B0-----:R-:W2:Y:S04]  /*14470*/  LDL.LU.64 R12, [R1+0xbb0] ;  /* 0x000bb000010c7983 */ /* 0x001ea80000300a00 */
[----:B--2---:R0:W-:Y:S04]  /*14480*/  STL.64 [R1+0x40], R12 ;  /* 0x0000400c01007387 */ /* 0x0041e80000100a00 */
[----:B0-----:R-:W2:Y:S01]  /*14490*/  LDL.LU R13, [R1+0xbac] ;  /* 0x000bac00010d7983 */ /* 0x001ea20000300800 */
[----:B---3--:R-:W-:-:S03]  /*144a0*/  IMAD.MOV.U32 R12, RZ, RZ, R3 ;  /* 0x000000ffff0c7224 */ /* 0x008fc600078e0003 */
[----:B------:R-:W3:Y:S04]  /*144b0*/  LDL.LU R3, [R1+0xba8] ;  /* 0x000ba80001037983 */ /* 0x000ee80000300800 */
[----:B--2---:R0:W-:Y:S04]  /*144c0*/  STL.64 [R1+0x38], R12 ;  /* 0x0000380c01007387 */ /* 0x0041e80000100a00 */
[----:B0-----:R-:W2:Y:S01]  /*144d0*/  LDL.LU.64 R12, [R1+0xba0] ;  /* 0x000ba000010c7983 */ /* 0x001ea20000300a00 */
[----:B------:R-:W-:Y:S02]  /*144e0*/  LOP3.LUT R25, R25, R24, RZ, 0x3c, !PT ;  /* 0x0000001819197212 */ /* 0x000fe400078e3cff */
[----:B--2---:R-:W-:-:S04]  /*144f0*/  LOP3.LUT R13, R13, R12, RZ, 0x3c, !PT ;  /* 0x0000000c0d0d7212 */ /* 0x004fc800078e3cff */
[----:B------:R-:W-:-:S04]  /*14500*/  LOP3.LUT R12, R13, R12, RZ, 0x3c, !PT ;  /* 0x0000000c0d0c7212 */ /* 0x000fc800078e3cff */
[----:B------:R-:W-:-:S05]  /*14510*/  LOP3.LUT R13, R13, R12, RZ, 0x3c, !PT ;  /* 0x0000000c0d0d7212 */ /* 0x000fca00078e3cff */
[----:B------:R0:W-:Y:S04]  /*14520*/  STL.64 [R1+0x30], R12 ;  /* 0x0000300c01007387 */ /* 0x0001e80000100a00 */
[----:B0-----:R-:W2:Y:S01]  /*14530*/  LDL.LU.64 R12, [R1+0xb98] ;  /* 0x000b9800010c7983 */ /* 0x001ea20000300a00 */
[----:B------:R-:W-:Y:S02]  /*14540*/  LOP3.LUT R24, R25, R24, RZ, 0x3c, !PT ;  /* 0x0000001819187212 */ /* 0x000fe400078e3cff */
[----:B------:R-:W-:Y:S02]  /*14550*/  LOP3.LUT R27, R27, R26, RZ, 0x3c, !PT ;  /* 0x0000001a1b1b7212 */ /* 0x000fe400078e3cff */
[----:B------:R-:W-:Y:S02]  /*14560*/  LOP3.LUT R7, R7, R6, RZ, 0x3c, !PT ;  /* 0x0000000607077212 */ /* 0x000fe400078e3cff */
[----:B------:R-:W-:-:S02]  /*14570*/  LOP3.LUT R25, R25, R24, RZ, 0x3c, !PT ;  /* 0x0000001819197212 */ /* 0x000fc400078e3cff */
[----:B------:R-:W-:Y:S02]  /*14580*/  LOP3.LUT R26, R27, R26, RZ, 0x3c, !PT ;  /* 0x0000001a1b1a7212 */ /* 0x000fe400078e3cff */
[----:B------:R-:W-:Y:S02]  /*14590*/  LOP3.LUT R6, R7, R6, RZ, 0x3c, !PT ;  /* 0x0000000607067212 */ /* 0x000fe400078e3cff */
[----:B------:R-:W-:Y:S02]  /*145a0*/  LOP3.LUT R27, R27, R26, RZ, 0x3c, !PT ;  /* 0x0000001a1b1b7212 */ /* 0x000fe400078e3cff */
[----:B------:R-:W-:Y:S01]  /*145b0*/  LOP3.LUT R7, R7, R6, RZ, 0x3c, !PT ;  /* 0x0000000607077212 */ /* 0x000fe200078e3cff */
[----:B------:R0:W-:Y:S04]  /*145c0*/  STL.64 [R1+0x28], R24 ;  /* 0x0000281801007387 */ /* 0x0001e80000100a00 */
[----:B------:R-:W-:Y:S04]  /*145d0*/  STL.64 [R1+0x20], R26 ;  /* 0x0000201a01007387 */ /* 0x000fe80000100a00 */
[----:B------:R4:W-:Y:S01]  /*145e0*/  STL.64 [R1+0x18], R6 ;  /* 0x0000180601007387 */ /* 0x0009e20000100a00 */
[----:B0-----:R-:W-:-:S02]  /*145f0*/  IMAD.MOV.U32 R24, RZ, RZ, R11 ;  /* 0x000000ffff187224 */ /* 0x001fc400078e000b */
[----:B------:R-:W-:Y:S02]  /*14600*/  IMAD.MOV.U32 R25, RZ, RZ, R10 ;  /* 0x000000ffff197224 */ /* 0x000fe400078e000a */
[----:B----4-:R-:W-:Y:S02]  /*14610*/  IMAD.MOV.U32 R6, RZ, RZ, R28 ;  /* 0x000000ffff067224 */ /* 0x010fe400078e001c */
[----:B---3--:R-:W-:Y:S01]  /*14620*/  IMAD.MOV.U32 R28, RZ, RZ, R3 ;  /* 0x000000ffff1c7224 */ /* 0x008fe200078e0003 */
[----:B------:R-:W-:Y:S01]  /*14630*/  STL.64 [R1+0x10], R24 ;  /* 0x0000101801007387 */ /* 0x000fe20000100a00 */
[----:B--2---:R-:W-:Y:S02]  /*14640*/  IMAD.MOV.U32 R10, RZ, RZ, R13 ;  /* 0x000000ffff0a7224 */ /* 0x004fe400078e000d */
[----:B------:R-:W-:-:S05]  /*14650*/  IMAD.MOV.U32 R11, RZ, RZ, R12 ;  /* 0x000000ffff0b7224 */ /* 0x000fca00078e000c */
[----:B------:R0:W-:Y:S04]  /*14660*/  STL.64 [R1+0x8], R10 ;  /* 0x0000080a01007387 */ /* 0x0001e80000100a00 */
[----:B------:R-:W2:Y:S01]  /*14670*/  LDL.LU R3, [R1+0xb94] ;  /* 0x000b940001037983 */ /* 0x000ea20000300800 */
[----:B------:R-:W-:Y:S02]  /*14680*/  LOP3.LUT R5, R5, R4, RZ, 0x3c, !PT ;  /* 0x0000000405057212 */ /* 0x000fe400078e3cff */
[----:B------:R-:W-:Y:S01]  /*14690*/  LOP3.LUT R9, R9, R8, RZ, 0x3c, !PT ;  /* 0x0000000809097212 */ /* 0x000fe200078e3cff */
[----:B------:R-:W-:Y:S01]  /*146a0*/  IMAD.MOV.U32 R7, RZ, RZ, R14 ;  /* 0x000000ffff077224 */ /* 0x000fe200078e000e */
[----:B------:R-:W-:Y:S02]  /*146b0*/  LOP3.LUT R4, R5, R4, RZ, 0x3c, !PT ;  /* 0x0000000405047212 */ /* 0x000fe400078e3cff */
[----:B------:R-:W-:Y:S01]  /*146c0*/  LOP3.LUT R8, R9, R8, RZ, 0x3c, !PT ;  /* 0x0000000809087212 */ /* 0x000fe200078e3cff */
[----:B------:R-:W-:-:S02]  /*146d0*/  IMAD.MOV.U32 R26, RZ, RZ, R16 ;  /* 0x000000ffff1a7224 */ /* 0x000fc400078e0010 */
[----:B------:R-:W-:Y:S01]  /*146e0*/  IMAD.MOV.U32 R27, RZ, RZ, R15 ;  /* 0x000000ffff1b7224 */ /* 0x000fe200078e000f */
[----:B------:R1:W-:Y:S01]  /*146f0*/  STL.64 [R1], R6 ;  /* 0x0000000601007387 */ /* 0x0003e20000100a00 */
[----:B------:R-:W-:Y:S02]  /*14700*/  LOP3.LUT R5, R5, R4, RZ, 0x3c, !PT ;  /* 0x0000000405057212 */ /* 0x000fe400078e3cff */
[----:B------:R-:W-:Y:S01]  /*14710*/  LOP3.LUT R9, R9, R8, RZ, 0x3c, !PT ;  /* 0x0000000809097212 */ /* 0x000fe200078e3cff */
[----:B------:R-:W-:Y:S01]  /*14720*/  STL.64 [R1+0xa70], R28 ;  /* 0x000a701c01007387 */ /* 0x000fe20000100a00 */
[----:B0-----:R-:W-:Y:S02]  /*14730*/  IMAD.MOV.U32 R10, RZ, RZ, R20 ;  /* 0x000000ffff0a7224 */ /* 0x001fe400078e0014 */
[----:B------:R-:W-:Y:S01]  /*14740*/  IMAD.MOV.U32 R11, RZ, RZ, R19 ;  /* 0x000000ffff0b7224 */ /* 0x000fe200078e0013 */
[----:B------:R-:W-:Y:S01]  /*14750*/  STL.64 [R1+0xa78], R26 ;  /* 0x000a781a01007387 */ /* 0x000fe20000100a00 */
[----:B------:R-:W-:-:S02]  /*14760*/  IMAD.MOV.U32 R12, RZ, RZ, R22 ;  /* 0x000000ffff0c7224 */ /* 0x000fc400078e0016 */
[----:B------:R-:W-:Y:S02]  /*14770*/  IMAD.MOV.U32 R13, RZ, RZ, R21 ;  /* 0x000000ffff0d7224 */ /* 0x000fe400078e0015 */
[----:B-1----:R-:W-:Y:S02]  /*14780*/  IMAD.MOV.U32 R6, RZ, RZ, R18 ;  /* 0x000000ffff067224 */ /* 0x002fe400078e0012 */
[----:B------:R-:W-:Y:S01]  /*14790*/  IMAD.MOV.U32 R7, RZ, RZ, R17 ;  /* 0x000000ffff077224 */ /* 0x000fe200078e0011 */
[----:B------:R-:W-:Y:S01]  /*147a0*/  STL.64 [R1+0xa80], R4 ;  /* 0x000a800401007387 */ /* 0x000fe20000100a00 */
[----:B------:R-:W-:Y:S02]  /*147b0*/  IMAD.MOV.U32 R14, RZ, RZ, R0 ;  /* 0x000000ffff0e7224 */ /* 0x000fe400078e0000 */
[----:B------:R-:W-:Y:S01]  /*147c0*/  IMAD.MOV.U32 R15, RZ, RZ, R23 ;  /* 0x000000ffff0f7224 */ /* 0x000fe200078e0017 */
[----:B------:R-:W-:Y:S04]  /*147d0*/  STL.64 [R1+0xa88], R6 ;  /* 0x000a880601007387 */ /* 0x000fe80000100a00 */
[----:B------:R-:W-:Y:S04]  /*147e0*/  STL.64 [R1+0xa90], R8 ;  /* 0x000a900801007387 */ /* 0x000fe80000100a00 */
[----:B------:R-:W-:Y:S04]  /*147f0*/  STL.64 [R1+0xa98], R10 ;  /* 0x000a980a01007387 */ /* 0x000fe80000100a00 */
[----:B------:R-:W-:Y:S04]  /*14800*/  STL.64 [R1+0xaa0], R12 ;  /* 0x000aa00c01007387 */ /* 0x000fe80000100a00 */
[----:B------:R0:W-:Y:S01]  /*14810*/  STL.64 [R1+0xaa8], R14 ;  /* 0x000aa80e01007387 */ /* 0x0001e20000100a00 */
[----:B--2---:R-:W-:-:S03]  /*14820*/  IMAD.MOV.U32 R16, RZ, RZ, R3 ;  /* 0x000000ffff107224 */ /* 0x004fc600078e0003 */
[----:B------:R-:W2:Y:S04]  /*14830*/  LDL.LU R3, [R1+0xb90] ;  /* 0x000b900001037983 */ /* 0x000ea80000300800 */
[----:B------:R-:W3:Y:S04]  /*14840*/  LDL.LU R19, [R1+0x5e0] ;  /* 0x0005e00001137983 */ /* 0x000ee80000300800 */
[----:B------:R-:W4:Y:S04]  /*14850*/  LDL.LU R20, [R1+0x5e4] ;  /* 0x0005e40001147983 */ /* 0x000f280000300800 */
[----:B------:R-:W4:Y:S04]  /*14860*/  LDL.LU R21, [R1+0x8b4] ;  /* 0x0008b40001157983 */ /* 0x000f280000300800 */
[----:B------:R-:W2:Y:S04]  /*14870*/  LDL.LU R22, [R1+0x5e8] ;  /* 0x0005e80001167983 */ /* 0x000ea80000300800 */
[----:B------:R-:W2:Y:S04]  /*14880*/  LDL.LU R23, [R1+0x8b8] ;  /* 0x0008b80001177983 */ /* 0x000ea80000300800 */
[----:B------:R-:W2:Y:S04]  /*14890*/  LDL.LU R24, [R1+0x5ec] ;  /* 0x0005ec0001187983 */ /* 0x000ea80000300800 */
[----:B------:R-:W2:Y:S04]  /*148a0*/  LDL.LU R25, [R1+0x8bc] ;  /* 0x0008bc0001197983 */ /* 0x000ea80000300800 */
[----:B------:R-:W2:Y:S04]  /*148b0*/  LDL.LU R0, [R1+0x8ec] ;  /* 0x0008ec0001007983 */ /* 0x000ea80000300800 */
        /* <DEDUP_REMOVED lines=11> */
[----:B--2---:R0:W-:Y:S04]  /*14970*/  STL [R1+0xb6c], R15 ;  /* 0x000b6c0f01007387 */ /* 0x0041e80000100800 */
[----:B0-----:R-:W2:Y:S04]  /*14980*/  LDL.LU R15, [R1+0x5fc] ;  /* 0x0005fc00010f7983 */ /* 0x001ea80000300800 */
[----:B--2---:R0:W-:Y:S04]  /*14990*/  STL.64 [R1+0xb70], R14 ;  /* 0x000b700e01007387 */ /* 0x0041e80000100a00 */
[----:B0-----:R-:W2:Y:S04]  /*149a0*/  LDL.LU R14, [R1+0x5f8] ;  /* 0x0005f800010e7983 */ /* 0x001ea80000300800 */
[----:B------:R-:W2:Y:S04]  /*149b0*/  LDL.LU R15, [R1+0x8c8] ;  /* 0x0008c800010f7983 */ /* 0x000ea80000300800 */
[----:B--2---:R0:W-:Y:S04]  /*149c0*/  STL.64 [R1+0xb78], R14 ;  /* 0x000b780e01007387 */ /* 0x0041e80000100a00 */
[----:B0-----:R-:W2:Y:S04]  /*149d0*/  LDL.LU R14, [R1+0x5f4] ;  /* 0x0005f400010e7983 */ /* 0x001ea80000300800 */
[----:B------:R-:W2:Y:S01]  /*149e0*/  LDL.LU R15, [R1+0x8c4] ;  /* 0x0008c400010f7983 */ /* 0x000ea20000300800 */
[----:B------:R-:W-:-:S02]  /*149f0*/  IMAD.MOV.U32 R17, RZ, RZ, R2 ;  /* 0x000000ffff117224 */ /* 0x000fc400078e0002 */
[----:B------:R-:W-:Y:S01]  /*14a00*/  IMAD.MOV.U32 R18, RZ, RZ, R3 ;  /* 0x000000ffff127224 */ /* 0x000fe200078e0003 */
[----:B--2---:R0:W-:Y:S04]  /*14a10*/  STL.64 [R1+0xb80], R14 ;  /* 0x000b800e01007387 */ /* 0x0041e80000100a00 */
[----:B0-----:R-:W2:Y:S04]  /*14a20*/  LDL.LU R15, [R1+0x5f0] ;  /* 0x0005f000010f7983 */ /* 0x001ea80000300800 */
[----:B------:R-:W2:Y:S04]  /*14a30*/  LDL.LU R12, [R1+0x630] ;  /* 0x00063000010c7983 */ /* 0x000ea80000300800 */
        /* <DEDUP_REMOVED lines=14> */
[----:B------:R0:W-:Y:S04]  /*14b20*/  STL.64 [R1+0xab0], R16 ;  /* 0x000ab01001007387 */ /* 0x0001e80000100a00 */
[----:B0-----:R-:W2:Y:S04]  /*14b30*/  LDL.LU R16, [R1+0x628] ;  /* 0x0006280001107983 */ /* 0x001ea80000300800 */
[----:B------:R-:W2:Y:S04]  /*14b40*/  LDL.LU R17, [R1+0x8f0] ;  /* 0x0008f00001117983 */ /* 0x000ea80000300800 */
[----:B------:R-:W2:Y:S01]  /*14b50*/  LDL.LU R3, [R1+0xb8c] ;  /* 0x000b8c0001037983 */ /* 0x000ea20000300800 */
[----:B----4-:R-:W-:-:S02]  /*14b60*/  LOP3.LUT R21, R21, R20, RZ, 0x3c, !PT ;  /* 0x0000001415157212 */ /* 0x010fc400078e3cff */
[----:B------:R-:W-:Y:S02]  /*14b70*/  LOP3.LUT R23, R23, R22, RZ, 0x3c, !PT ;  /* 0x0000001617177212 */ /* 0x000fe400078e3cff */
[----:B------:R-:W-:Y:S02]  /*14b80*/  LOP3.LUT R25, R25, R24, RZ, 0x3c, !PT ;  /* 0x0000001819197212 */ /* 0x000fe400078e3cff */
[----:B------:R-:W-:Y:S02]  /*14b90*/  LOP3.LUT R20, R21, R20, RZ, 0x3c, !PT ;  /* 0x0000001415147212 */ /* 0x000fe400078e3cff */
[----:B------:R-:W-:Y:S01]  /*14ba0*/  LOP3.LUT R22, R23, R22, RZ, 0x3c, !PT ;  /* 0x0000001617167212 */ /* 0x000fe200078e3cff */
[----:B---3--:R0:W-:Y:S01]  /*14bb0*/  STL.64 [R1+0xab8], R18 ;  /* 0x000ab81201007387 */ /* 0x0081e20000100a00 */
[----:B------:R-:W-:Y:S02]  /*14bc0*/  LOP3.LUT R21, R21, R20, RZ, 0x3c, !PT ;  /* 0x0000001415157212 */ /* 0x000fe400078e3cff */
[----:B------:R-:W-:-:S02]  /*14bd0*/  LOP3.LUT R24, R25, R24, RZ, 0x3c, !PT ;  /* 0x0000001819187212 */ /* 0x000fc400078e3cff */
[----:B------:R-:W-:Y:S02]  /*14be0*/  LOP3.LUT R23, R23, R22, RZ, 0x3c, !PT ;  /* 0x0000001617177212 */ /* 0x000fe400078e3cff */
[----:B------:R-:W-:Y:S01]  /*14bf0*/  LOP3.LUT R25, R25, R24, RZ, 0x3c, !PT ;  /* 0x0000001819197212 */ /* 0x000fe200078e3cff */
[----:B0-----:R-:W3:Y:S04]  /*14c00*/  LDL.LU R18, [R1+0x8e8] ;  /* 0x0008e80001127983 */ /* 0x001ee80000300800 */
[----:B------:R-:W4:Y:S04]  /*14c10*/  LDL.LU R19, [R1+0x624] ;  /* 0x0006240001137983 */ /* 0x000f280000300800 */
[----:B------:R0:W-:Y:S04]  /*14c20*/  STL.64 [R1+0xac0], R20 ;  /* 0x000ac01401007387 */ /* 0x0001e80000100a00 */
[----:B0-----:R-:W3:Y:S04]  /*14c30*/  LDL.LU R20, [R1+0x8e4] ;  /* 0x0008e40001147983 */ /* 0x001ee80000300800 */
[----:B------:R-:W3:Y:S04]  /*14c40*/  LDL.LU R21, [R1+0x620] ;  /* 0x0006200001157983 */ /* 0x000ee80000300800 */
[----:B------:R0:W-:Y:S04]  /*14c50*/  STL.64 [R1+0xac8], R22 ;  /* 0x000ac81601007387 */ /* 0x0001e80000100a00 */
[----:B0-----:R-:W3:Y:S04]  /*14c60*/  LDL.LU R22, [R1+0x618] ;  /* 0x0006180001167983 */ /* 0x001ee80000300800 */
[----:B------:R-:W3:Y:S04]  /*14c70*/  LDL.LU R23, [R1+0x61c] ;  /* 0x00061c0001177983 */ /* 0x000ee80000300800 */
[----:B------:R0:W-:Y:S04]  /*14c80*/  STL.64 [R1+0xad0], R24 ;  /* 0x000ad01801007387 */ /* 0x0001e80000100a00 */
[----:B0-----:R-:W3:Y:S04]  /*14c90*/  LDL.LU R24, [R1+0x60c] ;  /* 0x00060c0001187983 */ /* 0x001ee80000300800 */
[----:B------:R-:W3:Y:S01]  /*14ca0*/  LDL.LU R25, [R1+0x8dc] ;  /* 0x0008dc0001197983 */ /* 0x000ee20000300800 */
[----:B--2---:R-:W-:-:S03]  /*14cb0*/  IMAD.MOV.U32 R14, RZ, RZ, R3 ;  /* 0x000000ffff0e7224 */ /* 0x004fc600078e0003 */
[----:B------:R-:W2:Y:S04]  /*14cc0*/  LDL.LU R3, [R1+0xb88] ;  /* 0x000b880001037983 */ /* 0x000ea80000300800 */
        /* <DEDUP_REMOVED lines=14> */
[----:B------:R-:W-:-:S03]  /*14db0*/  IMAD.MOV.U32 R14, RZ, RZ, R3 ;  /* 0x000000ffff0e7224 */ /* 0x000fc600078e0003 */
[----:B------:R-:W3:Y:S04]  /*14dc0*/  LDL.LU R3, [R1+0xb68] ;  /* 0x000b680001037983 */ /* 0x000ee80000300800 */
[----:B--2---:R0:W-:Y:S04]  /*14dd0*/  STL.64 [R1+0x80], R14 ;  /* 0x0000800e01007387 */ /* 0x0041e80000100a00 */
[----:B0-----:R-:W2:Y:S02]  /*14de0*/  LDL.LU.64 R14, [R1+0xb60] ;  /* 0x000b6000010e7983 */ /* 0x001ea40000300a00 */
[----:B--2---:R-:W-:-:S04]  /*14df0*/  LOP3.LUT R15, R15, R14, RZ, 0x3c, !PT ;  /* 0x0000000e0f0f7212 */ /* 0x004fc800078e3cff */
[----:B------:R-:W-:-:S04]  /*14e00*/  LOP3.LUT R14, R15, R14, RZ, 0x3c, !PT ;  /* 0x0000000e0f0e7212 */ /* 0x000fc800078e3cff */
[----:B------:R-:W-:-:S05]  /*14e10*/  LOP3.LUT R15, R15, R14, RZ, 0x3c, !PT ;  /* 0x0000000e0f0f7212 */ /* 0x000fca00078e3cff */
[----:B------:R0:W-:Y:S04]  /*14e20*/  STL.64 [R1+0x88], R14 ;  /* 0x0000880e01007387 */ /* 0x0001e80000100a00 */
[----:B0-----:R-:W2:Y:S01]  /*14e30*/  LDL.LU.64 R14, [R1+0xb58] ;  /* 0x000b5800010e7983 */ /* 0x001ea20000300a00 */
[----:B---3--:R-:W-:-:S04]  /*14e40*/  LOP3.LUT R25, R25, R24, RZ, 0x3c, !PT ;  /* 0x0000001819197212 */ /* 0x008fc800078e3cff */
[----:B------:R-:W-:-:S04]  /*14e50*/  LOP3.LUT R24, R25, R24, RZ, 0x3c, !PT ;  /* 0x0000001819187212 */ /* 0x000fc800078e3cff */
[----:B------:R-:W-:Y:S02]  /*14e60*/  LOP3.LUT R25, R25, R24, RZ, 0x3c, !PT ;  /* 0x0000001819197212 */ /* 0x000fe400078e3cff */
[----:B--2---:R-:W-:-:S04]  /*14e70*/  LOP3.LUT R15, R15, R14, RZ, 0x3c, !PT ;  /* 0x0000000e0f0f7212 */ /* 0x004fc800078e3cff */
[----:B------:R-:W-:-:S04]  /*14e80*/  LOP3.LUT R14, R15, R14, RZ, 0x3c, !PT ;  /* 0x0000000e0f0e7212 */ /* 0x000fc800078e3cff */
[----:B------:R-:W-:-:S05]  /*14e90*/  LOP3.LUT R15, R15, R14, RZ, 0x3c, !PT ;  /* 0x0000000e0f0f7212 */ /* 0x000fca00078e3cff */
[----:B------:R0:W-:Y:S04]  /*14ea0*/  STL.64 [R1+0x90], R14 ;  /* 0x0000900e01007387 */ /* 0x0001e80000100a00 */
[----:B0-----:R-:W2:Y:S04]  /*14eb0*/  LDL.LU.64 R14, [R1+0xb50] ;  /* 0x000b5000010e7983 */ /* 0x001ea80000300a00 */
[----:B------:R0:W-:Y:S02]  /*14ec0*/  STL.64 [R1+0x198], R24 ;  /* 0x0001981801007387 */ /* 0x0001e40000100a00 */
[----:B0-----:R-:W-:-:S02]  /*14ed0*/  IMAD.MOV.U32 R24, RZ, RZ, R3 ;  /* 0x000000ffff187224 */ /* 0x001fc400078e0003 */
[----:B------:R-:W3:Y:S01]  /*14ee0*/  LDL.LU R3, [R1+0xb4c] ;  /* 0x000b4c0001037983 */ /* 0x000ee20000300800 */
[----:B------:R-:W-:Y:S02]  /*14ef0*/  LOP3.LUT R17, R17, R16, RZ, 0x3c, !PT ;  /* 0x0000001011117212 */ /* 0x000fe400078e3cff */
[----:B------:R-:W-:Y:S01]  /*14f00*/  LOP3.LUT R13, R13, R12, RZ, 0x3c, !PT ;  /* 0x0000000c0d0d7212 */ /* 0x000fe200078e3cff */
[----:B------:R-:W-:Y:S01]  /*14f10*/  IMAD.MOV.U32 R25, RZ, RZ, R22 ;  /* 0x000000ffff197224 */ /* 0x000fe200078e0016 */
[----:B------:R-:W-:Y:S02]  /*14f20*/  LOP3.LUT R11, R11, R10, RZ, 0x3c, !PT ;  /* 0x0000000a0b0b7212 */ /* 0x000fe400078e3cff */
[----:B------:R-:W-:Y:S01]  /*14f30*/  LOP3.LUT R16, R17, R16, RZ, 0x3c, !PT ;  /* 0x0000001011107212 */ /* 0x000fe200078e3cff */
[----:B------:R-:W-:Y:S02]  /*14f40*/  IMAD.MOV.U32 R22, RZ, RZ, R20 ;  /* 0x000000ffff167224 */ /* 0x000fe400078e0014 */
[----:B------:R-:W-:Y:S01]  /*14f50*/  IMAD.MOV.U32 R20, RZ, RZ, R18 ;  /* 0x000000ffff147224 */ /* 0x000fe200078e0012 */
[----:B------:R-:W-:Y:S01]  /*14f60*/  LOP3.LUT R12, R13, R12, RZ, 0x3c, !PT ;  /* 0x0000000c0d0c7212 */ /* 0x000fe200078e3cff */
[----:B------:R-:W-:Y:S01]  /*14f70*/  IMAD.MOV.U32 R18, RZ, RZ, R0 ;  /* 0x000000ffff127224 */ /* 0x000fe200078e0000 */
[----:B------:R-:W-:-:S02]  /*14f80*/  LOP3.LUT R17, R17, R16, RZ, 0x3c, !PT ;  /* 0x0000001011117212 */ /* 0x000fc400078e3cff */
[----:B------:R-:W-:Y:S01]  /*14f90*/  LOP3.LUT R10, R11, R10, RZ, 0x3c, !PT ;  /* 0x0000000a0b0a7212 */ /* 0x000fe200078e3cff */
[----:B------:R-:W-:Y:S04]  /*14fa0*/  STL.64 [R1+0x5a0], R24 ;  /* 0x0005a01801007387 */ /* 0x000fe80000100a00 */
[----:B------:R-:W-:Y:S01]  /*14fb0*/  STL.64 [R1+0x5a8], R22 ;  /* 0x0005a81601007387 */ /* 0x000fe20000100a00 */
[----:B------:R-:W-:-:S03]  /*14fc0*/  LOP3.LUT R13, R13, R12, RZ, 0x3c, !PT ;  /* 0x0000000c0d0d7212 */ /* 0x000fc600078e3cff */
[----:B------:R-:W-:Y:S04]  /*14fd0*/  STL.64 [R1+0x5b0], R20 ;  /* 0x0005b01401007387 */ /* 0x000fe80000100a00 */
[----:B----4-:R-:W-:Y:S01]  /*14fe0*/  STL.64 [R1+0x5b8], R18 ;  /* 0x0005b81201007387 */ /* 0x010fe20000100a00 */
[----:B------:R-:W-:-:S03]  /*14ff0*/  LOP3.LUT R11, R11, R10, RZ, 0x3c, !PT ;  /* 0x0000000a0b0b7212 */ /* 0x000fc600078e3cff */
[----:B------:R-:W-:Y:S01]  /*15000*/  STL.64 [R1+0x5c0], R16 ;  /* 0x0005c01001007387 */ /* 0x000fe20000100a00 */
[----:B------:R-:W0:Y:S01]  /*15010*/  LDC R0, c[0x0][0x3ac] ;  /* 0x0000eb00ff007b82 */ /* 0x000e220000000800 */
[----:B--2---:R-:W-:-:S04]  /*15020*/  LOP3.LUT R15, R15, R14, RZ, 0x3c, !PT ;  /* 0x0000000e0f0f7212 */ /* 0x004fc800078e3cff */
[----:B------:R-:W-:-:S04]  /*15030*/  LOP3.LUT R14, R15, R14, RZ, 0x3c, !PT ;  /* 0x0000000e0f0e7212 */ /* 0x000fc800078e3cff */
[----:B------:R-:W-:-:S05]  /*15040*/  LOP3.LUT R15, R15, R14, RZ, 0x3c, !PT ;  /* 0x0000000e0f0f7212 */ /* 0x000fca00078e3cff */
[----:B------:R3:W-:Y:S04]  /*15050*/  STL.64 [R1+0x5c8], R14 ;  /* 0x0005c80e01007387 */ /* 0x0007e80000100a00 */
[----:B------:R1:W-:Y:S01]  /*15060*/  STL.64 [R1+0x5d0], R12 ;  /* 0x0005d00c01007387 */ /* 0x0003e20000100a00 */
[----:B---3--:R-:W-:Y:S02]  /*15070*/  IMAD.MOV.U32 R14, RZ, RZ, R3 ;  /* 0x000000ffff0e7224 */ /* 0x008fe400078e0003 */
[----:B------:R-:W-:Y:S01]  /*15080*/  IMAD.MOV.U32 R15, RZ, RZ, R8 ;  /* 0x000000ffff0f7224 */ /* 0x000fe200078e0008 */
[----:B------:R-:W2:Y:S04]  /*15090*/  LDL.LU R3, [R1+0xb48] ;  /* 0x000b480001037983 */ /* 0x000ea80000300800 */
[----:B------:R3:W-:Y:S01]  /*150a0*/  STL.64 [R1+0x5d8], R10 ;  /* 0x0005d80a01007387 */ /* 0x0007e20000100a00 */
[----:B-1----:R-:W-:-:S02]  /*150b0*/  IMAD.MOV.U32 R12, RZ, RZ, R6 ;  /* 0x000000ffff0c7224 */ /* 0x002fc400078e0006 */
[----:B------:R-:W-:Y:S02]  /*150c0*/  IMAD.MOV.U32 R13, RZ, RZ, R9 ;  /* 0x000000ffff0d7224 */ /* 0x000fe400078e0009 */
[----:B------:R-:W-:Y:S02]  /*150d0*/  IMAD.MOV.U32 R8, RZ, RZ, R26 ;  /* 0x000000ffff087224 */ /* 0x000fe400078e001a */
[----:B------:R-:W-:Y:S01]  /*150e0*/  IMAD.MOV.U32 R9, RZ, RZ, R5 ;  /* 0x000000ffff097224 */ /* 0x000fe200078e0005 */
[----:B------:R-:W-:Y:S04]  /*150f0*/  STL.64 [R1+0x5e0], R14 ;  /* 0x0005e00e01007387 */ /* 0x000fe80000100a00 */
[----:B------:R-:W-:Y:S01]  /*15100*/  STL.64 [R1+0x5e8], R12 ;  /* 0x0005e80c01007387 */ /* 0x000fe20000100a00 */
[----:B---3--:R-:W-:-:S02]  /*15110*/  IMAD.MOV.U32 R10, RZ, RZ, R4 ;  /* 0x000000ffff0a7224 */ /* 0x008fc400078e0004 */
[----:B------:R-:W-:Y:S02]  /*15120*/  IMAD.MOV.U32 R11, RZ, RZ, R7 ;  /* 0x000000ffff0b7224 */ /* 0x000fe400078e0007 */
[----:B------:R-:W-:-:S03]  /*15130*/  IMAD.MOV.U32 R4, RZ, RZ, R2 ;  /* 0x000000ffff047224 */ /* 0x000fc600078e0002 */
[----:B------:R-:W-:Y:S04]  /*15140*/  STL.64 [R1+0x5f0], R10 ;  /* 0x0005f00a01007387 */ /* 0x000fe80000100a00 */
[----:B------:R-:W-:Y:S04]  /*15150*/  STL.64 [R1+0x5f8], R8 ;  /* 0x0005f80801007387 */ /* 0x000fe80000100a00 */
[----:B------:R-:W2:Y:S01]  /*15160*/  LDL.LU R2, [R1+0x664] ;  /* 0x0006640001027983 */ /* 0x000ea20000300800 */
[----:B------:R-:W-:Y:S02]  /*15170*/  IMAD.MOV.U32 R6, RZ, RZ, R28 ;  /* 0x000000ffff067224 */ /* 0x000fe400078e001c */
[----:B------:R-:W-:-:S02]  /*15180*/  IMAD.MOV.U32 R7, RZ, RZ, R27 ;  /* 0x000000ffff077224 */ /* 0x000fc400078e001b */
[----:B------:R-:W-:-:S03]  /*15190*/  IMAD.MOV.U32 R5, RZ, RZ, R29 ;  /* 0x000000ffff057224 */ /* 0x000fc600078e001d */
[----:B------:R-:W-:Y:S04]  /*151a0*/  STL.64 [R1+0x600], R6 ;  /* 0x0006000601007387 */ /* 0x000fe80000100a00 */
[----:B--2---:R1:W-:Y:S04]  /*151b0*/  STL.64 [R1+0xb30], R2 ;  /* 0x000b300201007387 */ /* 0x0043e80000100a00 */
[----:B------:R-:W-:Y:S04]  /*151c0*/  STL.64 [R1+0x608], R4 ;  /* 0x0006080401007387 */ /* 0x000fe80000100a00 */
[----:B-1----:R-:W2:Y:S04]  /*151d0*/  LDL.LU R2, [R1+0x660] ;  /* 0x0006600001027983 */ /* 0x002ea80000300800 */
[----:B------:R-:W2:Y:S04]  /*151e0*/  LDL.LU R3, [R1+0x920] ;  /* 0x0009200001037983 */ /* 0x000ea80000300800 */
[----:B--2---:R1:W-:Y:S04]  /*151f0*/  STL.64 [R1+0xb38], R2 ;  /* 0x000b380201007387 */ /* 0x0043e80000100a00 */
[----:B-1----:R-:W2:Y:S04]  /*15200*/  LDL.LU R2, [R1+0x65c] ;  /* 0x00065c0001027983 */ /* 0x002ea80000300800 */
[----:B------:R-:W2:Y:S04]  /*15210*/  LDL.LU R3, [R1+0x91c] ;  /* 0x00091c0001037983 */ /* 0x000ea80000300800 */
[----:B--2---:R1:W-:Y:S04]  /*15220*/  STL.64 [R1+0xb40], R2 ;  /* 0x000b400201007387 */ /* 0x0043e80000100a00 */
[----:B-1----:R-:W2:Y:S04]  /*15230*/  LDL.LU R2, [R1+0x658] ;  /* 0x0006580001027983 */ /* 0x002ea80000300800 */
[----:B------:R-:W2:Y:S04]  /*15240*/  LDL.LU R3, [R1+0x918] ;  /* 0x0009180001037983 */ /* 0x000ea80000300800 */
[----:B------:R-:W3:Y:S04]  /*15250*/  LDL.LU R24, [R1+0x6a0] ;  /* 0x0006a00001187983 */ /* 0x000ee80000300800 */
[----:B------:R-:W3:Y:S04]  /*15260*/  LDL.LU R25, [R1+0x960] ;  /* 0x0009600001197983 */ /* 0x000ee80000300800 */
[----:B---3--:R1:W-:Y:S04]  /*15270*/  STL.64 [R1+0xad8], R24 ;  /* 0x000ad81801007387 */ /* 0x0083e80000100a00 */
[----:B-1----:R-:W3:Y:S04]  /*15280*/  LDL.LU R24, [R1+0x698] ;  /* 0x0006980001187983 */ /* 0x002ee80000300800 */
        /* <DEDUP_REMOVED lines=27> */
[----:B------:R-:W3:Y:S01]  /*15440*/  LDL.LU R25, [R1+0x92c] ;  /* 0x00092c0001197983 */ /* 0x000ee20000300800 */
[----:B--2---:R-:W-:-:S04]  /*15450*/  LOP3.LUT R3, R3, R2, RZ, 0x3c, !PT ;  /* 0x0000000203037212 */ /* 0x004fc800078e3cff */
[----:B------:R-:W-:-:S04]  /*15460*/  LOP3.LUT R2, R3, R2, RZ, 0x3c, !PT ;  /* 0x0000000203027212 */ /* 0x000fc800078e3cff */
[----:B------:R-:W-:Y:S01]  /*15470*/  LOP3.LUT R3, R3, R2, RZ, 0x3c, !PT ;  /* 0x0000000203037212 */ /* 0x000fe200078e3cff */
[----:B---3--:R1:W-:Y:S04]  /*15480*/  STL.64 [R1+0xb28], R24 ;  /* 0x000b281801007387 */ /* 0x0083e80000100a00 */
[----:B-1----:R-:W2:Y:S04]  /*15490*/  LDL.LU R24, [R1+0x668] ;  /* 0x0006680001187983 */ /* 0x002ea80000300800 */
[----:B------:R-:W2:Y:S04]  /*154a0*/  LDL.LU R25, [R1+0x928] ;  /* 0x0009280001197983 */ /* 0x000ea80000300800 */
[----:B------:R-:W3:Y:S04]  /*154b0*/  LDL.LU R22, [R1+0x6a8] ;  /* 0x0006a80001167983 */ /* 0x000ee80000300800 */
[----:B------:R-:W3:Y:S04]  /*154c0*/  LDL.LU R23, [R1+0x94c] ;  /* 0x00094c0001177983 */ /* 0x000ee80000300800 */
[----:B------:R-:W4:Y:S04]  /*154d0*/  LDL.LU.64 R20, [R1+0x58] ;  /* 0x0000580001147983 */ /* 0x000f280000300a00 */
[----:B------:R-:W2:Y:S04]  /*154e0*/  LDL.LU.64 R18, [R1+0x50] ;  /* 0x0000500001127983 */ /* 0x000ea80000300a00 */
        /* <DEDUP_REMOVED lines=9> */
[----:B------:R1:W-:Y:S04]  /*15580*/  STL.64 [R1+0x618], R2 ;  /* 0x0006180201007387 */ /* 0x0003e80000100a00 */
[----:B-1----:R-:W2:Y:S02]  /*15590*/  LDL.LU.64 R2, [R1+0xb40] ;  /* 0x000b400001027983 */ /* 0x002ea40000300a00 */
[----:B--2---:R-:W-:-:S04]  /*155a0*/  LOP3.LUT R3, R3, R2, RZ, 0x3c, !PT ;  /* 0x0000000203037212 */ /* 0x004fc800078e3cff */
[----:B------:R-:W-:-:S04]  /*155b0*/  LOP3.LUT R2, R3, R2, RZ, 0x3c, !PT ;  /* 0x0000000203027212 */ /* 0x000fc800078e3cff */
[----:B------:R-:W-:-:S05]  /*155c0*/  LOP3.LUT R3, R3, R2, RZ, 0x3c, !PT ;  /* 0x0000000203037212 */ /* 0x000fca00078e3cff */
[----:B------:R1:W-:Y:S04]  /*155d0*/  STL.64 [R1+0x620], R2 ;  /* 0x0006200201007387 */ /* 0x0003e80000100a00 */
[----:B-1----:R-:W2:Y:S02]  /*155e0*/  LDL.LU.64 R2, [R1+0xb38] ;  /* 0x000b380001027983 */ /* 0x002ea40000300a00 */
[----:B--2---:R-:W-:-:S04]  /*155f0*/  LOP3.LUT R3, R3, R2, RZ, 0x3c, !PT ;  /* 0x0000000203037212 */ /* 0x004fc800078e3cff */
[----:B------:R-:W-:-:S04]  /*15600*/  LOP3.LUT R2, R3, R2, RZ, 0x3c, !PT ;  /* 0x0000000203027212 */ /* 0x000fc800078e3cff */
[----:B------:R-:W-:-:S05]  /*15610*/  LOP3.LUT R3, R3, R2, RZ, 0x3c, !PT ;  /* 0x0000000203037212 */ /* 0x000fca00078e3cff */
[----:B------:R1:W-:Y:S04]  /*15620*/  STL.64 [R1+0x628], R2 ;  /* 0x0006280201007387 */ /* 0x0003e80000100a00 */
[----:B-1----:R-:W2:Y:S01]  /*15630*/  LDL.LU.64 R2, [R1+0xb30] ;  /* 0x000b300001027983 */ /* 0x002ea20000300a00 */
[----:B------:R-:W-:-:S04]  /*15640*/  LOP3.LUT R25, R25, R24, RZ, 0x3c, !PT ;  /* 0x0000001819197212 */ /* 0x000fc800078e3cff */
[----:B------:R-:W-:-:S04]  /*15650*/  LOP3.LUT R24, R25, R24, RZ, 0x3c, !PT ;  /* 0x0000001819187212 */ /* 0x000fc800078e3cff */
[----:B------:R-:W-:Y:S02]  /*15660*/  LOP3.LUT R25, R25, R24, RZ, 0x3c, !PT ;  /* 0x0000001819197212 */ /* 0x000fe400078e3cff */
[----:B--2---:R-:W-:-:S04]  /*15670*/  LOP3.LUT R3, R3, R2, RZ, 0x3c, !PT ;  /* 0x0000000203037212 */ /* 0x004fc800078e3cff */
[----:B------:R-:W-:-:S04]  /*15680*/  LOP3.LUT R2, R3, R2, RZ, 0x3c, !PT ;  /* 0x0000000203027212 */ /* 0x000fc800078e3cff */
[----:B------:R-:W-:-:S05]  /*15690*/  LOP3.LUT R3, R3, R2, RZ, 0x3c, !PT ;  /* 0x0000000203037212 */ /* 0x000fca00078e3cff */
[----:B------:R1:W-:Y:S04]  /*156a0*/  STL.64 [R1+0xa30], R2 ;  /* 0x000a300201007387 */ /* 0x0003e80000100a00 */
[----:B-1----:R-:W2:Y:S04]  /*156b0*/  LDL.LU.64 R2, [R1] ;  /* 0x0000000001027983 */ /* 0x002ea80000300a00 */
        /* <DEDUP_REMOVED lines=52> */
[----:B---3--:R-:W-:Y:S01]  /*15a00*/  LOP3.LUT R23, R23, R22, RZ, 0x3c, !PT ;  /* 0x0000001617177212 */ /* 0x008fe200078e3cff */
[----:B0-----:R-:W-:-:S03]  /*15a10*/  IMAD.SHL.U32 R0, R0, 0x20, RZ ;  /* 0x0000002000007824 */ /* 0x001fc600078e00ff */
[----:B------:R-:W-:Y:S01]  /*15a20*/  LOP3.LUT R22, R23, R22, RZ, 0x3c, !PT ;  /* 0x0000001617167212 */ /* 0x000fe200078e3cff */
[----:B----4-:R-:W-:-:S03]  /*15a30*/  IMAD.WIDE R20, R0, 0x2, R20 ;  /* 0x0000000200147825 */ /* 0x010fc600078e0214 */
[----:B------:R-:W-:Y:S01]  /*15a40*/  LOP3.LUT R23, R23, R22, RZ, 0x3c, !PT ;  /* 0x0000001617177212 */ /* 0x000fe200078e3cff */
[----:B------:R-:W-:-:S04]  /*15a50*/  IMAD.WIDE R18, R0, 0x2, R18 ;  /* 0x0000000200127825 */ /* 0x000fc800078e0212 */
        /* <DEDUP_REMOVED lines=8> */
[----:B------:R-:W-:Y:S01]  /*15ae0*/  IMAD.WIDE R28, R0, 0x2, R28 ;  /* 0x00000002001c7825 */ /* 0x000fe200078e021c */
[----:B--2---:R-:W-:-:S04]  /*15af0*/  LOP3.LUT R25, R25, R24, RZ, 0x3c, !PT ;  /* 0x0000001819197212 */ /* 0x004fc800078e3cff */
[----:B------:R-:W-:-:S04]  /*15b00*/  LOP3.LUT R24, R25, R24, RZ, 0x3c, !PT ;  /* 0x0000001819187212 */ /* 0x000fc800078e3cff */
[----:B------:R-:W-:-:S05]  /*15b10*/  LOP3.LUT R25, R25, R24, RZ, 0x3c, !PT ;  /* 0x0000001819197212 */ /* 0x000fca00078e3cff */
[----:B------:R0:W-:Y:S04]  /*15b20*/  STL.64 [R1+0x6a0], R24 ;  /* 0x0006a01801007387 */ /* 0x0001e80000100a00 */
[----:B0-----:R-:W2:Y:S04]  /*15b30*/  LDL.LU.64 R24, [R1+0xad0] ;  /* 0x000ad00001187983 */ /* 0x001ea80000300a00 */
[----:B------:R0:W-:Y:S04]  /*15b40*/  STL.64 [R1+0x6a8], R22 ;  /* 0x0006a81601007387 */ /* 0x0001e80000100a00 */
[----:B0-----:R-:W3:Y:S04]  /*15b50*/  LDL.LU.64 R22, [R1+0xac8] ;  /* 0x000ac80001167983 */ /* 0x001ee80000300a00 */
[----:B------:R0:W-:Y:S04]  /*15b60*/  STL.64 [R1+0x190], R20 ;  /* 0x0001901401007387 */ /* 0x0001e80000100a00 */
[----:B0-----:R-:W4:Y:S04]  /*15b70*/  LDL.LU.64 R20, [R1+0xac0] ;  /* 0x000ac00001147983 */ /* 0x001f280000300a00 */
[----:B------:R0:W-:Y:S04]  /*15b80*/  STL.64 [R1+0x188], R18 ;  /* 0x0001881201007387 */ /* 0x0001e80000100a00 */
[----:B0-----:R-:W2:Y:S04]  /*15b90*/  LDL.LU.64 R18, [R1+0xab8] ;  /* 0x000ab80001127983 */ /* 0x001ea80000300a00 */
        /* <DEDUP_REMOVED lines=13> */
[----:B0-----:R-:W3:Y:S04]  /*15c70*/  LDL.LU.64 R4, [R1+0xa80] ;  /* 0x000a800001047983 */ /* 0x001ee80000300a00 */
[----:B------:R0:W-:Y:S04]  /*15c80*/  STL.64 [R1+0x148], R26 ;  /* 0x0001481a01007387 */ /* 0x0001e80000100a00 */
[----:B0-----:R-:W4:Y:S04]  /*15c90*/  LDL.LU.64 R26, [R1+0xa78] ;  /* 0x000a7800011a7983 */ /* 0x001f280000300a00 */
[----:B------:R0:W-:Y:S04]  /*15ca0*/  STL.64 [R1+0x140], R28 ;  /* 0x0001401c01007387 */ /* 0x0001e80000100a00 */
[----:B0-----:R-:W4:Y:S01]  /*15cb0*/  LDL.LU.64 R28, [R1+0xa70] ;  /* 0x000a7000011c7983 */ /* 0x001f220000300a00 */
[----:B------:R-:W-:-:S05]  /*15cc0*/  IMAD.WIDE R2, R0, 0x2, R2 ;  /* 0x0000000200027825 */ /* 0x000fca00078e0202 */
[----:B------:R4:W-:Y:S01]  /*15cd0*/  STL.64 [R1+0x138], R2 ;  /* 0x0001380201007387 */ /* 0x0009e20000100a00 */
[----:B--2---:R-:W-:-:S04]  /*15ce0*/  IMAD.WIDE R6, R0, 0x2, R6 ;  /* 0x0000000200067825 */ /* 0x004fc800078e0206 */
[----:B---3--:R-:W-:-:S04]  /*15cf0*/  IMAD.WIDE R4, R0, 0x2, R4 ;  /* 0x0000000200047825 */ /* 0x008fc800078e0204 */
[----:B----4-:R-:W-:-:S04]  /*15d00*/  IMAD.WIDE R2, R0, 0x2, R26 ;  /* 0x0000000200027825 */ /* 0x010fc800078e021a */
[----:B------:R-:W-:-:S05]  /*15d10*/  IMAD.WIDE R28, R0, 0x2, R28 ;  /* 0x00000002001c7825 */ /* 0x000fca00078e021c */
[----:B------:R-:W-:Y:S04]  /*15d20*/  STL.64 [R1+0x130], R28 ;  /* 0x0001301c01007387 */ /* 0x000fe80000100a00 */
[----:B------:R0:W-:Y:S04]  /*15d30*/  STL.64 [R1+0x128], R2 ;  /* 0x0001280201007387 */ /* 0x0001e80000100a00 */
[----:B------:R1:W-:Y:S04]  /*15d40*/  STL.64 [R1+0x120], R4 ;  /* 0x0001200401007387 */ /* 0x0003e80000100a00 */
[----:B------:R2:W-:Y:S01]  /*15d50*/  STL.64 [R1+0x118], R6 ;  /* 0x0001180601007387 */ /* 0x0005e20000100a00 */
[----:B0-----:R-:W-:-:S04]  /*15d60*/  IMAD.WIDE R2, R0, 0x2, R8 ;  /* 0x0000000200027825 */ /* 0x001fc800078e0208 */
[----:B-1----:R-:W-:-:S04]  /*15d70*/  IMAD.WIDE R4, R0, 0x2, R10 ;  /* 0x0000000200047825 */ /* 0x002fc800078e020a */
[C---:B--2---:R-:W-:Y:S01]  /*15d80*/  IMAD.WIDE R6, R0.reuse, 0x2, R12 ;  /* 0x0000000200067825 */ /* 0x044fe200078e020c */
[----:B------:R0:W-:Y:S04]  /*15d90*/  STL.64 [R1+0x110], R2 ;  /* 0x0001100201007387 */ /* 0x0001e80000100a00 */
[----:B0-----:R-:W2:Y:S04]  /*15da0*/  LDL.LU.64 R2, [R1+0x60] ;  /* 0x0000600001027983 */ /* 0x001ea80000300a00 */
[----:B------:R0:W-:Y:S04]  /*15db0*/  STL.64 [R1+0x108], R4 ;  /* 0x0001080401007387 */ /* 0x0001e80000100a00 */
[----:B------:R1:W-:Y:S01]  /*15dc0*/  STL.64 [R1+0x100], R6 ;  /* 0x0001000601007387 */ /* 0x0003e20000100a00 */
[----:B0-----:R-:W-:-:S04]  /*15dd0*/  IMAD.WIDE R4, R0, 0x2, R14 ;  /* 0x0000000200047825 */ /* 0x001fc800078e020e */
[C---:B-1----:R-:W-:Y:S02]  /*15de0*/  IMAD.WIDE R6, R0.reuse, 0x2, R16 ;  /* 0x0000000200067825 */ /* 0x042fe400078e0210 */
[----:B------:R-:W3:Y:S04]  /*15df0*/  LDL.LU.64 R16, [R1+0x68] ;  /* 0x0000680001107983 */ /* 0x000ee80000300a00 */
[----:B------:R0:W-:Y:S04]  /*15e00*/  STL.64 [R1+0xf8], R4 ;  /* 0x0000f80401007387 */ /* 0x0001e80000100a00 */
[----:B------:R1:W-:Y:S01]  /*15e10*/  STL.64 [R1+0xf0], R6 ;  /* 0x0000f00601007387 */ /* 0x0003e20000100a00 */
[----:B0-----:R-:W-:-:S04]  /*15e20*/  IMAD.WIDE R4, R0, 0x2, R18 ;  /* 0x0000000200047825 */ /* 0x001fc800078e0212 */
[C---:B-1----:R-:W-:Y:S01]  /*15e30*/  IMAD.WIDE R6, R0.reuse, 0x2, R20 ;  /* 0x0000000200067825 */ /* 0x042fe200078e0214 */
[----:B------:R-:W4:Y:S04]  /*15e40*/  LDL.LU.64 R18, [R1+0x70] ;  /* 0x0000700001127983 */ /* 0x000f280000300a00 */
[----:B------:R0:W-:Y:S04]  /*15e50*/  STL.64 [R1+0xe8], R4 ;  /* 0x0000e80401007387 */ /* 0x0001e80000100a00 */
[----:B------:R-:W2:Y:S04]  /*15e60*/  LDL.LU.64 R20, [R1+0x78] ;  /* 0x0000780001147983 */ /* 0x000ea80000300a00 */
[----:B------:R-:W-:Y:S04]  /*15e70*/  STL.64 [R1+0xe0], R6 ;  /* 0x0000e00601007387 */ /* 0x000fe80000100a00 */
[----:B------:R-:W2:Y:S01]  /*15e80*/  LDL.LU.64 R28, [R1+0x90] ;  /* 0x00009000011c7983 */ /* 0x000ea20000300a00 */
[----:B0-----:R-:W-:-:S05]  /*15e90*/  IMAD.WIDE R4, R0, 0x2, R22 ;  /* 0x0000000200047825 */ /* 0x001fca00078e0216 */
[----:B------:R-:W-:Y:S04]  /*15ea0*/  STL.64 [R1+0xd8], R4 ;  /* 0x0000d80401007387 */ /* 0x000fe80000100a00 */
[----:B--2---:R0:W-:Y:S04]  /*15eb0*/  STL.64 [R1+0xa60], R28 ;  /* 0x000a601c01007387 */ /* 0x0041e80000100a00 */
[----:B0-----:R-:W2:Y:S04]  /*15ec0*/  LDL.LU.64 R28, [R1+0x88] ;  /* 0x00008800011c7983 */ /* 0x001ea80000300a00 */
[----:B--2---:R0:W-:Y:S04]  /*15ed0*/  STL.64 [R1+0xa68], R28 ;  /* 0x000a681c01007387 */ /* 0x0041e80000100a00 */
[----:B0-----:R-:W2:Y:S04]  /*15ee0*/  LDL.LU.64 R28, [R1+0x80] ;  /* 0x00008000011c7983 */ /* 0x001ea80000300a00 */
[----:B------:R-:W2:Y:S04]  /*15ef0*/  LDL.LU.64 R26, [R1+0x5a0] ;  /* 0x0005a000011a7983 */ /* 0x000ea80000300a00 */
        /* <DEDUP_REMOVED lines=8> */
[----:B------:R-:W2:Y:S01]  /*15f80*/  LDL.LU.64 R8, [R1+0x5d0] ;  /* 0x0005d00001087983 */ /* 0x000ea20000300a00 */
[----:B------:R-:W-:-:S03]  /*15f90*/  IMAD.WIDE R14, R0, 0x2, R24 ;  /* 0x00000002000e7825 */ /* 0x000fc600078e0218 */
[----:B--2---:R0:W-:Y:S04]  /*15fa0*/  STL.64 [R1+0xa40], R8 ;  /* 0x000a400801007387 */ /* 0x0041e80000100a00 */
[----:B0-----:R-:W2:Y:S04]  /*15fb0*/  LDL.LU.64 R8, [R1+0x5c8] ;  /* 0x0005c80001087983 */ /* 0x001ea80000300a00 */
[----:B------:R-:W2:Y:S04]  /*15fc0*/  LDL.LU.64 R10, [R1+0x5d8] ;  /* 0x0005d800010a7983 */ /* 0x000ea80000300a00 */
[----:B------:R-:W2:Y:S04]  /*15fd0*/  LDL.LU.64 R12, [R1+0x5e8] ;  /* 0x0005e800010c7983 */ /* 0x000ea80000300a00 */
[----:B------:R-:W-:Y:S01]  /*15fe0*/  STL.64 [R1+0xd0], R14 ;  /* 0x0000d00e01007387 */ /* 0x000fe20000100a00 */
[----:B------:R-:W-:-:S04]  /*15ff0*/  IMAD.WIDE R22, R0, 0x2, R2 ;  /* 0x0000000200167825 */ /* 0x000fc800078e0202 */
[----:B----4-:R-:W-:-:S04]  /*16000*/  IMAD.WIDE R18, R0, 0x2, R18 ;  /* 0x0000000200127825 */ /* 0x010fc800078e0212 */
[----:B------:R-:W-:-:S04]  /*16010*/  IMAD.WIDE R20, R0, 0x2, R20 ;  /* 0x0000000200147825 */ /* 0x000fc800078e0214 */
[C---:B------:R-:W-:Y:S01]  /*16020*/  IMAD.WIDE R28, R0.reuse, 0x2, R28 ;  /* 0x00000002001c7825 */ /* 0x040fe200078e021c */
[----:B--2---:R0:W-:Y:S04]  /*16030*/  STL.64 [R1+0xa38], R12 ;  /* 0x000a380c01007387 */ /* 0x0041e80000100a00 */
[----:B0-----:R-:W2:Y:S04]  /*16040*/  LDL.LU.64 R12, [R1+0x5e0] ;  /* 0x0005e000010c7983 */ /* 0x001ea80000300a00 */
[----:B------:R-:W4:Y:S04]  /*16050*/  LDL.LU.64 R2, [R1+0x5f0] ;  /* 0x0005f00001027983 */ /* 0x000f280000300a00 */
[----:B------:R-:W2:Y:S04]  /*16060*/  LDL.LU.64 R14, [R1+0x5f8] ;  /* 0x0005f800010e7983 */ /* 0x000ea80000300a00 */
[----:B------:R3:W-:Y:S02]  /*16070*/  STL.64 [R1+0xc8], R22 ;  /* 0x0000c81601007387 */ /* 0x0007e40000100a00 */
[----:B---3--:R-:W-:-:S02]  /*16080*/  IMAD.WIDE R22, R0, 0x2, R16 ;  /* 0x0000000200167825 */ /* 0x008fc400078e0210 */
[----:B------:R-:W3:Y:S04]  /*16090*/  LDL.LU.64 R16, [R1+0x600] ;  /* 0x0006000001107983 */ /* 0x000ee80000300a00 */
[----:B------:R0:W-:Y:S04]  /*160a0*/  STL.64 [R1+0xc0], R22 ;  /* 0x0000c01601007387 */ /* 0x0001e80000100a00 */
[----:B------:R-:W2:Y:S04]  /*160b0*/  LDL.LU.64 R24, [R1+0x608] ;  /* 0x0006080001187983 */ /* 0x000ea80000300a00 */
[----:B0-----:R-:W2:Y:S04]  /*160c0*/  LDL.LU.64 R22, [R1+0x618] ;  /* 0x0006180001167983 */ /* 0x001ea80000300a00 */
[----:B------:R0:W-:Y:S04]  /*160d0*/  STL.64 [R1+0xb8], R18 ;  /* 0x0000b81201007387 */ /* 0x0001e80000100a00 */
[----:B0-----:R-:W2:Y:S04]  /*160e0*/  LDL.LU.64 R18, [R1+0x620] ;  /* 0x0006200001127983 */ /* 0x001ea80000300a00 */
[----:B------:R0:W-:Y:S04]  /*160f0*/  STL.64 [R1+0xb0], R20 ;  /* 0x0000b01401007387 */ /* 0x0001e80000100a00 */
[----:B0-----:R-:W2:Y:S04]  /*16100*/  LDL.LU.64 R20, [R1+0x628] ;  /* 0x0006280001147983 */ /* 0x001ea80000300a00 */
[----:B------:R0:W-:Y:S04]  /*16110*/  STL.64 [R1+0xa8], R28 ;  /* 0x0000a81c01007387 */ /* 0x0001e80000100a00 */
[----:B0-----:R-:W2:Y:S02]  /*16120*/  LDL.LU.64 R28, [R1+0xa68] ;  /* 0x000a6800011c7983 */ /* 0x001ea40000300a00 */
[----:B--2---:R-:W-:-:S05]  /*16130*/  IMAD.WIDE R28, R0, 0x2, R28 ;  /* 0x00000002001c7825 */ /* 0x004fca00078e021c */
[----:B------:R0:W-:Y:S04]  /*16140*/  STL.64 [R1+0xa0], R28 ;  /* 0x0000a01c01007387 */ /* 0x0001e80000100a00 */
[----:B0-----:R-:W2:Y:S01]  /*16150*/  LDL.LU.64 R28, [R1+0xa60] ;  /* 0x000a6000011c7983 */ /* 0x001ea20000300a00 */
[----:B------:R-:W-:-:S04]  /*16160*/  IMAD.WIDE R26, R0, 0x2, R26 ;  /* 0x00000002001a7825 */ /* 0x000fc800078e021a */
[----:B--2---:R-:W-:-:S05]  /*16170*/  IMAD.WIDE R28, R0, 0x2, R28 ;  /* 0x00000002001c7825 */ /* 0x004fca00078e021c */
[----:B------:R0:W-:Y:S04]  /*16180*/  STL.64 [R1+0x98], R28 ;  /* 0x0000981c01007387 */ /* 0x0001e80000100a00 */
[----:B0-----:R-:W2:Y:S04]  /*16190*/  LDL.LU.64 R28, [R1+0x638] ;  /* 0x00063800011c7983 */ /* 0x001ea80000300a00 */
        /* <DEDUP_REMOVED lines=21> */
[----:B------:R-:W-:-:S04]  /*162f0*/  IMAD.WIDE R12, R0, 0x2, R12 ;  /* 0x00000002000c7825 */ /* 0x000fc800078e020c */
[----:B--2---:R-:W-:-:S05]  /*16300*/  IMAD.WIDE R8, R0, 0x2, R8 ;  /* 0x0000000200087825 */ /* 0x004fca00078e0208 */
[----:B------:R0:W-:Y:S04]  /*16310*/  STL.64 [R1+0x58], R8 ;  /* 0x0000580801007387 */ /* 0x0001e80000100a00 */
[----:B0-----:R-:W2:Y:S04]  /*16320*/  LDL.LU.64 R8, [R1+0x660] ;  /* 0x0006600001087983 */ /* 0x001ea80000300a00 */
[----:B------:R0:W-:Y:S04]  /*16330*/  STL.64 [R1+0x50], R10 ;  /* 0x0000500a01007387 */ /* 0x0001e80000100a00 */
[----:B0-----:R-:W2:Y:S04]  /*16340*/  LDL.LU.64 R10, [R1+0x668] ;  /* 0x00066800010a7983 */ /* 0x001ea80000300a00 */
[----:B------:R0:W-:Y:S04]  /*16350*/  STL.64 [R1+0x48], R12 ;  /* 0x0000480c01007387 */ /* 0x0001e80000100a00 */
[----:B0-----:R-:W2:Y:S01]  /*16360*/  LDL.LU.64 R12, [R1+0xa38] ;  /* 0x000a3800010c7983 */ /* 0x001ea20000300a00 */
[----:B----4-:R-:W-:-:S04]  /*16370*/  IMAD.WIDE R2, R0, 0x2, R2 ;  /* 0x0000000200027825 */ /* 0x010fc800078e0202 */
[----:B------:R-:W-:-:S04]  /*16380*/  IMAD.WIDE R14, R0, 0x2, R14 ;  /* 0x00000002000e7825 */ /* 0x000fc800078e020e */
[----:B---3--:R-:W-:-:S04]  /*16390*/  IMAD.WIDE R16, R0, 0x2, R16 ;  /* 0x0000000200107825 */ /* 0x008fc800078e0210 */
[----:B------:R-:W-:-:S04]  /*163a0*/  IMAD.WIDE R24, R0, 0x2, R24 ;  /* 0x0000000200187825 */ /* 0x000fc800078e0218 */
[----:B--2---:R-:W-:-:S05]  /*163b0*/  IMAD.WIDE R12, R0, 0x2, R12 ;  /* 0x00000002000c7825 */ /* 0x004fca00078e020c */
[----:B------:R0:W-:Y:S04]  /*163c0*/  STL.64 [R1+0x40], R12 ;  /* 0x0000400c01007387 */ /* 0x0001e80000100a00 */
[----:B0-----:R-:W2:Y:S04]  /*163d0*/  LDL.LU.64 R12, [R1+0x670] ;  /* 0x00067000010c7983 */ /* 0x001ea80000300a00 */
[----:B------:R0:W-:Y:S04]  /*163e0*/  STL.64 [R1+0x38], R2 ;  /* 0x0000380201007387 */ /* 0x0001e80000100a00 */
[----:B0-----:R-:W3:Y:S04]  /*163f0*/  LDL.LU.64 R2, [R1+0xa30] ;  /* 0x000a300001027983 */ /* 0x001ee80000300a00 */
[----:B------:R0:W-:Y:S04]  /*16400*/  STL.64 [R1+0x30], R14 ;  /* 0x0000300e01007387 */ /* 0x0001e80000100a00 */
[----:B0-----:R-:W4:Y:S04]  /*16410*/  LDL.LU.64 R14, [R1+0x680] ;  /* 0x00068000010e7983 */ /* 0x001f280000300a00 */
[----:B------:R0:W-:Y:S04]  /*16420*/  STL.64 [R1+0x28], R16 ;  /* 0x0000281001007387 */ /* 0x0001e80000100a00 */
[----:B0-----:R-:W4:Y:S04]  /*16430*/  LDL.LU.64 R16, [R1+0x688] ;  /* 0x0006880001107983 */ /* 0x001f280000300a00 */
[----:B------:R0:W-:Y:S02]  /*16440*/  STL.64 [R1+0x20], R24 ;  /* 0x0000201801007387 */ /* 0x0001e40000100a00 */
[----:B0-----:R-:W-:-:S02]  /*16450*/  IMAD.WIDE R24, R0, 0x2, R18 ;  /* 0x0000000200187825 */ /* 0x001fc400078e0212 */
[----:B------:R-:W4:Y:S02]  /*16460*/  LDL.LU.64 R18, [R1+0x690] ;  /* 0x0006900001127983 */ /* 0x000f240000300a00 */
[----:B------:R-:W-:-:S05]  /*16470*/  IMAD.WIDE R22, R0, 0x2, R22 ;  /* 0x0000000200167825 */ /* 0x000fca00078e0216 */
[----:B------:R0:W-:Y:S04]  /*16480*/  STL.64 [R1+0x18], R22 ;  /* 0x0000181601007387 */ /* 0x0001e80000100a00 */
[----:B------:R-:W-:Y:S01]  /*16490*/  STL.64 [R1+0x10], R24 ;  /* 0x0000101801007387 */ /* 0x000fe20000100a00 */
[----:B------:R-:W-:-:S04]  /*164a0*/  IMAD.WIDE R28, R0, 0x2, R28 ;  /* 0x00000002001c7825 */ /* 0x000fc800078e021c */
[C---:B0-----:R-:W-:Y:S02]  /*164b0*/  IMAD.WIDE R22, R0.reuse, 0x2, R20 ;  /* 0x0000000200167825 */ /* 0x041fe400078e0214 */
[----:B------:R-:W4:Y:S04]  /*164c0*/  LDL.LU.64 R20, [R1+0x698] ;  /* 0x0006980001147983 */ /* 0x000f280000300a00 */
[----:B------:R0:W-:Y:S01]  /*164d0*/  STL.64 [R1+0x8], R22 ;  /* 0x0000081601007387 */ /* 0x0001e20000100a00 */
[----:B------:R-:W-:-:S04]  /*164e0*/  IMAD.WIDE R26, R0, 0x2, R26 ;  /* 0x00000002001a7825 */ /* 0x000fc800078e021a */
[----:B------:R-:W-:-:S04]  /*164f0*/  IMAD.WIDE R4, R0, 0x2, R4 ;  /* 0x0000000200047825 */ /* 0x000fc800078e0204 */
[----:B------:R-:W-:-:S04]  /*16500*/  IMAD.WIDE R6, R0, 0x2, R6 ;  /* 0x0000000200067825 */ /* 0x000fc800078e0206 */
[----:B------:R-:W-:-:S04]  /*16510*/  IMAD.WIDE R8, R0, 0x2, R8 ;  /* 0x0000000200087825 */ /* 0x000fc800078e0208 */
[----:B------:R-:W-:-:S04]  /*16520*/  IMAD.WIDE R10, R0, 0x2, R10 ;  /* 0x00000002000a7825 */ /* 0x000fc800078e020a */
[----:B---3--:R-:W-:-:S05]  /*16530*/  IMAD.WIDE R2, R0, 0x2, R2 ;  /* 0x0000000200027825 */ /* 0x008fca00078e0202 */
[----:B------:R-:W-:Y:S04]  /*16540*/  STL.64 [R1+0x9b0], R2 ;  /* 0x0009b00201007387 */ /* 0x000fe80000100a00 */
[----:B0-----:R-:W3:Y:S04]  /*16550*/  LDL.LU.64 R22, [R1+0x6a0] ;  /* 0x0006a00001167983 */ /* 0x001ee80000300a00 */
[----:B------:R0:W-:Y:S04]  /*16560*/  STL.64 [R1+0x9b8], R28 ;  /* 0x0009b81c01007387 */ /* 0x0001e80000100a00 */
[----:B------:R-:W3:Y:S04]  /*16570*/  LDL.LU.64 R24, [R1+0x6a8] ;  /* 0x0006a80001187983 */ /* 0x000ee80000300a00 */
[----:B------:R-:W-:Y:S01]  /*16580*/  STL.64 [R1+0x9c0], R26 ;  /* 0x0009c01a01007387 */ /* 0x000fe20000100a00 */
[----:B--2---:R-:W-:-:S03]  /*16590*/  IMAD.WIDE R12, R0, 0x2, R12 ;  /* 0x00000002000c7825 */ /* 0x004fc600078e020c */
[----:B0-----:R-:W2:Y:S04]  /*165a0*/  LDL.LU.64 R28, [R1+0x190] ;  /* 0x00019000011c7983 */ /* 0x001ea80000300a00 */
[----:B------:R-:W-:Y:S04]  /*165b0*/  STL.64 [R1+0x9c8], R4 ;  /* 0x0009c80401007387 */ /* 0x000fe80000100a00 */
[----:B------:R-:W2:Y:S04]  /*165c0*/  LDL.LU.64 R2, [R1+0x188] ;  /* 0x0001880001027983 */ /* 0x000ea80000300a00 */
[----:B------:R-:W-:Y:S04]  /*165d0*/  STL.64 [R1+0x9d0], R6 ;  /* 0x0009d00601007387 */ /* 0x000fe80000100a00 */
[----:B------:R-:W-:Y:S04]  /*165e0*/  STL.64 [R1+0x9d8], R8 ;  /* 0x0009d80801007387 */ /* 0x000fe80000100a00 */
[----:B------:R0:W-:Y:S01]  /*165f0*/  STL.64 [R1+0x9e0], R10 ;  /* 0x0009e00a01007387 */ /* 0x0001e20000100a00 */
[----:B----4-:R-:W-:-:S04]  /*16600*/  IMAD.WIDE R14, R0, 0x2, R14 ;  /* 0x00000002000e7825 */ /* 0x010fc800078e020e */
[C---:B------:R-:W-:Y:S01]  /*16610*/  IMAD.WIDE R16, R0.reuse, 0x2, R16 ;  /* 0x0000000200107825 */ /* 0x040fe200078e0210 */
[----:B0-----:R-:W4:Y:S04]  /*16620*/  LDL.LU.64 R10, [R1+0x178] ;  /* 0x00017800010a7983 */ /* 0x001f280000300a00 */
[----:B------:R0:W-:Y:S01]  /*16630*/  STL.64 [R1+0x9e8], R12 ;  /* 0x0009e80c01007387 */ /* 0x0001e20000100a00 */
[----:B------:R-:W-:-:S03]  /*16640*/  IMAD.WIDE R18, R0, 0x2, R18 ;  /* 0x0000000200127825 */ /* 0x000fc600078e0212 */
[----:B0-----:R-:W4:Y:S04]  /*16650*/  LDL.LU.64 R12, [R1+0x180] ;  /* 0x00018000010c7983 */ /* 0x001f280000300a00 */
[----:B------:R-:W-:Y:S04]  /*16660*/  STL.64 [R1+0x9f0], R14 ;  /* 0x0009f00e01007387 */ /* 0x000fe80000100a00 */
[----:B------:R-:W4:Y:S04]  /*16670*/  LDL.LU.64 R8, [R1+0x160] ;  /* 0x0001600001087983 */ /* 0x000f280000300a00 */
[----:B------:R0:W-:Y:S04]  /*16680*/  STL.64 [R1+0x9f8], R16 ;  /* 0x0009f81001007387 */ /* 0x0001e80000100a00 */
[----:B0-----:R-:W4:Y:S04]  /*16690*/  LDL.LU.64 R16, [R1+0x168] ;  /* 0x0001680001107983 */ /* 0x001f280000300a00 */
[----:B------:R-:W4:Y:S04]  /*166a0*/  LDL.LU.64 R6, [R1+0x158] ;  /* 0x0001580001067983 */ /* 0x000f280000300a00 */
[----:B------:R0:W-:Y:S04]  /*166b0*/  STL.64 [R1+0xa00], R18 ;  /* 0x000a001201007387 */ /* 0x0001e80000100a00 */
[----:B0-----:R-:W4:Y:S04]  /*166c0*/  LDL.LU.64 R18, [R1+0x170] ;  /* 0x0001700001127983 */ /* 0x001f280000300a00 */
[----:B------:R-:W4:Y:S01]  /*166d0*/  LDL.LU.64 R4, [R1+0x150] ;  /* 0x0001500001047983 */ /* 0x000f220000300a00 */
[----:B------:R-:W-:-:S05]  /*166e0*/  IMAD.WIDE R20, R0, 0x2, R20 ;  /* 0x0000000200147825 */ /* 0x000fca00078e0214 */
[----:B------:R-:W-:Y:S04]  /*166f0*/  STL.64 [R1+0xa08], R20 ;  /* 0x000a081401007387 */ /* 0x000fe80000100a00 */
[----:B------:R-:W4:Y:S01]  /*16700*/  LDL.LU.64 R14, [R1+0x148] ;  /* 0x00014800010e7983 */ /* 0x000f220000300a00 */
[----:B---3--:R-:W-:-:S04]  /*16710*/  IMAD.WIDE R22, R0, 0x2, R22 ;  /* 0x0000000200167825 */ /* 0x008fc800078e0216 */
[----:B------:R-:W-:Y:S01]  /*16720*/  IMAD.WIDE R24, R0, 0x2, R24 ;  /* 0x0000000200187825 */ /* 0x000fe200078e0218 */
[----:B------:R-:W-:Y:S04]  /*16730*/  STL.64 [R1+0xa10], R22 ;  /* 0x000a101601007387 */ /* 0x000fe80000100a00 */
[----:B------:R-:W-:Y:S04]  /*16740*/  STL.64 [R1+0xa18], R24 ;  /* 0x000a181801007387 */ /* 0x000fe80000100a00 */
[----:B--2---:R0:W-:Y:S01]  /*16750*/  STL [R1+0x984], R28 ;  /* 0x0009841c01007387 */ /* 0x0041e20000100800 */
[----:B------:R-:W-:-:S03]  /*16760*/  IMAD.MOV.U32 R0, RZ, RZ, R29 ;  /* 0x000000ffff007224 */ /* 0x000fc600078e001d */
[----:B------:R-:W2:Y:S04]  /*16770*/  LDL.LU.64 R26, [R1+0x140] ;  /* 0x00014000011a7983 */ /* 0x000ea80000300a00 */
[----:B------:R-:W-:Y:S04]  /*16780*/  STL [R1+0x988], R2 ;  /* 0x0009880201007387 */ /* 0x000fe80000100800 */
[----:B------:R1:W-:Y:S04]  /*16790*/  STL [R1+0x974], R0 ;  /* 0x0009740001007387 */ /* 0x0003e80000100800 */
[----:B0-----:R-:W3:Y:S01]  /*167a0*/  LDL.LU.64 R28, [R1+0x138] ;  /* 0x00013800011c7983 */ /* 0x001ee20000300a00 */
[----:B-1----:R-:W-:-:S03]  /*167b0*/  IMAD.MOV.U32 R0, RZ, RZ, R3 ;  /* 0x000000ffff007224 */ /* 0x002fc600078e0003 */
[----:B----4-:R-:W-:Y:S04]  /*167c0*/  STL [R1+0x98c], R12 ;  /* 0x00098c0c01007387 */ /* 0x010fe80000100800 */
[----:B------:R0:W-:Y:S04]  /*167d0*/  STL [R1+0x96c], R0 ;  /* 0x00096c0001007387 */ /* 0x0001e80000100800 */
[----:B------:R-:W4:Y:S04]  /*167e0*/  LDL.LU.64 R2, [R1+0x130] ;  /* 0x0001300001027983 */ /* 0x000f280000300a00 */
[----:B------:R-:W-:Y:S01]  /*167f0*/  STL [R1+0x990], R10 ;  /* 0x0009900a01007387 */ /* 0x000fe20000100800 */
[----:B0-----:R-:W-:-:S05]  /*16800*/  IMAD.MOV.U32 R0, RZ, RZ, R13 ;  /* 0x000000ffff007224 */ /* 0x001fca00078e000d */
[----:B------:R0:W-:Y:S04]  /*16810*/  STL [R1+0x964], R0 ;  /* 0x0009640001007387 */ /* 0x0001e80000100800 */
[----:B------:R-:W4:Y:S01]  /*16820*/  LDL.LU.64 R12, [R1+0x128] ;  /* 0x00012800010c7983 */ /* 0x000f220000300a00 */
[----:B0-----:R-:W-:-:S03]  /*16830*/  IMAD.MOV.U32 R0, RZ, RZ, R11 ;  /* 0x000000ffff007224 */ /* 0x001fc600078e000b */
[----:B------:R-:W-:Y:S04]  /*16840*/  STL [R1+0x994], R18 ;  /* 0x0009941201007387 */ /* 0x000fe80000100800 */
[----:B------:R0:W-:Y:S04]  /*16850*/  STL [R1+0x950], R0 ;  /* 0x0009500001007387 */ /* 0x0001e80000100800 */
[----:B------:R-:W4:Y:S04]  /*16860*/  LDL.LU.64 R10, [R1+0x120] ;  /* 0x00012000010a7983 */ /* 0x000f280000300a00 */
[----:B------:R-:W-:Y:S01]  /*16870*/  STL [R1+0x998], R16 ;  /* 0x0009981001007387 */ /* 0x000fe20000100800 */
[----:B0-----:R-:W-:-:S05]  /*16880*/  IMAD.MOV.U32 R0, RZ, RZ, R19 ;  /* 0x000000ffff007224 */ /* 0x001fca00078e0013 */
[----:B------:R0:W-:Y:S04]  /*16890*/  STL [R1+0x69c], R0 ;  /* 0x00069c0001007387 */ /* 0x0001e80000100800 */
[----:B------:R-:W4:Y:S01]  /*168a0*/  LDL.LU.64 R22, [R1+0x118] ;  /* 0x0001180001167983 */ /* 0x000f220000300a00 */
[----:B0-----:R-:W-:-:S05]  /*168b0*/  IMAD.MOV.U32 R0, RZ, RZ, R17 ;  /* 0x000000ffff007224 */ /* 0x001fca00078e0011 */
[----:B------:R0:W-:Y:S04]  /*168c0*/  STL [R1+0x694], R0 ;  /* 0x0006940001007387 */ /* 0x0001e80000100800 */
[----:B------:R1:W-:Y:S04]  /*168d0*/  STL [R1+0x99c], R8 ;  /* 0x00099c0801007387 */ /* 0x0003e80000100800 */
[----:B------:R-:W4:Y:S01]  /*168e0*/  LDL.LU.64 R20, [R1+0x110] ;  /* 0x0001100001147983 */ /* 0x000f220000300a00 */
[----:B0-----:R-:W-:-:S03]  /*168f0*/  MOV R0, R9 ;  /* 0x0000000900007202 */ /* 0x001fc60000000f00 */
[----:B-1----:R-:W4:Y:S04]  /*16900*/  LDL.LU.64 R8, [R1+0x108] ;  /* 0x0001080001087983 */ /* 0x002f280000300a00 */
[----:B------:R0:W-:Y:S04]  /*16910*/  STL [R1+0x5a4], R0 ;  /* 0x0005a40001007387 */ /* 0x0001e80000100800 */
[----:B------:R1:W-:Y:S04]  /*16920*/  STL [R1+0x980], R6 ;  /* 0x0009800601007387 */ /* 0x0003e80000100800 */
[----:B------:R-:W4:Y:S04]  /*16930*/  LDL.LU.64 R18, [R1+0x100] ;  /* 0x0001000001127983 */ /* 0x000f280000300a00 */
[----:B------:R-:W-:Y:S01]  /*16940*/  STL [R1+0x97c], R4 ;  /* 0x00097c0401007387 */ /* 0x000fe20000100800 */
[----:B0-----:R-:W-:-:S05]  /*16950*/  IMAD.MOV.U32 R0, RZ, RZ, R7 ;  /* 0x000000ffff007224 */ /* 0x001fca00078e0007 */
[----:B------:R0:W-:Y:S04]  /*16960*/  STL [R1+0x5a8], R0 ;  /* 0x0005a80001007387 */ /* 0x0001e80000100800 */
[----:B-1----:R-:W4:Y:S04]  /*16970*/  LDL.LU.64 R6, [R1+0xf8] ;  /* 0x0000f80001067983 */ /* 0x002f280000300a00 */
[----:B------:R-:W-:Y:S01]  /*16980*/  STL [R1+0x978], R14 ;  /* 0x0009780e01007387 */ /* 0x000fe20000100800 */
[----:B0-----:R-:W-:-:S05]  /*16990*/  IMAD.MOV.U32 R0, RZ, RZ, R5 ;  /* 0x000000ffff007224 */ /* 0x001fca00078e0005 */
[----:B------:R0:W-:Y:S04]  /*169a0*/  STL [R1+0x5ac], R0 ;  /* 0x0005ac0001007387 */ /* 0x0001e80000100800 */
[----:B------:R-:W4:Y:S04]  /*169b0*/  LDL.LU.64 R4, [R1+0xf0] ;  /* 0x0000f00001047983 */ /* 0x000f280000300a00 */
[----:B------:R-:W4:Y:S01]  /*169c0*/  LDL.LU.64 R16, [R1+0xe8] ;  /* 0x0000e80001107983 */ /* 0x000f220000300a00 */
[----:B0-----:R-:W-:-:S05]  /*169d0*/  IMAD.MOV.U32 R0, RZ, RZ, R15 ;  /* 0x000000ffff007224 */ /* 0x001fca00078e000f */
[----:B------:R0:W-:Y:S04]  /*169e0*/  STL [R1+0x5b0], R0 ;  /* 0x0005b00001007387 */ /* 0x0001e80000100800 */
[----:B--2---:R1:W-:Y:S01]  /*169f0*/  STL [R1+0x970], R26 ;  /* 0x0009701a01007387 */ /* 0x0043e20000100800 */
[----:B0-----:R-:W-:-:S03]  /*16a00*/  IMAD.MOV.U32 R0, RZ, RZ, R27 ;  /* 0x000000ffff007224 */ /* 0x001fc600078e001b */
[----:B-1----:R-:W2:Y:S04]  /*16a10*/  LDL.LU.64 R26, [R1+0xe0] ;  /* 0x0000e000011a7983 */ /* 0x002ea80000300a00 */
[----:B------:R0:W-:Y:S04]  /*16a20*/  STL [R1+0x5b4], R0 ;  /* 0x0005b40001007387 */ /* 0x0001e80000100800 */
[----:B---3--:R1:W-:Y:S01]  /*16a30*/  STL [R1+0x968], R28 ;  /* 0x0009681c01007387 */ /* 0x0083e20000100800 */
[----:B0-----:R-:W-:-:S03]  /*16a40*/  IMAD.MOV.U32 R0, RZ, RZ, R29 ;  /* 0x000000ffff007224 */ /* 0x001fc600078e001d */
[----:B-1----:R-:W3:Y:S04]  /*16a50*/  LDL.LU.64 R28, [R1+0xd8] ;  /* 0x0000d800011c7983 */ /* 0x002ee80000300a00 */
[----:B------:R0:W-:Y:S04]  /*16a60*/  STL [R1+0x5b8], R0 ;  /* 0x0005b80001007387 */ /* 0x0001e80000100800 */
[----:B----4-:R1:W-:Y:S04]  /*16a70*/  STL [R1+0x954], R2 ;  /* 0x0009540201007387 */ /* 0x0103e80000100800 */
[----:B------:R-:W4:Y:S01]  /*16a80*/  LDL.LU.64 R14, [R1+0xd0] ;  /* 0x0000d000010e7983 */ /* 0x000f220000300a00 */
[----:B0-----:R-:W-:-:S03]  /*16a90*/  IMAD.MOV.U32 R0, RZ, RZ, R3 ;  /* 0x000000ffff007224 */ /* 0x001fc600078e0003 */
[----:B------:R-:W-:Y:S04]  /*16aa0*/  STL [R1+0x6a4], R12 ;  /* 0x0006a40c01007387 */ /* 0x000fe80000100800 */
[----:B------:R0:W-:Y:S04]  /*16ab0*/  STL [R1+0x5bc], R0 ;  /* 0x0005bc0001007387 */ /* 0x0001e80000100800 */
[----:B-1----:R-:W4:Y:S01]  /*16ac0*/  LDL.LU.64 R2, [R1+0xc8] ;  /* 0x0000c80001027983 */ /* 0x002f220000300a00 */
[----:B0-----:R-:W-:-:S03]  /*16ad0*/  IMAD.MOV.U32 R0, RZ, RZ, R13 ;  /* 0x000000ffff007224 */ /* 0x001fc600078e000d */
[----:B------:R-:W-:Y:S04]  /*16ae0*/  STL [R1+0x6ac], R10 ;  /* 0x0006ac0a01007387 */ /* 0x000fe80000100800 */
[----:B------:R0:W-:Y:S04]  /*16af0*/  STL [R1+0x5c0], R0 ;  /* 0x0005c00001007387 */ /* 0x0001e80000100800 */
[----:B------:R-:W4:Y:S01]  /*16b00*/  LDL.LU.64 R12, [R1+0xc0] ;  /* 0x0000c000010c7983 */ /* 0x000f220000300a00 */
[----:B0-----:R-:W-:-:S03]  /*16b10*/  IMAD.MOV.U32 R0, RZ, RZ, R11 ;  /* 0x000000ffff007224 */ /* 0x001fc600078e000b */
[----:B------:R-:W4:Y:S04]  /*16b20*/  LDL.LU.64 R10, [R1+0xb8] ;  /* 0x0000b800010a7983 */ /* 0x000f280000300a00 */
[----:B------:R0:W-:Y:S04]  /*16b30*/  STL [R1+0x5c4], R0 ;  /* 0x0005c40001007387 */ /* 0x0001e80000100800 */
[----:B------:R-:W-:Y:S01]  /*16b40*/  STL [R1+0x898], R22 ;  /* 0x0008981601007387 */ /* 0x000fe20000100800 */
[----:B0-----:R-:W-:-:S03]  /*16b50*/  IMAD.MOV.U32 R0, RZ, RZ, R23 ;  /* 0x000000ffff007224 */ /* 0x001fc600078e0017 */
[----:B------:R-:W-:Y:S04]  /*16b60*/  STL [R1+0x89c], R20 ;  /* 0x00089c1401007387 */ /* 0x000fe80000100800 */
[----:B------:R0:W-:Y:S02]  /*16b70*/  STL [R1+0x5c8], R0 ;  /* 0x0005c80001007387 */ /* 0x0001e40000100800 */
[----:B0-----:R-:W-:Y:S02]  /*16b80*/  IMAD.MOV.U32 R0, RZ, RZ, R21 ;  /* 0x000000ffff007224 */ /* 0x001fe400078e0015 */
[----:B------:R-:W-:Y:S04]  /*16b90*/  STL [R1+0x8a0], R8 ;  /* 0x0008a00801007387 */ /* 0x000fe80000100800 */
[----:B------:R0:W-:Y:S04]  /*16ba0*/  STL [R1+0x5cc], R0 ;  /* 0x0005cc0001007387 */ /* 0x0001e80000100800 */
[----:B------:R-:W-:Y:S01]  /*16bb0*/  STL [R1+0x8a4], R18 ;  /* 0x0008a41201007387 */ /* 0x000fe20000100800 */
[----:B0-----:R-:W-:-:S05]  /*16bc0*/  IMAD.MOV.U32 R0, RZ, RZ, R9 ;  /* 0x000000ffff007224 */ /* 0x001fca00078e0009 */
[----:B------:R0:W-:Y:S04]  /*16bd0*/  STL [R1+0x5d0], R0 ;  /* 0x0005d00001007387 */ /* 0x0001e80000100800 */
[----:B------:R-:W4:Y:S04]  /*16be0*/  LDL.LU.64 R8, [R1+0xb0] ;  /* 0x0000b00001087983 */ /* 0x000f280000300a00 */
[----:B------:R-:W-:Y:S01]  /*16bf0*/  STL [R1+0x8a8], R6 ;  /* 0x0008a80601007387 */ /* 0x000fe20000100800 */
[----:B0-----:R-:W-:-:S05]  /*16c00*/  IMAD.MOV.U32 R0, RZ, RZ, R19 ;  /* 0x000000ffff007224 */ /* 0x001fca00078e0013 */
[----:B------:R0:W-:Y:S02]  /*16c10*/  STL [R1+0x5d4], R0 ;  /* 0x0005d40001007387 */ /* 0x0001e40000100800 */
[----:B0-----:R-:W-:Y:S02]  /*16c20*/  IMAD.MOV.U32 R0, RZ, RZ, R7 ;  /* 0x000000ffff007224 */ /* 0x001fe400078e0007 */
[----:B------:R-:W4:Y:S04]  /*16c30*/  LDL.LU.64 R6, [R1+0xa8] ;  /* 0x0000a80001067983 */ /* 0x000f280000300a00 */
[----:B------:R0:W-:Y:S04]  /*16c40*/  STL [R1+0x5d8], R0 ;  /* 0x0005d80001007387 */ /* 0x0001e80000100800 */
[----:B------:R1:W-:Y:S04]  /*16c50*/  STL [R1+0x8ac], R4 ;  /* 0x0008ac0401007387 */ /* 0x0003e80000100800 */
[----:B------:R-:W-:Y:S01]  /*16c60*/  STL [R1+0x8b0], R16 ;  /* 0x0008b01001007387 */ /* 0x000fe20000100800 */
[----:B0-----:R-:W-:-:S05]  /*16c70*/  IMAD.MOV.U32 R0, RZ, RZ, R5 ;  /* 0x000000ffff007224 */ /* 0x001fca00078e0005 */
[----:B------:R0:W-:Y:S04]  /*16c80*/  STL [R1+0x5dc], R0 ;  /* 0x0005dc0001007387 */ /* 0x0001e80000100800 */
[----:B-1----:R-:W4:Y:S01]  /*16c90*/  LDL.LU.64 R4, [R1+0xa0] ;  /* 0x0000a00001047983 */ /* 0x002f220000300a00 */
[----:B0-----:R-:W-:-:S03]  /*16ca0*/  IMAD.MOV.U32 R0, RZ, RZ, R17 ;  /* 0x000000ffff007224 */ /* 0x001fc600078e0011 */
[----:B--2---:R-:W-:Y:S04]  /*16cb0*/  STL [R1+0x8b4], R26 ;  /* 0x0008b41a01007387 */ /* 0x004fe80000100800 */
[----:B------:R0:W-:Y:S02]  /*16cc0*/  STL [R1+0x5e0], R0 ;  /* 0x0005e00001007387 */ /* 0x0001e40000100800 */
[----:B0-----:R-:W-:Y:S02]  /*16cd0*/  IMAD.MOV.U32 R0, RZ, RZ, R27 ;  /* 0x000000ffff007224 */ /* 0x001fe400078e001b */
[----:B------:R-:W2:Y:S04]  /*16ce0*/  LDL.LU.64 R26, [R1+0x98] ;  /* 0x00009800011a7983 */ /* 0x000ea80000300a00 */
[----:B------:R0:W-:Y:S04]  /*16cf0*/  STL [R1+0x5e4], R0 ;  /* 0x0005e40001007387 */ /* 0x0001e80000100800 */
[----:B---3--:R1:W-:Y:S04]  /*16d00*/  STL [R1+0x8b8], R28 ;  /* 0x0008b81c01007387 */ /* 0x0083e80000100800 */
[----:B----4-:R-:W-:Y:S01]  /*16d10*/  STL [R1+0x8bc], R14 ;  /* 0x0008bc0e01007387 */ /* 0x010fe20000100800 */
[----:B0-----:R-:W-:-:S05]  /*16d20*/  IMAD.MOV.U32 R0, RZ, RZ, R29 ;  /* 0x000000ffff007224 */ /* 0x001fca00078e001d */
[----:B------:R0:W-:Y:S04]  /*16d30*/  STL [R1+0x5e8], R0 ;  /* 0x0005e80001007387 */ /* 0x0001e80000100800 */
[----:B-1----:R-:W3:Y:S04]  /*16d40*/  LDL.LU.64 R28, [R1+0x90] ;  /* 0x00009000011c7983 */ /* 0x002ee80000300a00 */
[----:B------:R-:W-:Y:S01]  /*16d50*/  STL [R1+0x8c0], R2 ;  /* 0x0008c00201007387 */ /* 0x000fe20000100800 */
[----:B0-----:R-:W-:-:S05]  /*16d60*/  IMAD.MOV.U32 R0, RZ, RZ, R15 ;  /* 0x000000ffff007224 */ /* 0x001fca00078e000f */
[----:B------:R0:W-:Y:S02]  /*16d70*/  STL [R1+0x5ec], R0 ;  /* 0x0005ec0001007387 */ /* 0x0001e40000100800 */
[----:B0-----:R-:W-:Y:S02]  /*16d80*/  IMAD.MOV.U32 R0, RZ, RZ, R3 ;  /* 0x000000ffff007224 */ /* 0x001fe400078e0003 */
[----:B------:R-:W4:Y:S04]  /*16d90*/  LDL.LU.64 R2, [R1+0x88] ;  /* 0x0000880001027983 */ /* 0x000f280000300a00 */
[----:B------:R0:W-:Y:S04]  /*16da0*/  STL [R1+0x5f0], R0 ;  /* 0x0005f00001007387 */ /* 0x0001e80000100800 */
[----:B------:R-:W-:Y:S04]  /*16db0*/  STL [R1+0x8c4], R12 ;  /* 0x0008c40c01007387 */ /* 0x000fe80000100800 */
[----:B------:R-:W-:Y:S01]  /*16dc0*/  STL [R1+0x8c8], R10 ;  /* 0x0008c80a01007387 */ /* 0x000fe20000100800 */
[----:B0-----:R-:W-:-:S05]  /*16dd0*/  IMAD.MOV.U32 R0, RZ, RZ, R13 ;  /* 0x000000ffff007224 */ /* 0x001fca00078e000d */
[----:B------:R-:W-:Y:S04]  /*16de0*/  STL [R1+0x5f4], R0 ;  /* 0x0005f40001007387 */ /* 0x000fe80000100800 */
[----:B------:R-:W2:Y:S04]  /*16df0*/  LDL.LU.64 R24, [R1+0x70] ;  /* 0x0000700001187983 */ /* 0x000ea80000300a00 */
[----:B--2---:R0:W-:Y:S04]  /*16e00*/  STL.64 [R1+0xa20], R24 ;  /* 0x000a201801007387 */ /* 0x0041e80000100a00 */
[----:B0-----:R-:W2:Y:S01]  /*16e10*/  LDL.LU.64 R24, [R1+0x78] ;  /* 0x0000780001187983 */ /* 0x001ea20000300a00 */
[----:B------:R-:W-:-:S03]  /*16e20*/  IMAD.MOV.U32 R0, RZ, RZ, R11 ;  /* 0x000000ffff007224 */ /* 0x000fc600078e000b */
[----:B--2---:R0:W-:Y:S04]  /*16e30*/  STL.64 [R1+0xa28], R24 ;  /* 0x000a281801007387 */ /* 0x0041e80000100a00 */
[----:B0-----:R-:W2:Y:S04]  /*16e40*/  LDL.LU.64 R24, [R1+0x80] ;  /* 0x0000800001187983 */ /* 0x001ea80000300a00 */
[----:B------:R-:W2:Y:S04]  /*16e50*/  LDL.LU.64 R22, [R1+0x68] ;  /* 0x0000680001167983 */ /* 0x000ea80000300a00 */
[----:B------:R0:W-:Y:S04]  /*16e60*/  STL [R1+0x5f8], R0 ;  /* 0x0005f80001007387 */ /* 0x0001e80000100800 */
[----:B------:R-:W-:Y:S04]  /*16e70*/  STL [R1+0x8cc], R8 ;  /* 0x0008cc0801007387 */ /* 0x000fe80000100800 */
[----:B------:R-:W2:Y:S04]  /*16e80*/  LDL.LU.64 R20, [R1+0x60] ;  /* 0x0000600001147983 */ /* 0x000ea80000300a00 */
[----:B------:R-:W2:Y:S01]  /*16e90*/  LDL.LU.64 R18, [R1+0x58] ;  /* 0x0000580001127983 */ /* 0x000ea20000300a00 */
[----:B0-----:R-:W-:-:S05]  /*16ea0*/  IMAD.MOV.U32 R0, RZ, RZ, R9 ;  /* 0x000000ffff007224 */ /* 0x001fca00078e0009 */
        /* <DEDUP_REMOVED lines=11> */
[----:B------:R1:W-:Y:S04]  /*16f60*/  STL [R1+0x8d8], R26 ;  /* 0x0008d81a01007387 */ /* 0x0003e80000100800 */
[----:B------:R-:W2:Y:S04]  /*16f70*/  LDL.LU.64 R8, [R1+0x30] ;  /* 0x0000300001087983 */ /* 0x000ea80000300a00 */
[----:B------:R-:W2:Y:S01]  /*16f80*/  LDL.LU.64 R6, [R1+0x28] ;  /* 0x0000280001067983 */ /* 0x000ea20000300a00 */
[----:B0-----:R-:W-:-:S05]  /*16f90*/  IMAD.MOV.U32 R0, RZ, RZ, R27 ;  /* 0x000000ffff007224 */ /* 0x001fca00078e001b */
[----:B------:R0:W-:Y:S04]  /*16fa0*/  STL [R1+0x608], R0 ;  /* 0x0006080001007387 */ /* 0x0001e80000100800 */
[----:B---3--:R3:W-:Y:S04]  /*16fb0*/  STL [R1+0x8dc], R28 ;  /* 0x0008dc1c01007387 */ /* 0x0087e80000100800 */
[----:B------:R-:W2:Y:S04]  /*16fc0*/  LDL.LU.64 R4, [R1+0x20] ;  /* 0x0000200001047983 */ /* 0x000ea80000300a00 */
[----:B-1----:R-:W2:Y:S01]  /*16fd0*/  LDL.LU.64 R26, [R1+0x18] ;  /* 0x00001800011a7983 */ /* 0x002ea20000300a00 */
[----:B0-----:R-:W-:-:S05]  /*16fe0*/  IMAD.MOV.U32 R0, RZ, RZ, R29 ;  /* 0x000000ffff007224 */ /* 0x001fca00078e001d */
[----:B------:R0:W-:Y:S04]  /*16ff0*/  STL [R1+0x60c], R0 ;  /* 0x00060c0001007387 */ /* 0x0001e80000100800 */
[----:B----4-:R1:W-:Y:S04]  /*17000*/  STL [R1+0x8e0], R2 ;  /* 0x0008e00201007387 */ /* 0x0103e80000100800 */
[----:B---3--:R-:W3:Y:S01]  /*17010*/  LDL.LU.64 R28, [R1+0x10] ;  /* 0x00001000011c7983 */ /* 0x008ee20000300a00 */
[----:B0-----:R-:W-:-:S03]  /*17020*/  IMAD.MOV.U32 R0, RZ, RZ, R3 ;  /* 0x000000ffff007224 */ /* 0x001fc600078e0003 */
[----:B-1----:R-:W4:Y:S04]  /*17030*/  LDL.LU.64 R2, [R1+0x8] ;  /* 0x0000080001027983 */ /* 0x002f280000300a00 */
[----:B------:R0:W-:Y:S04]  /*17040*/  STL [R1+0x618], R0 ;  /* 0x0006180001007387 */ /* 0x0001e80000100800 */
[----:B--2---:R1:W-:Y:S01]  /*17050*/  STL [R1+0x8e4], R24 ;  /* 0x0008e41801007387 */ /* 0x0043e20000100800 */
[----:B0-----:R-:W-:-:S03]  /*17060*/  IMAD.MOV.U32 R0, RZ, RZ, R25 ;  /* 0x000000ffff007224 */ /* 0x001fc600078e0019 */
[----:B-1----:R-:W2:Y:S04]  /*17070*/  LDL.LU.64 R24, [R1+0xa28] ;  /* 0x000a280001187983 */ /* 0x002ea80000300a00 */
[----:B--2---:R-:W-:Y:S04]  /*17080*/  STL [R1+0x8e8], R24 ;  /* 0x0008e81801007387 */ /* 0x004fe80000100800 */
[----:B------:R0:W-:Y:S02]  /*17090*/  STL [R1+0x61c], R0 ;  /* 0x00061c0001007387 */ /* 0x0001e40000100800 */
[----:B0-----:R-:W-:-:S02]  /*170a0*/  IMAD.MOV.U32 R0, RZ, RZ, R25 ;  /* 0x000000ffff007224 */ /* 0x001fc400078e0019 */
[----:B------:R-:W2:Y:S04]  /*170b0*/  LDL.LU.64 R24, [R1+0xa20] ;  /* 0x000a200001187983 */ /* 0x000ea80000300a00 */
[----:B--2---:R-:W-:Y:S04]  /*170c0*/  STL [R1+0x8ec], R24 ;  /* 0x0008ec1801007387 */ /* 0x004fe80000100800 */
[----:B------:R0:W-:Y:S02]  /*170d0*/  STL [R1+0x620], R0 ;  /* 0x0006200001007387 */ /* 0x0001e40000100800 */
[----:B0-----:R-:W-:-:S02]  /*170e0*/  IMAD.MOV.U32 R0, RZ, RZ, R25 ;  /* 0x000000ffff007224 */ /* 0x001fc400078e0019 */
[----:B------:R-:W2:Y:S04]  /*170f0*/  LDL.LU.64 R24, [R1+0xa18] ;  /* 0x000a180001187983 */ /* 0x000ea80000300a00 */
[----:B------:R-:W-:Y:S04]  /*17100*/  STL [R1+0x8f0], R22 ;  /* 0x0008f01601007387 */ /* 0x000fe80000100800 */
        /* <DEDUP_REMOVED lines=43> */
[----:B---3--:R-:W-:Y:S04]  /*173c0*/  STL [R1+0x91c], R28 ;  /* 0x00091c1c01007387 */ /* 0x008fe80000100800 */
[----:B------:R0:W-:Y:S02]  /*173d0*/  STL [R1+0x658], R0 ;  /* 0x0006580001007387 */ /* 0x0001e40000100800 */
[----:B0-----:R-:W-:-:S02]  /*173e0*/  IMAD.MOV.U32 R0, RZ, RZ, R29 ;  /* 0x000000ffff007224 */ /* 0x001fc400078e001d */
[----:B------:R-:W3:Y:S04]  /*173f0*/  LDL.LU.64 R28, [R1+0x9b8] ;  /* 0x0009b800011c7983 */ /* 0x000ee80000300a00 */
[----:B----4-:R-:W-:Y:S04]  /*17400*/  STL [R1+0x920], R2 ;  /* 0x0009200201007387 */ /* 0x010fe80000100800 */
[----:B------:R0:W-:Y:S02]  /*17410*/  STL [R1+0x65c], R0 ;  /* 0x00065c0001007387 */ /* 0x0001e40000100800 */
[----:B0-----:R-:W-:-:S02]  /*17420*/  IMAD.MOV.U32 R0, RZ, RZ, R3 ;  /* 0x000000ffff007224 */ /* 0x001fc400078e0003 */
[----:B------:R-:W4:Y:S04]  /*17430*/  LDL.LU.64 R2, [R1+0x9b0] ;  /* 0x0009b00001027983 */ /* 0x000f280000300a00 */
[----:B------:R0:W-:Y:S04]  /*17440*/  STL [R1+0x660], R0 ;  /* 0x0006600001007387 */ /* 0x0001e80000100800 */
[----:B0-----:R0:W5:Y:S01]  /*17450*/  LDL.LU R0, [R1+0x9a8] ;  /* 0x0009a80001007983 */ /* 0x0011620000300800 */
[----:B------:R-:W-:-:S03]  /*17460*/  UIADD3 UR7, UPT, UPT, UR7, -0x1, URZ ;  /* 0xffffffff07077890 */ /* 0x000fc6000fffe0ff */
[----:B----4-:R1:W-:Y:S04]  /*17470*/  STL [R1+0x924], R2 ;  /* 0x0009240201007387 */ /* 0x0103e80000100800 */
[----:B-1----:R0:W5:Y:S04]  /*17480*/  LDL.LU R2, [R1+0x9a4] ;  /* 0x0009a40001027983 */ /* 0x0021680000300800 */
[----:B------:R1:W-:Y:S04]  /*17490*/  STL [R1+0x664], R3 ;  /* 0x0006640301007387 */ /* 0x0003e80000100800 */
[----:B-1----:R-:W4:Y:S04]  /*174a0*/  LDL.LU R3, [R1+0x9a0] ;  /* 0x0009a00001037983 */ /* 0x002f280000300800 */
[----:B---3--:R0:W-:Y:S04]  /*174b0*/  STL [R1+0x928], R28 ;  /* 0x0009281c01007387 */ /* 0x0081e80000100800 */
[----:B------:R0:W-:Y:S04]  /*174c0*/  STL [R1+0x668], R29 ;  /* 0x0006681d01007387 */ /* 0x0001e80000100800 */
[----:B--2---:R0:W-:Y:S04]  /*174d0*/  STL [R1+0x92c], R26 ;  /* 0x00092c1a01007387 */ /* 0x0041e80000100800 */
[----:B------:R0:W-:Y:S04]  /*174e0*/  STL [R1+0x66c], R27 ;  /* 0x00066c1b01007387 */ /* 0x0001e80000100800 */
        /* <DEDUP_REMOVED lines=21> */
[----:B------:R0:W-:Y:S01]  /*17640*/  STL [R1+0x6a8], R25 ;  /* 0x0006a81901007387 */ /* 0x0001e20000100800 */
[----:B------:R-:W-:-:S02]  /*17650*/  UISETP.NE.U32.AND UP0, UPT, UR7, URZ, UPT ;  /* 0x000000ff0700728c */ /* 0x000fc4000bf05070 */
[----:B------:R-:W-:-:S04]  /*17660*/  USHF.L.U32 UR6, UR9, 0x5, URZ ;  /* 0x0000000509067899 */ /* 0x000fc800080006ff */
[----:B------:R-:W-:Y:S01]  /*17670*/  UIMAD.WIDE UR4, UR6, 0x2, UR4 ;  /* 0x00000002060478a5 */ /* 0x000fe2000f8e0204 */
[----:B----4-:R-:W-:Y:S02]  /*17680*/  VIADD R3, R3, 0xffffffe0 ;  /* 0xffffffe003037836 */ /* 0x010fe40000000000 */
[----:B0-----:R-:W-:Y:S09]  /*17690*/  BRA.U UP0, `(.L_x_1) ;  /* 0xffffff1100d47547 */ /* 0x001ff2000b83ffff */
[----:B------:R-:W2:Y:S04]  /*176a0*/  LDL.LU R14, [R1+0x4ec] ;  /* 0x0004ec00010e7983 */ /* 0x000ea80000300800 */
[----:B------:R-:W2:Y:S04]  /*176b0*/  LDL.LU R15, [R1+0x4ac] ;  /* 0x0004ac00010f7983 */ /* 0x000ea80000300800 */
[----:B------:R-:W3:Y:S04]  /*176c0*/  LDL.LU R12, [R1+0x4e4] ;  /* 0x0004e400010c7983 */ /* 0x000ee80000300800 */
[----:B------:R-:W3:Y:S04]  /*176d0*/  LDL.LU R13, [R1+0x4a4] ;  /* 0x0004a400010d7983 */ /* 0x000ee80000300800 */
        /* <DEDUP_REMOVED lines=12> */
[----:B--2--5:R-:W-:-:S05]  /*177a0*/  F2FP.BF16.F32.PACK_AB R2, R14, R15 ;  /* 0x0000000f0e02723e */ /* 0x024fca00000010ff */
[----:B------:R0:W-:Y:S01]  /*177b0*/  STL [R1+0x18c], R2 ;  /* 0x00018c0201007387 */ /* 0x0001e20000100800 */
[----:B---3--:R-:W-:-:S05]  /*177c0*/  F2FP.BF16.F32.PACK_AB R0, R12, R13 ;  /* 0x0000000d0c00723e */ /* 0x008fca00000010ff */
[----:B------:R1:W-:Y:S01]  /*177d0*/  STL [R1+0x188], R0 ;  /* 0x0001880001007387 */ /* 0x0003e20000100800 */
[----:B----4-:R-:W-:-:S05]  /*177e0*/  F2FP.BF16.F32.PACK_AB R3, R10, R11 ;  /* 0x0000000b0a03723e */ /* 0x010fca00000010ff */
[----:B------:R2:W-:Y:S01]  /*177f0*/  STL [R1+0x184], R3 ;  /* 0x0001840301007387 */ /* 0x0005e20000100800 */
[----:B0-----:R-:W-:-:S05]  /*17800*/  F2FP.BF16.F32.PACK_AB R2, R8, R9 ;  /* 0x000000090802723e */ /* 0x001fca00000010ff */
[----:B------:R0:W-:Y:S01]  /*17810*/  STL [R1+0x180], R2 ;  /* 0x0001800201007387 */ /* 0x0001e20000100800 */
[----:B-1----:R-:W-:-:S05]  /*17820*/  F2FP.BF16.F32.PACK_AB R0, R6, R7 ;  /* 0x000000070600723e */ /* 0x002fca00000010ff */
[----:B------:R-:W-:Y:S01]  /*17830*/  STL [R1+0x19c], R0 ;  /* 0x00019c0001007387 */ /* 0x000fe20000100800 */
[----:B--2---:R-:W-:-:S05]  /*17840*/  F2FP.BF16.F32.PACK_AB R3, R4, R5 ;  /* 0x000000050403723e */ /* 0x004fca00000010ff */
[----:B------:R1:W-:Y:S01]  /*17850*/  STL [R1+0x198], R3 ;  /* 0x0001980301007387 */ /* 0x0003e20000100800 */
[----:B0-----:R-:W-:-:S03]  /*17860*/  F2FP.BF16.F32.PACK_AB R2, R26, R27 ;  /* 0x0000001b1a02723e */ /* 0x001fc600000010ff */
[----:B-1----:R-:W2:Y:S01]  /*17870*/  LDL.LU R3, [R1+0x1c0] ;  /* 0x0001c00001037983 */ /* 0x002ea20000300800 */
[----:B------:R-:W-:-:S03]  /*17880*/  F2FP.BF16.F32.PACK_AB R0, R28, R29 ;  /* 0x0000001d1c00723e */ /* 0x000fc600000010ff */
[----:B------:R-:W-:Y:S04]  /*17890*/  STL [R1+0x194], R2 ;  /* 0x0001940201007387 */ /* 0x000fe80000100800 */
[----:B--2---:R0:W-:Y:S04]  /*178a0*/  STL [R1+0xb14], R3 ;  /* 0x000b140301007387 */ /* 0x0041e80000100800 */
[----:B------:R-:W-:Y:S04]  /*178b0*/  STL [R1+0x190], R0 ;  /* 0x0001900001007387 */ /* 0x000fe80000100800 */
[----:B0-----:R-:W2:Y:S04]  /*178c0*/  LDL.LU R3, [R1+0x1c8] ;  /* 0x0001c80001037983 */ /* 0x001ea80000300800 */
[----:B--2---:R0:W-:Y:S04]  /*178d0*/  STL [R1+0xb1c], R3 ;  /* 0x000b1c0301007387 */ /* 0x0041e80000100800 */
        /* <DEDUP_REMOVED lines=31> */
[----:B------:R-:W3:Y:S04]  /*17ad0*/  LDL.LU R0, [R1+0x258] ;  /* 0x0002580001007983 */ /* 0x000ee80000300800 */
[----:B---3--:R0:W-:Y:S04]  /*17ae0*/  STL [R1+0xb10], R0 ;  /* 0x000b100001007387 */ /* 0x0081e80000100800 */
[----:B0-----:R-:W3:Y:S04]  /*17af0*/  LDL.LU R0, [R1+0x500] ;  /* 0x0005000001007983 */ /* 0x001ee80000300800 */
        /* <DEDUP_REMOVED lines=33> */
[----:B0-----:R-:W2:Y:S04]  /*17d10*/  LDL.LU R0, [R1+0x4e8] ;  /* 0x0004e80001007983 */ /* 0x001ea80000300800 */
[----:B------:R-:W3:Y:S04]  /*17d20*/  LDL.LU R2, [R1+0x368] ;  /* 0x0003680001027983 */ /* 0x000ee80000300800 */
[----:B------:R-:W4:Y:S04]  /*17d30*/  LDL.LU R24, [R1+0x250] ;  /* 0x0002500001187983 */ /* 0x000f280000300800 */
        /* <DEDUP_REMOVED lines=25> */
[----:B--2---:R-:W-:-:S03]  /*17ed0*/  F2FP.BF16.F32.PACK_AB R3, R0, R3 ;  /* 0x000000030003723e */ /* 0x004fc600000010ff */
[----:B------:R-:W2:Y:S04]  /*17ee0*/  LDL.LU R0, [R1+0xb98] ;  /* 0x000b980001007983 */ /* 0x000ea80000300800 */
[----:B------:R0:W-:Y:S04]  /*17ef0*/  STL [R1+0x17c], R3 ;  /* 0x00017c0301007387 */ /* 0x0001e80000100800 */
[----:B0-----:R-:W2:Y:S02]  /*17f00*/  LDL.LU R3, [R1+0xb94] ;  /* 0x000b940001037983 */ /* 0x001ea40000300800 */
[----:B--2---:R-:W-:-:S02]  /*17f10*/  F2FP.BF16.F32.PACK_AB R3, R0, R3 ;  /* 0x000000030003723e */ /* 0x004fc400000010ff */
        /* <DEDUP_REMOVED lines=65> */
[----:B------:R3:W-:Y:S02]  /*18330*/  STL [R1+0x138], R3 ;  /* 0x0001380301007387 */ /* 0x0007e40000100800 */
[----:B---3--:R-:W-:Y:S02]  /*18340*/  F2FP.BF16.F32.PACK_AB R3, R22, R23 ;  /* 0x000000171603723e */ /* 0x008fe400000010ff */
[----:B--2---:R-:W-:Y:S02]  /*18350*/  F2FP.BF16.F32.PACK_AB R2, R0, R2 ;  /* 0x000000020002723e */ /* 0x004fe400000010ff */
[----:B----4-:R-:W-:-:S03]  /*18360*/  F2FP.BF16.F32.PACK_AB R0, R24, R25 ;  /* 0x000000191800723e */ /* 0x010fc600000010ff */
[----:B------:R0:W-:Y:S04]  /*18370*/  STL [R1+0x134], R2 ;  /* 0x0001340201007387 */ /* 0x0001e80000100800 */
[----:B------:R1:W-:Y:S04]  /*18380*/  STL [R1+0x130], R0 ;  /* 0x0001300001007387 */ /* 0x0003e80000100800 */
[----:B------:R2:W-:Y:S01]  /*18390*/  STL [R1+0x12c], R3 ;  /* 0x00012c0301007387 */ /* 0x0005e20000100800 */
[----:B0-----:R-:W-:Y:S02]  /*183a0*/  F2FP.BF16.F32.PACK_AB R2, R20, R21 ;  /* 0x000000151402723e */ /* 0x001fe400000010ff */
[----:B-1----:R-:W-:-:S03]  /*183b0*/  F2FP.BF16.F32.PACK_AB R0, R18, R19 ;  /* 0x000000131200723e */ /* 0x002fc600000010ff */
[----:B------:R0:W-:Y:S01]  /*183c0*/  STL [R1+0x128], R2 ;  /* 0x0001280201007387 */ /* 0x0001e20000100800 */
[----:B--2---:R-:W-:-:S03]  /*183d0*/  F2FP.BF16.F32.PACK_AB R3, R16, R17 ;  /* 0x000000111003723e */ /* 0x004fc600000010ff */
        /* <DEDUP_REMOVED lines=10> */
[----:B------:R-:W-:Y:S01]  /*18480*/  STL [R1+0x100], R2 ;  /* 0x0001000201007387 */ /* 0x000fe20000100800 */
[----:B--2---:R-:W-:-:S03]  /*18490*/  F2FP.BF16.F32.PACK_AB R3, R4, R5 ;  /* 0x000000050403723e */ /* 0x004fc600000010ff */
[----:B------:R-:W-:Y:S04]  /*184a0*/  STL [R1+0x11c], R0 ;  /* 0x00011c0001007387 */ /* 0x000fe80000100800 */
[----:B------:R0:W-:Y:S04]  /*184b0*/  STL [R1+0x118], R3 ;  /* 0x0001180301007387 */ /* 0x0001e80000100800 */
[----:B0-----:R-:W2:Y:S01]  /*184c0*/  LDL.LU R3, [R1+0x1e0] ;  /* 0x0001e00001037983 */ /* 0x001ea20000300800 */
[----:B------:R-:W-:Y:S02]  /*184d0*/  F2FP.BF16.F32.PACK_AB R2, R26, R27 ;  /* 0x0000001b1a02723e */ /* 0x000fe400000010ff */
        /* <DEDUP_REMOVED lines=195> */
[----:B------:R-:W-:Y:S04]  /*19110*/  STL [R1+0x98], R3 ;  /* 0x0000980301007387 */ /* 0x000fe80000100800 */
[----:B------:R-:W2:Y:S01]  /*19120*/  LDL.LU R7, [R1+0x4f8] ;  /* 0x0004f80001077983 */ /* 0x000ea20000300800 */
[----:B0-----:R-:W-:Y:S02]  /*19130*/  F2FP.BF16.F32.PACK_AB R2, R26, R27 ;  /* 0x0000001b1a02723e */ /* 0x001fe400000010ff */
[----:B-1----:R-:W-:-:S03]  /*19140*/  F2FP.BF16.F32.PACK_AB R0, R28, R29 ;  /* 0x0000001d1c00723e */ /* 0x002fc600000010ff */
        /* <DEDUP_REMOVED lines=22> */
[----:B---3--:R0:W-:Y:S04]  /*192b0*/  STL [R1+0xa5c], R5 ;  /* 0x000a5c0501007387 */ /* 0x0081e80000100800 */
[----:B0-----:R-:W3:Y:S04]  /*192c0*/  LDL.LU R5, [R1+0x420] ;  /* 0x0004200001057983 */ /* 0x001ee80000300800 */
[----:B------:R-:W4:Y:S04]  /*192d0*/  LDL.LU R4, [R1+0x310] ;  /* 0x0003100001047983 */ /* 0x000f280000300800 */
[----:B----4-:R0:W-:Y:S04]  /*192e0*/  STL [R1+0xa58], R4 ;  /* 0x000a580401007387 */ /* 0x0101e80000100800 */
[----:B0-----:R-:W4:Y:S04]  /*192f0*/  LDL.LU R4, [R1+0x4d8] ;  /* 0x0004d80001047983 */ /* 0x001f280000300800 */
[----:B------:R-:W2:Y:S04]  /*19300*/  LDL.LU R11, [R1+0x20c] ;  /* 0x00020c00010b7983 */ /* 0x000ea80000300800 */
[----:B--2---:R0:W-:Y:S04]  /*19310*/  STL [R1+0xa54], R11 ;  /* 0x000a540b01007387 */ /* 0x0041e80000100800 */
[----:B0-----:R-:W2:Y:S04]  /*19320*/  LDL.LU R11, [R1+0x4d0] ;  /* 0x0004d000010b7983 */ /* 0x001ea80000300800 */
[----:B------:R-:W2:Y:S04]  /*19330*/  LDL.LU R10, [R1+0x204] ;  /* 0x00020400010a7983 */ /* 0x000ea80000300800 */
[----:B--2---:R0:W-:Y:S04]  /*19340*/  STL [R1+0xa50], R10 ;  /* 0x000a500a01007387 */ /* 0x0041e80000100800 */
[----:B0-----:R-:W2:Y:S04]  /*19350*/  LDL.LU R10, [R1+0x53c] ;  /* 0x00053c00010a7983 */ /* 0x001ea80000300800 */
[----:B------:R-:W2:Y:S01]  /*19360*/  LDL.LU R9, [R1+0x3ac] ;  /* 0x0003ac0001097983 */ /* 0x000ea20000300800 */
[----:B------:R-:W-:-:S03]  /*19370*/  F2FP.BF16.F32.PACK_AB R7, R6, R7 ;  /* 0x000000070607723e */ /* 0x000fc600000010ff */
[----:B--2---:R0:W-:Y:S04]  /*19380*/  STL [R1+0xa4c], R9 ;  /* 0x000a4c0901007387 */ /* 0x0041e80000100800 */
        /* <DEDUP_REMOVED lines=39> */
[----:B------:R-:W3:Y:S04]  /*19600*/  LDL.LU R6, [R1+0xa60] ;  /* 0x000a600001067983 */ /* 0x000ee80000300800 */
[----:B------:R0:W-:Y:S04]  /*19610*/  STL [R1+0x9a0], R7 ;  /* 0x0009a00701007387 */ /* 0x0001e80000100800 */
[----:B0-----:R-:W2:Y:S01]  /*19620*/  LDL.LU R7, [R1+0x434] ;  /* 0x0004340001077983 */ /* 0x001ea20000300800 */
[----:B---3--:R-:W-:-:S03]  /*19630*/  F2FP.BF16.F32.PACK_AB R6, R5, R6 ;  /* 0x000000060506723e */ /* 0x008fc600000010ff */
[----:B------:R-:W4:Y:S04]  /*19640*/  LDL.LU R5, [R1+0xa5c] ;  /* 0x000a5c0001057983 */ /* 0x000f280000300800 */
[----:B------:R0:W-:Y:S04]  /*19650*/  STL [R1+0x9a4], R6 ;  /* 0x0009a40601007387 */ /* 0x0001e80000100800 */
[----:B0-----:R-:W3:Y:S01]  /*19660*/  LDL.LU R6, [R1+0x55c] ;  /* 0x00055c0001067983 */ /* 0x001ee20000300800 */
[----:B----4-:R-:W-:-:S03]  /*19670*/  F2FP.BF16.F32.PACK_AB R5, R4, R5 ;  /* 0x000000050405723e */ /* 0x010fc600000010ff */
[----:B------:R-:W4:Y:S04]  /*19680*/  LDL.LU R4, [R1+0xa58] ;  /* 0x000a580001047983 */ /* 0x000f280000300800 */
[----:B------:R0:W-:Y:S04]  /*19690*/  STL [R1+0x9a8], R5 ;  /* 0x0009a80501007387 */ /* 0x0001e80000100800 */
[----:B0-----:R-:W3:Y:S01]  /*196a0*/  LDL.LU R5, [R1+0x43c] ;  /* 0x00043c0001057983 */ /* 0x001ee20000300800 */
[----:B----4-:R-:W-:-:S03]  /*196b0*/  F2FP.BF16.F32.PACK_AB R4, R11, R4 ;  /* 0x000000040b04723e */ /* 0x010fc600000010ff */
[----:B------:R-:W4:Y:S04]  /*196c0*/  LDL.LU R11, [R1+0xa54] ;  /* 0x000a5400010b7983 */ /* 0x000f280000300800 */
[----:B------:R0:W-:Y:S04]  /*196d0*/  STL [R1+0x9ac], R4 ;  /* 0x0009ac0401007387 */ /* 0x0001e80000100800 */
[----:B0-----:R-:W2:Y:S01]  /*196e0*/  LDL.LU R4, [R1+0x294] ;  /* 0x0002940001047983 */ /* 0x001ea20000300800 */
[----:B----4-:R-:W-:-:S03]  /*196f0*/  F2FP.BF16.F32.PACK_AB R11, R10, R11 ;  /* 0x0000000b0a0b723e */ /* 0x010fc600000010ff */
[----:B------:R-:W4:Y:S04]  /*19700*/  LDL.LU R10, [R1+0xa50] ;  /* 0x000a5000010a7983 */ /* 0x000f280000300800 */
[----:B------:R0:W-:Y:S04]  /*19710*/  STL [R1+0x9b0], R11 ;  /* 0x0009b00b01007387 */ /* 0x0001e80000100800 */
[----:B0-----:R-:W3:Y:S01]  /*19720*/  LDL.LU R11, [R1+0x29c] ;  /* 0x00029c00010b7983 */ /* 0x001ee20000300800 */
[----:B----4-:R-:W-:-:S03]  /*19730*/  F2FP.BF16.F32.PACK_AB R10, R9, R10 ;  /* 0x0000000a090a723e */ /* 0x010fc600000010ff */
[----:B------:R-:W4:Y:S01]  /*19740*/  LDL.LU R9, [R1+0xa4c] ;  /* 0x000a4c0001097983 */ /* 0x000f220000300800 */
[----:B--2---:R-:W-:Y:S02]  /*19750*/  F2FP.BF16.F32.PACK_AB R8, R4, R8 ;  /* 0x000000080408723e */ /* 0x004fe400000010ff */
[----:B---3--:R-:W-:Y:S01]  /*19760*/  F2FP.BF16.F32.PACK_AB R5, R5, R6 ;  /* 0x000000060505723e */ /* 0x008fe200000010ff */
[----:B------:R-:W-:Y:S01]  /*19770*/  STL [R1+0x9b4], R10 ;  /* 0x0009b40a01007387 */ /* 0x000fe20000100800 */
[----:B------:R-:W-:Y:S02]  /*19780*/  F2FP.BF16.F32.PACK_AB R4, R7, R3 ;  /* 0x000000030704723e */ /* 0x000fe400000010ff */
[----:B------:R-:W-:Y:S02]  /*19790*/  F2FP.BF16.F32.PACK_AB R0, R0, R2 ;  /* 0x000000020000723e */ /* 0x000fe400000010ff */
[----:B------:R-:W-:Y:S02]  /*197a0*/  F2FP.BF16.F32.PACK_AB R3, R24, R25 ;  /* 0x000000191803723e */ /* 0x000fe400000010ff */
[----:B------:R-:W-:-:S02]  /*197b0*/  F2FP.BF16.F32.PACK_AB R2, R22, R23 ;  /* 0x000000171602723e */ /* 0x000fc400000010ff */
[----:B----4-:R-:W-:-:S05]  /*197c0*/  F2FP.BF16.F32.PACK_AB R9, R11, R9 ;  /* 0x000000090b09723e */ /* 0x010fca00000010ff */
[----:B------:R-:W-:Y:S04]  /*197d0*/  STL [R1+0x9b8], R9 ;  /* 0x0009b80901007387 */ /* 0x000fe80000100800 */
[----:B------:R-:W-:Y:S04]  /*197e0*/  STL [R1+0x9bc], R8 ;  /* 0x0009bc0801007387 */ /* 0x000fe80000100800 */
[----:B------:R-:W-:Y:S04]  /*197f0*/  STL [R1+0xc], R5 ;  /* 0x00000c0501007387 */ /* 0x000fe80000100800 */
[----:B------:R-:W-:Y:S04]  /*19800*/  STL [R1+0x8], R4 ;  /* 0x0000080401007387 */ /* 0x000fe80000100800 */
[----:B------:R0:W-:Y:S04]  /*19810*/  STL [R1+0x4], R0 ;  /* 0x0000040001007387 */ /* 0x0001e80000100800 */
[----:B------:R1:W-:Y:S01]  /*19820*/  STL [R1], R3 ;  /* 0x0000000301007387 */ /* 0x0003e20000100800 */
[----:B0-----:R-:W-:-:S03]  /*19830*/  F2FP.BF16.F32.PACK_AB R0, R20, R21 ;  /* 0x000000151400723e */ /* 0x001fc600000010ff */
[----:B------:R0:W-:Y:S01]  /*19840*/  STL [R1+0x1c], R2 ;  /* 0x00001c0201007387 */ /* 0x0001e20000100800 */
[----:B-1----:R-:W-:-:S03]  /*19850*/  F2FP.BF16.F32.PACK_AB R3, R18, R19 ;  /* 0x000000131203723e */ /* 0x002fc600000010ff */
        /* <DEDUP_REMOVED lines=83> */
[----:B------:R-:W4:Y:S01]  /*19d90*/  LDL.LU R8, [R1+0x2b4] ;  /* 0x0002b40001087983 */ /* 0x000f220000300800 */
[----:B--2---:R-:W-:-:S03]  /*19da0*/  F2FP.BF16.F32.PACK_AB R19, R18, R19 ;  /* 0x000000131213723e */ /* 0x004fc600000010ff */
[----:B----4-:R0:W-:Y:S04]  /*19db0*/  STL [R1+0x9c0], R8 ;  /* 0x0009c00801007387 */ /* 0x0101e80000100800 */
[----:B0-----:R-:W2:Y:S04]  /*19dc0*/  LDL.LU R8, [R1+0x2bc] ;  /* 0x0002bc0001087983 */ /* 0x001ea80000300800 */
[----:B------:R-:W4:Y:S04]  /*19dd0*/  LDL.LU R16, [R1+0x3c4] ;  /* 0x0003c40001107983 */ /* 0x000f280000300800 */
        /* <DEDUP_REMOVED lines=88> */
[----:B------:R-:W3:Y:S02]  /*1a360*/  LDL.LU R18, [R1+0x9c8] ;  /* 0x0009c80001127983 */ /* 0x000ee40000300800 */
[----:B---3--:R-:W-:Y:S02]  /*1a370*/  F2FP.BF16.F32.PACK_AB R18, R17, R18 ;  /* 0x000000121112723e */ /* 0x008fe400000010ff */
[----:B------:R-:W2:Y:S02]  /*1a380*/  LDL.LU R17, [R1+0x9c4] ;  /* 0x0009c40001117983 */ /* 0x000ea40000300800 */
[----:B--2---:R-:W-:Y:S02]  /*1a390*/  F2FP.BF16.F32.PACK_AB R17, R8, R17 ;  /* 0x000000110811723e */ /* 0x004fe400000010ff */
[----:B------:R-:W4:Y:S01]  /*1a3a0*/  LDL.LU R8, [R1+0x9c0] ;  /* 0x0009c00001087983 */ /* 0x000f220000300800 */
[----:B------:R-:W-:Y:S02]  /*1a3b0*/  F2FP.BF16.F32.PACK_AB R15, R9, R15 ;  /* 0x0000000f090f723e */ /* 0x000fe400000010ff */
[----:B------:R-:W-:-:S02]  /*1a3c0*/  F2FP.BF16.F32.PACK_AB R14, R10, R14 ;  /* 0x0000000e0a0e723e */ /* 0x000fc400000010ff */
[----:B------:R-:W-:Y:S02]  /*1a3d0*/  F2FP.BF16.F32.PACK_AB R13, R11, R13 ;  /* 0x0000000d0b0d723e */ /* 0x000fe400000010ff */
[----:B------:R-:W-:Y:S02]  /*1a3e0*/  F2FP.BF16.F32.PACK_AB R12, R4, R12 ;  /* 0x0000000c040c723e */ /* 0x000fe400000010ff */
[----:B------:R-:W-:Y:S02]  /*1a3f0*/  F2FP.BF16.F32.PACK_AB R23, R5, R23 ;  /* 0x000000170517723e */ /* 0x000fe400000010ff */
[----:B------:R-:W-:Y:S02]  /*1a400*/  F2FP.BF16.F32.PACK_AB R22, R6, R22 ;  /* 0x000000160616723e */ /* 0x000fe400000010ff */
[----:B------:R-:W-:Y:S02]  /*1a410*/  F2FP.BF16.F32.PACK_AB R21, R7, R21 ;  /* 0x000000150715723e */ /* 0x000fe400000010ff */
[----:B----4-:R-:W-:-:S02]  /*1a420*/  F2FP.BF16.F32.PACK_AB R16, R8, R16 ;  /* 0x000000100810723e */ /* 0x010fc400000010ff */
[----:B------:R1:W5:Y:S04]  /*1a430*/  LDL.LU R8, [R1+0x9bc] ;  /* 0x0009bc0001087983 */ /* 0x0003680000300800 */
[----:B------:R1:W5:Y:S04]  /*1a440*/  LDL.LU R9, [R1+0x9b8] ;  /* 0x0009b80001097983 */ /* 0x0003680000300800 */
[----:B------:R1:W5:Y:S04]  /*1a450*/  LDL.LU R10, [R1+0x9b4] ;  /* 0x0009b400010a7983 */ /* 0x0003680000300800 */
[----:B------:R1:W5:Y:S04]  /*1a460*/  LDL.LU R11, [R1+0x9b0] ;  /* 0x0009b000010b7983 */ /* 0x0003680000300800 */
[----:B------:R1:W5:Y:S04]  /*1a470*/  LDL.LU R4, [R1+0x9ac] ;  /* 0x0009ac0001047983 */ /* 0x0003680000300800 */
[----:B------:R1:W5:Y:S04]  /*1a480*/  LDL.LU R5, [R1+0x9a8] ;  /* 0x0009a80001057983 */ /* 0x0003680000300800 */
[----:B------:R1:W5:Y:S04]  /*1a490*/  LDL.LU R6, [R1+0x9a4] ;  /* 0x0009a40001067983 */ /* 0x0003680000300800 */
[----:B------:R1:W5:Y:S01]  /*1a4a0*/  LDL.LU R7, [R1+0x9a0] ;  /* 0x0009a00001077983 */ /* 0x0003620000300800 */
[----:B------:R-:W-:-:S02]  /*1a4b0*/  F2FP.BF16.F32.PACK_AB R25, R24, R25 ;  /* 0x000000191819723e */ /* 0x000fc400000010ff */
[----:B------:R-:W-:Y:S02]  /*1a4c0*/  F2FP.BF16.F32.PACK_AB R20, R3, R20 ;  /* 0x000000140314723e */ /* 0x000fe400000010ff */
[----:B------:R-:W-:Y:S02]  /*1a4d0*/  F2FP.BF16.F32.PACK_AB R27, R0, R27 ;  /* 0x0000001b001b723e */ /* 0x000fe400000010ff */
[----:B------:R-:W-:Y:S02]  /*1a4e0*/  F2FP.BF16.F32.PACK_AB R26, R2, R26 ;  /* 0x0000001a021a723e */ /* 0x000fe400000010ff */
[----:B-1----:R-:W-:-:S07]  /*1a4f0*/  F2FP.BF16.F32.PACK_AB R24, R28, R29 ;  /* 0x0000001d1c18723e */ /* 0x002fce00000010ff */
.L_x_0:
[----:B-----5:R1:W-:Y:S01]  /*1a500*/  STL.64 [R1+0xa30], R10 ;  /* 0x000a300a01007387 */ /* 0x0203e20000100a00 */
[----:B------:R-:W-:Y:S01]  /*1a510*/  UMOV UR32, 0x400 ;  /* 0x0000040000207882 */ /* 0x000fe20000000000 */
[----:B------:R-:W2:Y:S01]  /*1a520*/  LDCU UR34, c[0x0][0x39c] ;  /* 0x00007380ff2277ac */ /* 0x000ea20008000800 */
[----:B------:R-:W3:Y:S01]  /*1a530*/  S2R R3, SR_TID.X ;  /* 0x0000000000037919 */ /* 0x000ee20000002100 */
[----:B------:R-:W4:Y:S01]  /*1a540*/  S2UR UR33, SR_CgaCtaId ;  /* 0x00000000002179c3 */ /* 0x000f220000008800 */
[----:B------:R-:W0:Y:S01]  /*1a550*/  LDCU.64 UR30, c[0x0][0x398] ;  /* 0x00007300ff1e77ac */ /* 0x000e220008000a00 */
[----:B------:R-:W0:Y:S01]  /*1a560*/  LDCU UR35, c[0x0][0x39c] ;  /* 0x00007380ff2377ac */ /* 0x000e220008000800 */
[----:B-1----:R-:W2:Y:S01]  /*1a570*/  LDL.LU R11, [R1+0x614] ;  /* 0x00061400010b7983 */ /* 0x002ea20000300800 */
[----:B------:R-:W1:Y:S03]  /*1a580*/  LDCU.64 UR44, c[0x0][0x398] ;  /* 0x00007300ff2c77ac */ /* 0x000e660008000a00 */
[----:B------:R-:W-:Y:S01]  /*1a590*/  STL.64 [R1+0xa28], R8 ;  /* 0x000a280801007387 */ /* 0x000fe20000100a00 */
[----:B------:R-:W0:Y:S03]  /*1a5a0*/  LDCU.64 UR46, c[0x0][0x390] ;  /* 0x00007200ff2e77ac */ /* 0x000e260008000a00 */
[----:B------:R-:W-:Y:S01]  /*1a5b0*/  STL.64 [R1+0xa20], R6 ;  /* 0x000a200601007387 */ /* 0x000fe20000100a00 */
[----:B------:R-:W0:Y:S03]  /*1a5c0*/  LDCU UR22, c[0x0][0x3b8] ;  /* 0x00007700ff1677ac */ /* 0x000e260008000800 */
[----:B------:R-:W-:Y:S01]  /*1a5d0*/  STL.64 [R1+0xa18], R4 ;  /* 0x000a180401007387 */ /* 0x000fe20000100a00 */
[----:B------:R-:W0:Y:S01]  /*1a5e0*/  LDCU.64 UR36, c[0x0][0x398] ;  /* 0x00007300ff2477ac */ /* 0x000e220008000a00 */
[----:B----4-:R-:W-:Y:S01]  /*1a5f0*/  ULEA UR32, UR33, UR32, 0x18 ;  /* 0x0000002021207291 */ /* 0x010fe2000f8ec0ff */
[----:B------:R-:W4:Y:S01]  /*1a600*/  LDCU UR52, c[0x0][0x39c] ;  /* 0x00007380ff3477ac */ /* 0x000f220008000800 */
[C---:B---3--:R-:W-:Y:S01]  /*1a610*/  LOP3.LUT R2, R3.reuse, 0x20, RZ, 0xc0, !PT ;  /* 0x0000002003027812 */ /* 0x048fe200078ec0ff */
[----:B------:R-:W3:Y:S01]  /*1a620*/  LDCU.64 UR38, c[0x0][0x398] ;  /* 0x00007300ff2677ac */ /* 0x000ee20008000a00 */
[----:B------:R-:W-:-:S02]  /*1a630*/  LOP3.LUT R28, R3, 0x1f, RZ, 0xc0, !PT ;  /* 0x0000001f031c7812 */ /* 0x000fc400078ec0ff */
[----:B------:R-:W-:Y:S01]  /*1a640*/  LEA R2, R2, UR32, 0x5 ;  /* 0x0000002002027c11 */ /* 0x000fe2000f8e28ff */
[----:B------:R-:W0:Y:S01]  /*1a650*/  LDCU.64 UR40, c[0x0][0x398] ;  /* 0x00007300ff2877ac */ /* 0x000e220008000a00 */
[----:B------:R-:W-:-:S03]  /*1a660*/  LOP3.LUT R3, R3, 0x3f, RZ, 0xc0, !PT ;  /* 0x0000003f03037812 */ /* 0x000fc600078ec0ff */
[----:B------:R-:W-:Y:S01]  /*1a670*/  IMAD R2, R28, 0x10, R2 ;  /* 0x000000101c027824 */ /* 0x000fe200078e0202 */
[----:B------:R-:W-:Y:S06]  /*1a680*/  BAR.SYNC.DEFER_BLOCKING 0x0 ;  /* 0x0000000000007b1d */ /* 0x000fec0000010000 */
[----:B------:R-:W0:Y:S01]  /*1a690*/  LDCU.64 UR42, c[0x0][0x398] ;  /* 0x00007300ff2a77ac */ /* 0x000e220008000a00 */
[----:B------:R-:W0:Y:S01]  /*1a6a0*/  LDCU.64 UR48, c[0x0][0x398] ;  /* 0x00007300ff3077ac */ /* 0x000e220008000a00 */
[----:B------:R-:W0:Y:S01]  /*1a6b0*/  LDCU UR59, c[0x0][0x398] ;  /* 0x00007300ff3b77ac */ /* 0x000e220008000800 */
[----:B------:R-:W0:Y:S01]  /*1a6c0*/  LDCU.64 UR50, c[0x0][0x398] ;  /* 0x00007300ff3277ac */ /* 0x000e220008000a00 */
[----:B------:R-:W0:Y:S01]  /*1a6d0*/  LDCU UR17, c[0x0][0x398] ;  /* 0x00007300ff1177ac */ /* 0x000e220008000800 */
[----:B------:R-:W-:Y:S01]  /*1a6e0*/  STSM.16.M88.4 [R2], R24 ;  /* 0x0000001802007844 */ /* 0x000fe20000000200 */
[----:B------:R-:W0:Y:S03]  /*1a6f0*/  LDCU UR77, c[0x0][0x39c] ;  /* 0x00007380ff4d77ac */ /* 0x000e260008000800 */
[----:B------:R-:W-:Y:S01]  /*1a700*/  STSM.16.M88.4 [R2+0x200], R20 ;  /* 0x0002001402007844 */ /* 0x000fe20000000200 */
[----:B------:R-:W0:Y:S01]  /*1a710*/  LDCU UR8, c[0x0][0x398] ;  /* 0x00007300ff0877ac */ /* 0x000e220008000800 */
        /* <DEDUP_REMOVED lines=42> */
[----:B------:R-:W0:Y:S02]  /*1a9c0*/  LDCU UR9, c[0x0][0x398] ;  /* 0x00007300ff0977ac */ /* 0x000e240008000800 */
[----:B0-2---:R-:W-:-:S02]  /*1a9d0*/  VIADD R0, R11, 0x7f ;  /* 0x0000007f0b007836 */ /* 0x005fc40000000000 */
[----:B------:R-:W-:Y:S01]  /*1a9e0*/  IMAD.MOV.U32 R28, RZ, RZ, R11 ;  /* 0x000000ffff1c7224 */ /* 0x000fe200078e000b */
[----:B------:R-:W-:Y:S02]  /*1a9f0*/  BAR.SYNC.DEFER_BLOCKING 0x0 ;  /* 0x0000000000007b1d */ /* 0x000fe40000010000 */
[----:B------:R-:W-:Y:S01]  /*1aa00*/  ISETP.GE.AND P1, PT, R0, UR31, PT ;  /* 0x0000001f00007c0c */ /* 0x000fe2000bf26270 */
[----:B------:R-:W-:-:S03]  /*1aa10*/  VIADD R0, R11, 0x1 ;  /* 0x000000010b007836 */ /* 0x000fc60000000000 */
[----:B------:R-:W0:Y:S02]  /*1aa20*/  LDCU UR31, c[0x0][0x398] ;  /* 0x00007300ff1f77ac */ /* 0x000e240008000800 */
[----:B------:R-:W-:Y:S01]  /*1aa30*/  ISETP.GE.AND P2, PT, R0, UR34, PT ;  /* 0x0000002200007c0c */ /* 0x000fe2000bf46270 */
[----:B------:R-:W-:-:S05]  /*1aa40*/  VIADD R0, R11, 0x2 ;  /* 0x000000020b007836 */ /* 0x000fca0000000000 */
[----:B------:R-:W-:Y:S01]  /*1aa50*/  ISETP.GE.AND P3, PT, R0, UR35, PT ;  /* 0x0000002300007c0c */ /* 0x000fe2000bf66270 */
[----:B------:R-:W2:Y:S01]  /*1aa60*/  LDCU.64 UR34, c[0x0][0x398] ;  /* 0x00007300ff2277ac */ /* 0x000ea20008000a00 */
[----:B------:R-:W-:Y:S02]  /*1aa70*/  LEA R0, R3, UR32, 0x4 ;  /* 0x0000002003007c11 */ /* 0x000fe4000f8e20ff */
[----:B------:R-:W0:Y:S01]  /*1aa80*/  LDC R3, c[0x0][0x3b4] ;  /* 0x0000ed00ff037b82 */ /* 0x000e220000000800 */
[----:B------:R-:W0:Y:S02]  /*1aa90*/  LDCU.64 UR32, c[0x0][0x398] ;  /* 0x00007300ff2077ac */ /* 0x000e240008000a00 */
[----:B------:R-:W1:Y:S04]  /*1aaa0*/  LDS.128 R20, [R0] ;  /* 0x0000000000147984 */ /* 0x000e680000000c00 */
[----:B------:R-:W0:Y:S01]  /*1aab0*/  LDS.128 R4, [R0+0x400] ;  /* 0x0004000000047984 */ /* 0x000e220000000c00 */
[----:B------:R-:W-:Y:S06]  /*1aac0*/  BAR.SYNC.DEFER_BLOCKING 0x0 ;  /* 0x0000000000007b1d */ /* 0x000fec0000010000 */
[----:B-1----:R-:W-:Y:S04]  /*1aad0*/  STL [R1+0x9b4], R23 ;  /* 0x0009b41701007387 */ /* 0x002fe80000100800 */
[----:B------:R-:W-:Y:S04]  /*1aae0*/  STL [R1+0x9c0], R22 ;  /* 0x0009c01601007387 */ /* 0x000fe80000100800 */
[----:B------:R1:W-:Y:S04]  /*1aaf0*/  STL.64 [R1+0x9b8], R20 ;  /* 0x0009b81401007387 */ /* 0x0003e80000100a00 */
[----:B-1----:R-:W2:Y:S04]  /*1ab00*/  LDL.LU R20, [R1+0x30] ;  /* 0x0000300001147983 */ /* 0x002ea80000300800 */
[----:B0-----:R-:W-:Y:S04]  /*1ab10*/  STL.64 [R1+0x1a0], R4 ;  /* 0x0001a00401007387 */ /* 0x001fe80000100a00 */
[----:B------:R-:W-:Y:S04]  /*1ab20*/  STL.64 [R1+0x1a8], R6 ;  /* 0x0001a80601007387 */ /* 0x000fe80000100a00 */
[----:B------:R-:W2:Y:S04]  /*1ab30*/  LDL.LU R21, [R1+0x34] ;  /* 0x0000340001157983 */ /* 0x000ea80000300800 */
[----:B------:R-:W2:Y:S04]  /*1ab40*/  LDL.LU R22, [R1+0x38] ;  /* 0x0000380001167983 */ /* 0x000ea80000300800 */
[----:B------:R-:W2:Y:S04]  /*1ab50*/  LDL.LU R23, [R1+0x3c] ;  /* 0x00003c0001177983 */ /* 0x000ea80000300800 */
[----:B------:R-:W3:Y:S04]  /*1ab60*/  LDL.LU R24, [R1+0x50] ;  /* 0x0000500001187983 */ /* 0x000ee80000300800 */
[----:B------:R-:W3:Y:S04]  /*1ab70*/  LDL.LU R25, [R1+0x54] ;  /* 0x0000540001197983 */ /* 0x000ee80000300800 */
[----:B------:R-:W3:Y:S04]  /*1ab80*/  LDL.LU R26, [R1+0x58] ;  /* 0x00005800011a7983 */ /* 0x000ee80000300800 */
[----:B------:R-:W3:Y:S04]  /*1ab90*/  LDL.LU R27, [R1+0x5c] ;  /* 0x00005c00011b7983 */ /* 0x000ee80000300800 */
[----:B------:R-:W-:Y:S04]  /*1aba0*/  STSM.16.M88.4 [R2], R12 ;  /* 0x0000000c02007844 */ /* 0x000fe80000000200 */
[----:B------:R-:W-:Y:S01]  /*1abb0*/  STSM.16.M88.4 [R2+0x200], R16 ;  /* 0x0002001002007844 */ /* 0x000fe20000000200 */
[----:B------:R-:W-:Y:S06]  /*1abc0*/  BAR.SYNC.DEFER_BLOCKING 0x0 ;  /* 0x0000000000007b1d */ /* 0x000fec0000010000 */
[----:B------:R-:W0:Y:S04]  /*1abd0*/  LDS.128 R12, [R0] ;  /* 0x00000000000c7984 */ /* 0x000e280000000c00 */
[----:B------:R-:W1:Y:S01]  /*1abe0*/  LDS.128 R16, [R0+0x400] ;  /* 0x0004000000107984 */ /* 0x000e620000000c00 */
[----:B------:R-:W-:Y:S06]  /*1abf0*/  BAR.SYNC.DEFER_BLOCKING 0x0 ;  /* 0x0000000000007b1d */ /* 0x000fec0000010000 */
[----:B--2---:R-:W-:Y:S04]  /*1ac00*/  STL.64 [R1+0xa40], R22 ;  /* 0x000a401601007387 */ /* 0x004fe80000100a00 */
[----:B------:R2:W-:Y:S04]  /*1ac10*/  STL.64 [R1+0xa38], R20 ;  /* 0x000a381401007387 */ /* 0x0005e80000100a00 */
[----:B--2---:R-:W2:Y:S04]  /*1ac20*/  LDL.LU R20, [R1+0x60] ;  /* 0x0000600001147983 */ /* 0x004ea80000300800 */
[----:B------:R-:W2:Y:S04]  /*1ac30*/  LDL.LU R21, [R1+0x64] ;  /* 0x0000640001157983 */ /* 0x000ea80000300800 */
[----:B------:R-:W2:Y:S04]  /*1ac40*/  LDL.LU R22, [R1+0x68] ;  /* 0x0000680001167983 */ /* 0x000ea80000300800 */
[----:B------:R-:W2:Y:S04]  /*1ac50*/  LDL.LU R23, [R1+0x6c] ;  /* 0x00006c0001177983 */ /* 0x000ea80000300800 */
[----:B------:R-:W3:Y:S04]  /*1ac60*/  LDL.LU R8, [R1+0x40] ;  /* 0x0000400001087983 */ /* 0x000ee80000300800 */
[----:B------:R-:W4:Y:S04]  /*1ac70*/  LDL.LU R9, [R1+0x44] ;  /* 0x0000440001097983 */ /* 0x000f280000300800 */
[----:B------:R-:W4:Y:S04]  /*1ac80*/  LDL.LU R10, [R1+0x48] ;  /* 0x00004800010a7983 */ /* 0x000f280000300800 */
[----:B------:R-:W4:Y:S04]  /*1ac90*/  LDL.LU R11, [R1+0x4c] ;  /* 0x00004c00010b7983 */ /* 0x000f280000300800 */
[----:B0-----:R-:W-:Y:S04]  /*1aca0*/  STL.64 [R1+0x9d0], R14 ;  /* 0x0009d00e01007387 */ /* 0x001fe80000100a00 */
[----:B------:R0:W-:Y:S04]  /*1acb0*/  STL.64 [R1+0x9c8], R12 ;  /* 0x0009c80c01007387 */ /* 0x0001e80000100a00 */
[----:B0-----:R-:W4:Y:S04]  /*1acc0*/  LDL.LU R12, [R1] ;  /* 0x00000000010c7983 */ /* 0x001f280000300800 */
[----:B------:R-:W4:Y:S04]  /*1acd0*/  LDL.LU R13, [R1+0x4] ;  /* 0x00000400010d7983 */ /* 0x000f280000300800 */
[----:B------:R-:W4:Y:S04]  /*1ace0*/  LDL.LU R14, [R1+0x8] ;  /* 0x00000800010e7983 */ /* 0x000f280000300800 */
[----:B------:R-:W4:Y:S04]  /*1acf0*/  LDL.LU R15, [R1+0xc] ;  /* 0x00000c00010f7983 */ /* 0x000f280000300800 */
[----:B------:R-:W4:Y:S04]  /*1ad00*/  LDL.LU R4, [R1+0x20] ;  /* 0x0000200001047983 */ /* 0x000f280000300800 */
[----:B------:R-:W4:Y:S04]  /*1ad10*/  LDL.LU R5, [R1+0x24] ;  /* 0x0000240001057983 */ /* 0x000f280000300800 */
[----:B------:R-:W4:Y:S04]  /*1ad20*/  LDL.LU R6, [R1+0x28] ;  /* 0x0000280001067983 */ /* 0x000f280000300800 */
[----:B------:R-:W4:Y:S04]  /*1ad30*/  LDL.LU R7, [R1+0x2c] ;  /* 0x00002c0001077983 */ /* 0x000f280000300800 */
[----:B-1----:R-:W-:Y:S04]  /*1ad40*/  STL.64 [R1+0x9e0], R18 ;  /* 0x0009e01201007387 */ /* 0x002fe80000100a00 */
[----:B------:R0:W-:Y:S04]  /*1ad50*/  STL.64 [R1+0x9d8], R16 ;  /* 0x0009d81001007387 */ /* 0x0001e80000100a00 */
[----:B0-----:R-:W4:Y:S04]  /*1ad60*/  LDL.LU R16, [R1+0x10] ;  /* 0x0000100001107983 */ /* 0x001f280000300800 */
[----:B------:R-:W4:Y:S04]  /*1ad70*/  LDL.LU R17, [R1+0x14] ;  /* 0x0000140001117983 */ /* 0x000f280000300800 */
[----:B------:R-:W4:Y:S04]  /*1ad80*/  LDL.LU R18, [R1+0x18] ;  /* 0x0000180001127983 */ /* 0x000f280000300800 */
[----:B------:R-:W4:Y:S04]  /*1ad90*/  LDL.LU R19, [R1+0x1c] ;  /* 0x00001c0001137983 */ /* 0x000f280000300800 */
[----:B--2---:R-:W-:Y:S04]  /*1ada0*/  STSM.16.M88.4 [R2], R20 ;  /* 0x0000001402007844 */ /* 0x004fe80000000200 */
[----:B---3--:R0:W-:Y:S01]  /*1adb0*/  STSM.16.M88.4 [R2+0x200], R24 ;  /* 0x0002001802007844 */ /* 0x0081e20000000200 */
[----:B------:R-:W-:Y:S06]  /*1adc0*/  BAR.SYNC.DEFER_BLOCKING 0x0 ;  /* 0x0000000000007b1d */ /* 0x000fec0000010000 */
[----:B0-----:R-:W2:Y:S04]  /*1add0*/  LDL.LU R24, [R1+0x70] ;  /* 0x0000700001187983 */ /* 0x001ea80000300800 */
[----:B------:R-:W2:Y:S04]  /*1ade0*/  LDL.LU R25, [R1+0x74] ;  /* 0x0000740001197983 */ /* 0x000ea80000300800 */
[----:B------:R-:W2:Y:S04]  /*1adf0*/  LDL.LU R26, [R1+0x78] ;  /* 0x00007800011a7983 */ /* 0x000ea80000300800 */
[----:B------:R-:W0:Y:S04]  /*1ae00*/  LDS.128 R20, [R0] ;  /* 0x0000000000147984 */ /* 0x000e280000000c00 */
[----:B------:R-:W2:Y:S04]  /*1ae10*/  LDL.LU R27, [R1+0x7c] ;  /* 0x00007c00011b7983 */ /* 0x000ea80000300800 */
[----:B0-----:R-:W-:Y:S04]  /*1ae20*/  STL.64 [R1+0x50], R20 ;  /* 0x0000501401007387 */ /* 0x001fe80000100a00 */
[----:B------:R-:W-:Y:S04]  /*1ae30*/  STL.64 [R1+0x58], R22 ;  /* 0x0000581601007387 */ /* 0x000fe80000100a00 */
[----:B------:R-:W0:Y:S01]  /*1ae40*/  LDS.128 R20, [R0+0x400] ;  /* 0x0004000000147984 */ /* 0x000e220000000c00 */
[----:B------:R-:W-:Y:S06]  /*1ae50*/  BAR.SYNC.DEFER_BLOCKING 0x0 ;  /* 0x0000000000007b1d */ /* 0x000fec0000010000 */
[----:B0-----:R-:W-:Y:S04]  /*1ae60*/  STL.64 [R1+0x60], R20 ;  /* 0x0000601401007387 */ /* 0x001fe80000100a00 */
[----:B------:R0:W-:Y:S04]  /*1ae70*/  STL.64 [R1+0x68], R22 ;  /* 0x0000681601007387 */ /* 0x0001e80000100a00 */
[----:B0-----:R-:W3:Y:S04]  /*1ae80*/  LDL.LU.64 R22, [R1+0xa40] ;  /* 0x000a400001167983 */ /* 0x001ee80000300a00 */
[----:B------:R-:W3:Y:S04]  /*1ae90*/  LDL.LU.64 R20, [R1+0xa38] ;  /* 0x000a380001147983 */ /* 0x000ee80000300a00 */
[----:B----4-:R0:W-:Y:S04]  /*1aea0*/  STSM.16.M88.4 [R2], R8 ;  /* 0x0000000802007844 */ /* 0x0101e80000000200 */
[----:B0-----:R-:W4:Y:S04]  /*1aeb0*/  LDL.LU.64 R10, [R1+0xa30] ;  /* 0x000a3000010a7983 */ /* 0x001f280000300a00 */
[----:B------:R-:W4:Y:S04]  /*1aec0*/  LDL.LU.64 R8, [R1+0xa28] ;  /* 0x000a280001087983 */ /* 0x000f280000300a00 */
[----:B---3--:R-:W-:Y:S01]  /*1aed0*/  STSM.16.M88.4 [R2+0x200], R20 ;  /* 0x0002001402007844 */ /* 0x008fe20000000200 */
[----:B------:R-:W-:Y:S06]  /*1aee0*/  BAR.SYNC.DEFER_BLOCKING 0x0 ;  /* 0x0000000000007b1d */ /* 0x000fec0000010000 */
[----:B------:R-:W0:Y:S04]  /*1aef0*/  LDS.128 R20, [R0] ;  /* 0x0000000000147984 */ /* 0x000e280000000c00 */
[----:B0-----:R-:W-:Y:S04]  /*1af00*/  STL.64 [R1+0x30], R20 ;  /* 0x0000301401007387 */ /* 0x001fe80000100a00 */
[----:B------:R-:W-:Y:S04]  /*1af10*/  STL.64 [R1+0x38], R22 ;  /* 0x0000381601007387 */ /* 0x000fe80000100a00 */
[----:B------:R-:W0:Y:S01]  /*1af20*/  LDS.128 R20, [R0+0x400] ;  /* 0x0004000000147984 */ /* 0x000e220000000c00 */
[----:B------:R-:W-:Y:S06]  /*1af30*/  BAR.SYNC.DEFER_BLOCKING 0x0 ;  /* 0x0000000000007b1d */ /* 0x000fec0000010000 */
[----:B------:R-:W-:Y:S04]  /*1af40*/  STSM.16.M88.4 [R2], R4 ;  /* 0x0000000402007844 */ /* 0x000fe80000000200 */
[----:B0-----:R0:W-:Y:S04]  /*1af50*/  STL.64 [R1+0x40], R20 ;  /* 0x0000401401007387 */ /* 0x0011e80000100a00 */
[----:B------:R1:W-:Y:S04]  /*1af60*/  STL.64 [R1+0x48], R22 ;  /* 0x0000481601007387 */ /* 0x0003e80000100a00 */
[----:B0-----:R-:W3:Y:S04]  /*1af70*/  LDL.LU R20, [R1+0x90] ;  /* 0x0000900001147983 */ /* 0x001ee80000300800 */
[----:B------:R-:W3:Y:S04]  /*1af80*/  LDL.LU R21, [R1+0x94] ;  /* 0x0000940001157983 */ /* 0x000ee80000300800 */
[----:B-1----:R-:W3:Y:S04]  /*1af90*/  LDL.LU R22, [R1+0x98] ;  /* 0x0000980001167983 */ /* 0x002ee80000300800 */
[----:B------:R-:W3:Y:S04]  /*1afa0*/  LDL.LU R23, [R1+0x9c] ;  /* 0x00009c0001177983 */ /* 0x000ee80000300800 */
[----:B------:R-:W2:Y:S04]  /*1afb0*/  LDL.LU.64 R6, [R1+0xa20] ;  /* 0x000a200001067983 */ /* 0x000ea80000300a00 */
[----:B------:R-:W2:Y:S04]  /*1afc0*/  LDL.LU.64 R4, [R1+0xa18] ;  /* 0x000a180001047983 */ /* 0x000ea80000300a00 */
[----:B------:R-:W-:Y:S01]  /*1afd0*/  STSM.16.M88.4 [R2+0x200], R16 ;  /* 0x0002001002007844 */ /* 0x000fe20000000200 */
[----:B------:R-:W-:Y:S06]  /*1afe0*/  BAR.SYNC.DEFER_BLOCKING 0x0 ;  /* 0x0000000000007b1d */ /* 0x000fec0000010000 */
[----:B------:R-:W0:Y:S04]  /*1aff0*/  LDS.128 R16, [R0] ;  /* 0x0000000000107984 */ /* 0x000e280000000c00 */
[----:B0-----:R-:W-:Y:S04]  /*1b000*/  STL.64 [R1+0x20], R16 ;  /* 0x0000201001007387 */ /* 0x001fe80000100a00 */
[----:B------:R-:W-:Y:S04]  /*1b010*/  STL.64 [R1+0x28], R18 ;  /* 0x0000281201007387 */ /* 0x000fe80000100a00 */
[----:B------:R-:W0:Y:S01]  /*1b020*/  LDS.128 R16, [R0+0x400] ;  /* 0x0004000000107984 */ /* 0x000e220000000c00 */
[----:B------:R-:W-:Y:S06]  /*1b030*/  BAR.SYNC.DEFER_BLOCKING 0x0 ;  /* 0x0000000000007b1d */ /* 0x000fec0000010000 */
[----:B------:R-:W-:Y:S04]  /*1b040*/  STSM.16.M88.4 [R2], R12 ;  /* 0x0000000c02007844 */ /* 0x000fe80000000200 */
[----:B----4-:R-:W-:Y:S01]  /*1b050*/  STSM.16.M88.4 [R2+0x200], R8 ;  /* 0x0002000802007844 */ /* 0x010fe20000000200 */
[----:B------:R-:W-:Y:S06]  /*1b060*/  BAR.SYNC.DEFER_BLOCKING 0x0 ;  /* 0x0000000000007b1d */ /* 0x000fec0000010000 */
[----:B0-----:R-:W-:Y:S04]  /*1b070*/  STL.64 [R1+0x1c0], R16 ;  /* 0x0001c01001007387 */ /* 0x001fe80000100a00 */
[----:B------:R-:W-:Y:S04]  /*1b080*/  STL.64 [R1+0x1c8], R18 ;  /* 0x0001c81201007387 */ /* 0x000fe80000100a00 */
[----:B------:R-:W0:Y:S04]  /*1b090*/  LDS.128 R12, [R0] ;  /* 0x00000000000c7984 */ /* 0x000e280000000c00 */
[----:B------:R-:W1:Y:S01]  /*1b0a0*/  LDS.128 R8, [R0+0x400] ;  /* 0x0004000000087984 */ /* 0x000e620000000c00 */
[----:B------:R-:W-:Y:S06]  /*1b0b0*/  BAR.SYNC.DEFER_BLOCKING 0x0 ;  /* 0x0000000000007b1d */ /* 0x000fec0000010000 */
[----:B0-----:R-:W-:Y:S04]  /*1b0c0*/  STL.64 [R1+0x10], R12 ;  /* 0x0000100c01007387 */ /* 0x001fe80000100a00 */
[----:B------:R-:W-:Y:S04]  /*1b0d0*/  STL.64 [R1+0x18], R14 ;  /* 0x0000180e01007387 */ /* 0x000fe80000100a00 */
[----:B-1----:R-:W-:Y:S04]  /*1b0e0*/  STL.64 [R1+0x1b0], R8 ;  /* 0x0001b00801007387 */ /* 0x002fe80000100a00 */
[----:B------:R-:W-:Y:S04]  /*1b0f0*/  STL.64 [R1+0x1b8], R10 ;  /* 0x0001b80a01007387 */ /* 0x000fe80000100a00 */
[----:B--2---:R-:W-:Y:S04]  /*1b100*/  STSM.16.M88.4 [R2], R4 ;  /* 0x0000000402007844 */ /* 0x004fe80000000200 */
[----:B------:R0:W-:Y:S01]  /*1b110*/  STSM.16.M88.4 [R2+0x200], R24 ;  /* 0x0002001802007844 */ /* 0x0001e20000000200 */
[----:B------:R-:W-:Y:S06]  /*1b120*/  BAR.SYNC.DEFER_BLOCKING 0x0 ;  /* 0x0000000000007b1d */ /* 0x000fec0000010000 */
[----:B0-----:R-:W2:Y:S04]  /*1b130*/  LDL.LU R24, [R1+0xb0] ;  /* 0x0000b00001187983 */ /* 0x001ea80000300800 */
[----:B------:R-:W2:Y:S04]  /*1b140*/  LDL.LU R25, [R1+0xb4] ;  /* 0x0000b40001197983 */ /* 0x000ea80000300800 */
[----:B------:R-:W2:Y:S04]  /*1b150*/  LDL.LU R26, [R1+0xb8] ;  /* 0x0000b800011a7983 */ /* 0x000ea80000300800 */
[----:B------:R-:W0:Y:S04]  /*1b160*/  LDS.128 R8, [R0] ;  /* 0x0000000000087984 */ /* 0x000e280000000c00 */
[----:B------:R-:W1:Y:S04]  /*1b170*/  LDS.128 R4, [R0+0x400] ;  /* 0x0004000000047984 */ /* 0x000e680000000c00 */
[----:B------:R-:W2:Y:S04]  /*1b180*/  LDL.LU R27, [R1+0xbc] ;  /* 0x0000bc00011b7983 */ /* 0x000ea80000300800 */
[----:B------:R-:W4:Y:S04]  /*1b190*/  LDL.LU R16, [R1+0xa0] ;  /* 0x0000a00001107983 */ /* 0x000f280000300800 */
[----:B------:R-:W4:Y:S04]  /*1b1a0*/  LDL.LU R17, [R1+0xa4] ;  /* 0x0000a40001117983 */ /* 0x000f280000300800 */
[----:B------:R-:W4:Y:S04]  /*1b1b0*/  LDL.LU R18, [R1+0xa8] ;  /* 0x0000a80001127983 */ /* 0x000f280000300800 */
[----:B------:R-:W4:Y:S01]  /*1b1c0*/  LDL.LU R19, [R1+0xac] ;  /* 0x0000ac0001137983 */ /* 0x000f220000300800 */
[----:B------:R-:W-:Y:S06]  /*1b1d0*/  BAR.SYNC.DEFER_BLOCKING 0x0 ;  /* 0x0000000000007b1d */ /* 0x000fec0000010000 */
[----:B0-----:R0:W-:Y:S04]  /*1b1e0*/  STL.64 [R1+0x1d0], R8 ;  /* 0x0001d00801007387 */ /* 0x0011e80000100a00 */
[----:B------:R0:W-:Y:S04]  /*1b1f0*/  STL.64 [R1+0x1d8], R10 ;  /* 0x0001d80a01007387 */ /* 0x0001e80000100a00 */
[----:B-1----:R-:W-:Y:S04]  /*1b200*/  STL.64 [R1+0x1e0], R4 ;  /* 0x0001e00401007387 */ /* 0x002fe80000100a00 */
[----:B------:R-:W-:Y:S04]  /*1b210*/  STL.64 [R1+0x1e8], R6 ;  /* 0x0001e80601007387 */ /* 0x000fe80000100a00 */
[----:B0-----:R-:W2:Y:S04]  /*1b220*/  LDL.LU R8, [R1+0xc0] ;  /* 0x0000c00001087983 */ /* 0x001ea80000300800 */
[----:B------:R-:W2:Y:S04]  /*1b230*/  LDL.LU R9, [R1+0xc4] ;  /* 0x0000c40001097983 */ /* 0x000ea80000300800 */
[----:B------:R-:W2:Y:S04]  /*1b240*/  LDL.LU R10, [R1+0xc8] ;  /* 0x0000c800010a7983 */ /* 0x000ea80000300800 */
[----:B------:R-:W2:Y:S04]  /*1b250*/  LDL.LU R11, [R1+0xcc] ;  /* 0x0000cc00010b7983 */ /* 0x000ea80000300800 */
[----:B---3--:R-:W-:Y:S04]  /*1b260*/  STSM.16.M88.4 [R2], R20 ;  /* 0x0000001402007844 */ /* 0x008fe80000000200 */
[----:B--2---:R-:W-:Y:S04]  /*1b270*/  STL.64 [R1+0xa10], R10 ;  /* 0x000a100a01007387 */ /* 0x004fe80000100a00 */
[----:B------:R0:W-:Y:S04]  /*1b280*/  STL.64 [R1+0xa08], R8 ;  /* 0x000a080801007387 */ /* 0x0001e80000100a00 */
[----:B0-----:R-:W2:Y:S04]  /*1b290*/  LDL.LU R8, [R1+0x80] ;  /* 0x0000800001087983 */ /* 0x001ea80000300800 */
[----:B------:R-:W2:Y:S04]  /*1b2a0*/  LDL.LU R9, [R1+0x84] ;  /* 0x0000840001097983 */ /* 0x000ea80000300800 */
[----:B------:R-:W2:Y:S04]  /*1b2b0*/  LDL.LU R10, [R1+0x88] ;  /* 0x00008800010a7983 */ /* 0x000ea80000300800 */
[----:B------:R-:W2:Y:S04]  /*1b2c0*/  LDL.LU R11, [R1+0x8c] ;  /* 0x00008c00010b7983 */ /* 0x000ea80000300800 */
        /* <DEDUP_REMOVED lines=12> */
[----:B--2---:R-:W-:Y:S01]  /*1b390*/  STSM.16.M88.4 [R2+0x200], R8 ;  /* 0x0002000802007844 */ /* 0x004fe20000000200 */
[----:B------:R-:W-:Y:S06]  /*1b3a0*/  BAR.SYNC.DEFER_BLOCKING 0x0 ;  /* 0x0000000000007b1d */ /* 0x000fec0000010000 */
[----:B------:R-:W0:Y:S04]  /*1b3b0*/  LDS.128 R8, [R0] ;  /* 0x0000000000087984 */ /* 0x000e280000000c00 */
[----:B0-----:R-:W-:Y:S04]  /*1b3c0*/  STL.64 [R1+0x70], R8 ;  /* 0x0000700801007387 */ /* 0x001fe80000100a00 */
[----:B------:R-:W-:Y:S04]  /*1b3d0*/  STL.64 [R1+0x78], R10 ;  /* 0x0000780a01007387 */ /* 0x000fe80000100a00 */
[----:B------:R-:W0:Y:S01]  /*1b3e0*/  LDS.128 R8, [R0+0x400] ;  /* 0x0004000000087984 */ /* 0x000e220000000c00 */
[----:B------:R-:W-:Y:S06]  /*1b3f0*/  BAR.SYNC.DEFER_BLOCKING 0x0 ;  /* 0x0000000000007b1d */ /* 0x000fec0000010000 */
[----:B----4-:R1:W-:Y:S04]  /*1b400*/  STSM.16.M88.4 [R2], R16 ;  /* 0x0000001002007844 */ /* 0x0103e80000000200 */
[----:B------:R2:W-:Y:S04]  /*1b410*/  STSM.16.M88.4 [R2+0x200], R24 ;  /* 0x0002001802007844 */ /* 0x0005e80000000200 */
[----:B0-----:R-:W-:Y:S04]  /*1b420*/  STL.64 [R1+0x80], R8 ;  /* 0x0000800801007387 */ /* 0x001fe80000100a00 */
[----:B------:R-:W-:Y:S01]  /*1b430*/  STL.64 [R1+0x88], R10 ;  /* 0x0000880a01007387 */ /* 0x000fe20000100a00 */
[----:B------:R-:W-:Y:S06]  /*1b440*/  BAR.SYNC.DEFER_BLOCKING 0x0 ;  /* 0x0000000000007b1d */ /* 0x000fec0000010000 */
[----:B-1----:R-:W4:Y:S04]  /*1b450*/  LDL.LU R16, [R1+0x110] ;  /* 0x0001100001107983 */ /* 0x002f280000300800 */
[----:B------:R-:W4:Y:S04]  /*1b460*/  LDL.LU R17, [R1+0x114] ;  /* 0x0001140001117983 */ /* 0x000f280000300800 */
[----:B------:R-:W4:Y:S04]  /*1b470*/  LDL.LU R18, [R1+0x118] ;  /* 0x0001180001127983 */ /* 0x000f280000300800 */
[----:B------:R-:W4:Y:S04]  /*1b480*/  LDL.LU R19, [R1+0x11c] ;  /* 0x00011c0001137983 */ /* 0x000f280000300800 */
[----:B------:R-:W0:Y:S04]  /*1b490*/  LDS.128 R8, [R0] ;  /* 0x0000000000087984 */ /* 0x000e280000000c00 */
[----:B--2---:R-:W2:Y:S04]  /*1b4a0*/  LDL.LU R24, [R1+0x100] ;  /* 0x0001000001187983 */ /* 0x004ea80000300800 */
[----:B------:R-:W2:Y:S04]  /*1b4b0*/  LDL.LU R25, [R1+0x104] ;  /* 0x0001040001197983 */ /* 0x000ea80000300800 */
[----:B------:R-:W2:Y:S04]  /*1b4c0*/  LDL.LU R26, [R1+0x108] ;  /* 0x00010800011a7983 */ /* 0x000ea80000300800 */
[----:B------:R-:W2:Y:S04]  /*1b4d0*/  LDL.LU R27, [R1+0x10c] ;  /* 0x00010c00011b7983 */ /* 0x000ea80000300800 */
[----:B0-----:R-:W-:Y:S04]  /*1b4e0*/  STL.64 [R1+0xa0], R8 ;  /* 0x0000a00801007387 */ /* 0x001fe80000100a00 */
[----:B------:R-:W-:Y:S04]  /*1b4f0*/  STL.64 [R1+0xa8], R10 ;  /* 0x0000a80a01007387 */ /* 0x000fe80000100a00 */
[----:B------:R-:W0:Y:S01]  /*1b500*/  LDS.128 R8, [R0+0x400] ;  /* 0x0004000000087984 */ /* 0x000e220000000c00 */
[----:B------:R-:W-:Y:S06]  /*1b510*/  BAR.SYNC.DEFER_BLOCKING 0x0 ;  /* 0x0000000000007b1d */ /* 0x000fec0000010000 */
[----:B0-----:R-:W-:Y:S04]  /*1b520*/  STL.64 [R1+0x1f0], R8 ;  /* 0x0001f00801007387 */ /* 0x001fe80000100a00 */
[----:B------:R0:W-:Y:S04]  /*1b530*/  STL.64 [R1+0x1f8], R10 ;  /* 0x0001f80a01007387 */ /* 0x0001e80000100a00 */
[----:B0-----:R-:W2:Y:S04]  /*1b540*/  LDL.LU.64 R10, [R1+0xa10] ;  /* 0x000a1000010a7983 */ /* 0x001ea80000300a00 */
[----:B------:R-:W2:Y:S04]  /*1b550*/  LDL.LU.64 R8, [R1+0xa08] ;  /* 0x000a080001087983 */ /* 0x000ea80000300a00 */
[----:B---3--:R-:W-:Y:S04]  /*1b560*/  STSM.16.M88.4 [R2], R4 ;  /* 0x0000000402007844 */ /* 0x008fe80000000200 */
[----:B--2---:R-:W-:Y:S01]  /*1b570*/  STSM.16.M88.4 [R2+0x200], R8 ;  /* 0x0002000802007844 */ /* 0x004fe20000000200 */
[----:B------:R-:W-:Y:S06]  /*1b580*/  BAR.SYNC.DEFER_BLOCKING 0x0 ;  /* 0x0000000000007b1d */ /* 0x000fec0000010000 */
[----:B------:R-:W0:Y:S04]  /*1b590*/  LDS.128 R8, [R0] ;  /* 0x0000000000087984 */ /* 0x000e280000000c00 */
[----:B------:R-:W1:Y:S01]  /*1b5a0*/  LDS.128 R4, [R0+0x400] ;  /* 0x0004000000047984 */ /* 0x000e620000000c00 */
[----:B------:R-:W-:Y:S06]  /*1b5b0*/  BAR.SYNC.DEFER_BLOCKING 0x0 ;  /* 0x0000000000007b1d */ /* 0x000fec0000010000 */
[----:B------:R-:W-:Y:S04]  /*1b5c0*/  STSM.16.M88.4 [R2], R12 ;  /* 0x0000000c02007844 */ /* 0x000fe80000000200 */
[----:B------:R2:W-:Y:S04]  /*1b5d0*/  STSM.16.M88.4 [R2+0x200], R20 ;  /* 0x0002001402007844 */ /* 0x0005e80000000200 */
[----:B0-----:R-:W-:Y:S04]  /*1b5e0*/  STL.64 [R1+0x90], R8 ;  /* 0x0000900801007387 */ /* 0x001fe80000100a00 */
[----:B------:R-:W-:Y:S01]  /*1b5f0*/  STL.64 [R1+0x98], R10 ;  /* 0x0000980a01007387 */ /* 0x000fe20000100a00 */
[----:B------:R-:W-:Y:S06]  /*1b600*/  BAR.SYNC.DEFER_BLOCKING 0x0 ;  /* 0x0000000000007b1d */ /* 0x000fec0000010000 */
[----:B-1----:R-:W-:Y:S04]  /*1b610*/  STL.64 [R1+0xc0], R4 ;  /* 0x0000c00401007387 */ /* 0x002fe80000100a00 */
[----:B------:R-:W-:Y:S04]  /*1b620*/  STL.64 [R1+0xc8], R6 ;  /* 0x0000c80601007387 */ /* 0x000fe80000100a00 */
[----:B--2---:R-:W2:Y:S04]  /*1b630*/  LDL.LU R20, [R1+0x130] ;  /* 0x0001300001147983 */ /* 0x004ea80000300800 */
[----:B------:R-:W0:Y:S04]  /*1b640*/  LDS.128 R8, [R0] ;  /* 0x0000000000087984 */ /* 0x000e280000000c00 */
[----:B------:R-:W1:Y:S01]  /*1b650*/  LDS.128 R4, [R0+0x400] ;  /* 0x0004000000047984 */ /* 0x000e620000000c00 */
[----:B------:R-:W-:Y:S06]  /*1b660*/  BAR.SYNC.DEFER_BLOCKING 0x0 ;  /* 0x0000000000007b1d */ /* 0x000fec0000010000 */
[----:B0-----:R-:W-:Y:S04]  /*1b670*/  STL.64 [R1+0xd0], R8 ;  /* 0x0000d00801007387 */ /* 0x001fe80000100a00 */
[----:B------:R-:W-:Y:S04]  /*1b680*/  STL.64 [R1+0xd8], R10 ;  /* 0x0000d80a01007387 */ /* 0x000fe80000100a00 */
[----:B-1----:R-:W-:Y:S04]  /*1b690*/  STL.64 [R1+0xf0], R4 ;  /* 0x0000f00401007387 */ /* 0x002fe80000100a00 */
        /* <DEDUP_REMOVED lines=8> */
[----:B----4-:R0:W-:Y:S04]  /*1b720*/  STSM.16.M88.4 [R2], R16 ;  /* 0x0000001002007844 */ /* 0x0101e80000000200 */
[----:B0-----:R-:W4:Y:S04]  /*1b730*/  LDL.LU R16, [R1+0x140] ;  /* 0x0001400001107983 */ /* 0x001f280000300800 */
[----:B------:R-:W4:Y:S04]  /*1b740*/  LDL.LU R17, [R1+0x144] ;  /* 0x0001440001117983 */ /* 0x000f280000300800 */
[----:B------:R-:W2:Y:S04]  /*1b750*/  LDL.LU R18, [R1+0x148] ;  /* 0x0001480001127983 */ /* 0x000ea80000300800 */
[----:B------:R-:W2:Y:S04]  /*1b760*/  LDL.LU R19, [R1+0x14c] ;  /* 0x00014c0001137983 */ /* 0x000ea80000300800 */
[----:B------:R-:W-:Y:S01]  /*1b770*/  STSM.16.M88.4 [R2+0x200], R24 ;  /* 0x0002001802007844 */ /* 0x000fe20000000200 */
[----:B------:R-:W-:Y:S06]  /*1b780*/  BAR.SYNC.DEFER_BLOCKING 0x0 ;  /* 0x0000000000007b1d */ /* 0x000fec0000010000 */
[----:B------:R-:W-:Y:S04]  /*1b790*/  LDS.128 R4, [R0+0x400] ;  /* 0x0004000000047984 */ /* 0x000fe80000000c00 */
[----:B--2---:R-:W-:Y:S04]  /*1b7a0*/  STL.64 [R1+0x9f0], R18 ;  /* 0x0009f01201007387 */ /* 0x004fe80000100a00 */
[----:B----4-:R0:W-:Y:S04]  /*1b7b0*/  STL.64 [R1+0x9e8], R16 ;  /* 0x0009e81001007387 */ /* 0x0101e80000100a00 */
[----:B0-----:R-:W2:Y:S04]  /*1b7c0*/  LDL.LU R16, [R1+0x150] ;  /* 0x0001500001107983 */ /* 0x001ea80000300800 */
[----:B------:R-:W2:Y:S04]  /*1b7d0*/  LDL.LU R17, [R1+0x154] ;  /* 0x0001540001117983 */ /* 0x000ea80000300800 */
[----:B------:R-:W4:Y:S04]  /*1b7e0*/  LDL.LU R18, [R1+0x158] ;  /* 0x0001580001127983 */ /* 0x000f280000300800 */
[----:B------:R-:W4:Y:S04]  /*1b7f0*/  LDL.LU R19, [R1+0x15c] ;  /* 0x00015c0001137983 */ /* 0x000f280000300800 */
[----:B----4-:R-:W-:Y:S04]  /*1b800*/  STL.64 [R1+0xa00], R18 ;  /* 0x000a001201007387 */ /* 0x010fe80000100a00 */
[----:B--2---:R-:W-:Y:S04]  /*1b810*/  STL.64 [R1+0x9f8], R16 ;  /* 0x0009f81001007387 */ /* 0x004fe80000100a00 */
[----:B------:R-:W0:Y:S01]  /*1b820*/  LDS.128 R16, [R0] ;  /* 0x0000000000107984 */ /* 0x000e220000000c00 */
[----:B------:R-:W-:Y:S06]  /*1b830*/  BAR.SYNC.DEFER_BLOCKING 0x0 ;  /* 0x0000000000007b1d */ /* 0x000fec0000010000 */
[----:B------:R-:W2:Y:S04]  /*1b840*/  LDL.LU R8, [R1+0x160] ;  /* 0x0001600001087983 */ /* 0x000ea80000300800 */
[----:B------:R-:W2:Y:S04]  /*1b850*/  LDL.LU R9, [R1+0x164] ;  /* 0x0001640001097983 */ /* 0x000ea80000300800 */
[----:B------:R-:W2:Y:S04]  /*1b860*/  LDL.LU R10, [R1+0x168] ;  /* 0x00016800010a7983 */ /* 0x000ea80000300800 */
[----:B------:R-:W2:Y:S04]  /*1b870*/  LDL.LU R11, [R1+0x16c] ;  /* 0x00016c00010b7983 */ /* 0x000ea80000300800 */
[----:B---3--:R1:W-:Y:S04]  /*1b880*/  STSM.16.M88.4 [R2], R12 ;  /* 0x0000000c02007844 */ /* 0x0083e80000000200 */
[----:B------:R-:W-:Y:S04]  /*1b890*/  STSM.16.M88.4 [R2+0x200], R20 ;  /* 0x0002001402007844 */ /* 0x000fe80000000200 */
[----:B------:R-:W3:Y:S04]  /*1b8a0*/  LDL.LU R24, [R1+0x170] ;  /* 0x0001700001187983 */ /* 0x000ee80000300800 */
[----:B------:R-:W3:Y:S04]  /*1b8b0*/  LDL.LU R25, [R1+0x174] ;  /* 0x0001740001197983 */ /* 0x000ee80000300800 */
[----:B------:R-:W3:Y:S04]  /*1b8c0*/  LDL.LU R26, [R1+0x178] ;  /* 0x00017800011a7983 */ /* 0x000ee80000300800 */
[----:B------:R-:W3:Y:S04]  /*1b8d0*/  LDL.LU R27, [R1+0x17c] ;  /* 0x00017c00011b7983 */ /* 0x000ee80000300800 */
[----:B0-----:R-:W-:Y:S04]  /*1b8e0*/  STL.64 [R1+0xe0], R16 ;  /* 0x0000e01001007387 */ /* 0x001fe80000100a00 */
[----:B------:R-:W-:Y:S01]  /*1b8f0*/  STL.64 [R1+0xe8], R18 ;  /* 0x0000e81201007387 */ /* 0x000fe20000100a00 */
[----:B------:R-:W-:Y:S06]  /*1b900*/  BAR.SYNC.DEFER_BLOCKING 0x0 ;  /* 0x0000000000007b1d */ /* 0x000fec0000010000 */
[----:B------:R-:W0:Y:S04]  /*1b910*/  LDS.128 R16, [R0] ;  /* 0x0000000000107984 */ /* 0x000e280000000c00 */
[----:B------:R4:W-:Y:S04]  /*1b920*/  STL.64 [R1+0x100], R4 ;  /* 0x0001000401007387 */ /* 0x0009e80000100a00 */
[----:B------:R-:W-:Y:S04]  /*1b930*/  STL.64 [R1+0x108], R6 ;  /* 0x0001080601007387 */ /* 0x000fe80000100a00 */
[----:B-1----:R-:W2:Y:S04]  /*1b940*/  LDL.LU R12, [R1+0x190] ;  /* 0x00019000010c7983 */ /* 0x002ea80000300800 */
[----:B------:R-:W2:Y:S04]  /*1b950*/  LDL.LU R13, [R1+0x194] ;  /* 0x00019400010d7983 */ /* 0x000ea80000300800 */
[----:B------:R-:W2:Y:S04]  /*1b960*/  LDL.LU R14, [R1+0x198] ;  /* 0x00019800010e7983 */ /* 0x000ea80000300800 */
[----:B------:R-:W2:Y:S04]  /*1b970*/  LDL.LU R15, [R1+0x19c] ;  /* 0x00019c00010f7983 */ /* 0x000ea80000300800 */
[----:B----4-:R-:W4:Y:S04]  /*1b980*/  LDL R4, [R1+0x6b0] ;  /* 0x0006b00001047983 */ /* 0x010f280000100800 */
[----:B------:R-:W2:Y:S04]  /*1b990*/  LDL.LU R20, [R1+0x180] ;  /* 0x0001800001147983 */ /* 0x000ea80000300800 */
[----:B------:R-:W2:Y:S04]  /*1b9a0*/  LDL.LU R21, [R1+0x184] ;  /* 0x0001840001157983 */ /* 0x000ea80000300800 */
[----:B------:R-:W2:Y:S04]  /*1b9b0*/  LDL.LU R22, [R1+0x188] ;  /* 0x0001880001167983 */ /* 0x000ea80000300800 */
[----:B------:R-:W2:Y:S04]  /*1b9c0*/  LDL.LU R23, [R1+0x18c] ;  /* 0x00018c0001177983 */ /* 0x000ea80000300800 */
[----:B0-----:R-:W-:Y:S04]  /*1b9d0*/  STL.64 [R1+0x110], R16 ;  /* 0x0001101001007387 */ /* 0x001fe80000100a00 */
[----:B------:R-:W-:Y:S04]  /*1b9e0*/  STL.64 [R1+0x118], R18 ;  /* 0x0001181201007387 */ /* 0x000fe80000100a00 */
[----:B------:R-:W0:Y:S04]  /*1b9f0*/  LDS.128 R16, [R0+0x400] ;  /* 0x0004000000107984 */ /* 0x000e280000000c00 */
[----:B0-----:R-:W-:Y:S04]  /*1ba00*/  STL.64 [R1+0x130], R16 ;  /* 0x0001301001007387 */ /* 0x001fe80000100a00 */
[----:B------:R0:W-:Y:S04]  /*1ba10*/  STL.64 [R1+0x138], R18 ;  /* 0x0001381201007387 */ /* 0x0001e80000100a00 */
[----:B0-----:R-:W2:Y:S04]  /*1ba20*/  LDL.LU.64 R18, [R1+0xa00] ;  /* 0x000a000001127983 */ /* 0x001ea80000300a00 */
[----:B------:R-:W2:Y:S01]  /*1ba30*/  LDL.LU.64 R16, [R1+0x9f8] ;  /* 0x0009f80001107983 */ /* 0x000ea20000300a00 */
[----:B------:R-:W-:Y:S06]  /*1ba40*/  BAR.SYNC.DEFER_BLOCKING 0x0 ;  /* 0x0000000000007b1d */ /* 0x000fec0000010000 */
[----:B--2---:R0:W-:Y:S04]  /*1ba50*/  STSM.16.M88.4 [R2], R16 ;  /* 0x0000001002007844 */ /* 0x0041e80000000200 */
[----:B0-----:R-:W2:Y:S04]  /*1ba60*/  LDL.LU.64 R18, [R1+0x9f0] ;  /* 0x0009f00001127983 */ /* 0x001ea80000300a00 */
[----:B------:R-:W2:Y:S04]  /*1ba70*/  LDL.LU.64 R16, [R1+0x9e8] ;  /* 0x0009e80001107983 */ /* 0x000ea80000300a00 */
[----:B--2---:R-:W-:Y:S01]  /*1ba80*/  STSM.16.M88.4 [R2+0x200], R16 ;  /* 0x0002001002007844 */ /* 0x004fe20000000200 */
[----:B------:R-:W-:Y:S06]  /*1ba90*/  BAR.SYNC.DEFER_BLOCKING 0x0 ;  /* 0x0000000000007b1d */ /* 0x000fec0000010000 */
[----:B------:R-:W0:Y:S04]  /*1baa0*/  LDS.128 R16, [R0] ;  /* 0x0000000000107984 */ /* 0x000e280000000c00 */
[----:B0-----:R-:W-:Y:S04]  /*1bab0*/  STL.64 [R1+0xb0], R16 ;  /* 0x0000b01001007387 */ /* 0x001fe80000100a00 */
[----:B------:R-:W-:Y:S04]  /*1bac0*/  STL.64 [R1+0xb8], R18 ;  /* 0x0000b81201007387 */ /* 0x000fe80000100a00 */
[----:B------:R-:W0:Y:S01]  /*1bad0*/  LDS.128 R16, [R0+0x400] ;  /* 0x0004000000107984 */ /* 0x000e220000000c00 */
[----:B------:R-:W-:Y:S06]  /*1bae0*/  BAR.SYNC.DEFER_BLOCKING 0x0 ;  /* 0x0000000000007b1d */ /* 0x000fec0000010000 */
[----:B------:R-:W-:Y:S04]  /*1baf0*/  STSM.16.M88.4 [R2], R8 ;  /* 0x0000000802007844 */ /* 0x000fe80000000200 */
[----:B---3--:R4:W-:Y:S01]  /*1bb00*/  STSM.16.M88.4 [R2+0x200], R24 ;  /* 0x0002001802007844 */ /* 0x0089e20000000200 */
[----:B------:R-:W-:Y:S01]  /*1bb10*/  BAR.SYNC.DEFER_BLOCKING 0x0 ;  /* 0x0000000000007b1d */ /* 0x000fe20000010000 */
[----:B----4-:R-:W-:-:S05]  /*1bb20*/  IMAD R25, R4, R3, RZ ;  /* 0x0000000304197224 */ /* 0x010fca00078e02ff */
[----:B------:R-:W1:Y:S04]  /*1bb30*/  LDS.128 R4, [R0] ;  /* 0x0000000000047984 */ /* 0x000e680000000c00 */
[----:B------:R-:W2:Y:S01]  /*1bb40*/  LDS.128 R8, [R0+0x400] ;  /* 0x0004000000087984 */ /* 0x000ea20000000c00 */
[----:B------:R-:W-:Y:S06]  /*1bb50*/  BAR.SYNC.DEFER_BLOCKING 0x0 ;  /* 0x0000000000007b1d */ /* 0x000fec0000010000 */
[----:B0-----:R-:W-:Y:S04]  /*1bb60*/  STL.64 [R1+0x120], R16 ;  /* 0x0001201001007387 */ /* 0x001fe80000100a00 */
[----:B------:R0:W-:Y:S04]  /*1bb70*/  STL.64 [R1+0x128], R18 ;  /* 0x0001281201007387 */ /* 0x0001e80000100a00 */
[----:B0-----:R-:W3:Y:S04]  /*1bb80*/  LDL.LU.64 R18, [R1+0x9e0] ;  /* 0x0009e00001127983 */ /* 0x001ee80000300a00 */
[----:B------:R-:W4:Y:S04]  /*1bb90*/  LDL.LU.64 R16, [R1+0x9d8] ;  /* 0x0009d80001107983 */ /* 0x000f280000300a00 */
[----:B-1----:R0:W-:Y:S04]  /*1bba0*/  STL [R1+0x9b0], R4 ;  /* 0x0009b00401007387 */ /* 0x0021e80000100800 */
[----:B0-----:R-:W3:Y:S04]  /*1bbb0*/  LDL.LU R4, [R1+0x6b4] ;  /* 0x0006b40001047983 */ /* 0x001ee80000300800 */
[----:B------:R-:W-:Y:S04]  /*1bbc0*/  STL [R1+0x9ac], R5 ;  /* 0x0009ac0501007387 */ /* 0x000fe80000100800 */
[----:B------:R-:W-:Y:S04]  /*1bbd0*/  STL [R1+0x9a8], R6 ;  /* 0x0009a80601007387 */ /* 0x000fe80000100800 */
[----:B------:R-:W-:Y:S04]  /*1bbe0*/  STL [R1+0x9a4], R7 ;  /* 0x0009a40701007387 */ /* 0x000fe80000100800 */
[----:B--2---:R0:W-:Y:S04]  /*1bbf0*/  STL [R1+0x9a0], R11 ;  /* 0x0009a00b01007387 */ /* 0x0041e80000100800 */
[----:B0-----:R-:W2:Y:S04]  /*1bc00*/  LDL.LU R11, [R1+0x6b0] ;  /* 0x0006b000010b7983 */ /* 0x001ea80000300800 */
[----:B------:R0:W-:Y:S04]  /*1bc10*/  STSM.16.M88.4 [R2], R12 ;  /* 0x0000000c02007844 */ /* 0x0001e80000000200 */
[----:B------:R1:W-:Y:S04]  /*1bc20*/  STSM.16.M88.4 [R2+0x200], R20 ;  /* 0x0002001402007844 */ /* 0x0003e80000000200 */
[----:B0-----:R-:W4:Y:S04]  /*1bc30*/  LDL.LU.64 R14, [R1+0x9d0] ;  /* 0x0009d000010e7983 */ /* 0x001f280000300a00 */
[----:B------:R-:W4:Y:S04]  /*1bc40*/  LDL.LU.64 R12, [R1+0x9c8] ;  /* 0x0009c800010c7983 */ /* 0x000f280000300a00 */
[----:B-1----:R-:W4:Y:S04]  /*1bc50*/  LDL.LU R22, [R1+0x9c0] ;  /* 0x0009c00001167983 */ /* 0x002f280000300800 */
[----:B------:R-:W4:Y:S01]  /*1bc60*/  LDL.LU.64 R20, [R1+0x9b8] ;  /* 0x0009b80001147983 */ /* 0x000f220000300a00 */
[----:B------:R-:W-:Y:S01]  /*1bc70*/  IMAD.MOV.U32 R5, RZ, RZ, R28 ;  /* 0x000000ffff057224 */ /* 0x000fe200078e001c */
[----:B------:R-:W-:Y:S01]  /*1bc80*/  LEA R24, P0, R25, UR46, 0x1 ;  /* 0x0000002e19187c11 */ /* 0x000fe2000f8008ff */
[----:B------:R-:W-:-:S02]  /*1bc90*/  IMAD R3, R3, 0x40, R25 ;  /* 0x0000004003037824 */ /* 0x000fc400078e0219 */
[----:B------:R-:W-:Y:S01]  /*1bca0*/  IMAD R28, R5, UR22, RZ ;  /* 0x00000016051c7c24 */ /* 0x000fe2000f8e02ff */
[----:B------:R-:W-:Y:S02]  /*1bcb0*/  LEA.HI.X.SX32 R25, R25, UR47, 0x1, P0 ;  /* 0x0000002f19197c11 */ /* 0x000fe400080f0eff */
[----:B------:R-:W-:Y:S02]  /*1bcc0*/  ISETP.GE.AND P0, PT, R5, UR45, PT ;  /* 0x0000002d05007c0c */ /* 0x000fe4000bf06270 */
[----:B------:R-:W-:Y:S01]  /*1bcd0*/  LEA R2, P5, R3, UR46, 0x1 ;  /* 0x0000002e03027c11 */ /* 0x000fe2000f8a08ff */
[----:B------:R-:W-:-:S03]  /*1bce0*/  IMAD.WIDE R26, R28, 0x2, R24 ;  /* 0x000000021c1a7825 */ /* 0x000fc600078e0218 */
[----:B------:R-:W-:Y:S01]  /*1bcf0*/  LEA.HI.X.SX32 R3, R3, UR47, 0x1, P5 ;  /* 0x0000002f03037c11 */ /* 0x000fe2000a8f0eff */
[----:B------:R-:W-:Y:S01]  /*1bd00*/  VIADD R23, R5, 0x4 ;  /* 0x0000000405177836 */ /* 0x000fe20000000000 */
[----:B------:R-:W0:Y:S01]  /*1bd10*/  LDCU.64 UR46, c[0x0][0x398] ;  /* 0x00007300ff2e77ac */ /* 0x000e220008000a00 */
[----:B------:R-:W-:Y:S01]  /*1bd20*/  BAR.SYNC.DEFER_BLOCKING 0x0 ;  /* 0x0000000000007b1d */ /* 0x000fe20000010000 */
[----:B---3--:R-:W-:-:S05]  /*1bd30*/  ISETP.LT.AND P0, PT, R4, UR34, !P0 ;  /* 0x0000002204007c0c */ /* 0x008fca000c701270 */
[----:B------:R-:W1:Y:S01]  /*1bd40*/  LDCU UR34, c[0x0][0x3b8] ;  /* 0x00007700ff2277ac */ /* 0x000e620008000800 */
[----:B--2---:R-:W-:Y:S01]  /*1bd50*/  ISETP.GE.AND P4, PT, R11, UR44, PT ;  /* 0x0000002c0b007c0c */ /* 0x004fe2000bf86270 */
[----:B------:R-:W2:Y:S03]  /*1bd60*/  LDCU.64 UR44, c[0x0][0x398] ;  /* 0x00007300ff2c77ac */ /* 0x000ea60008000a00 */
[----:B------:R-:W-:Y:S01]  /*1bd70*/  ISETP.LT.AND P4, PT, R5, UR33, !P4 ;  /* 0x0000002105007c0c */ /* 0x000fe2000e781270 */
[----:B------:R-:W3:Y:S01]  /*1bd80*/  LDCU UR33, c[0x0][0x398] ;  /* 0x00007300ff2177ac */ /* 0x000ee20008000800 */
[----:B------:R-:W-:Y:S01]  /*1bd90*/  ISETP.LT.AND P5, PT, R11, UR36, !P2 ;  /* 0x000000240b007c0c */ /* 0x000fe2000d7a1270 */
[----:B------:R-:W0:Y:S01]  /*1bda0*/  LDCU UR36, c[0x0][0x39c] ;  /* 0x00007380ff2477ac */ /* 0x000e220008000800 */
[----:B------:R-:W-:Y:S01]  /*1bdb0*/  ISETP.LT.AND P2, PT, R4, UR38, !P2 ;  /* 0x0000002604007c0c */ /* 0x000fe2000d741270 */
[----:B------:R-:W0:Y:S08]  /*1bdc0*/  LDCU UR38, c[0x0][0x398] ;  /* 0x00007300ff2677ac */ /* 0x000e300008000800 */
[----:B----4-:R4:W-:Y:S01]  /*1bdd0*/  @P4 STG.E.U16 desc[UR28][R26.64], R20 ;  /* 0x000000141a004986 */ /* 0x0109e2000c10151c */
[----:B------:R-:W-:Y:S01]  /*1bde0*/  PRMT R29, R20, 0x7632, R29 ;  /* 0x00007632141d7816 */ /* 0x000fe2000000001d */
[----:B----4-:R-:W-:-:S02]  /*1bdf0*/  VIADD R20, R5, 0x3 ;  /* 0x0000000305147836 */ /* 0x010fc40000000000 */
[----:B------:R-:W-:-:S03]  /*1be00*/  IMAD.WIDE R26, R28, 0x2, R2 ;  /* 0x000000021c1a7825 */ /* 0x000fc600078e0202 */
[----:B------:R-:W-:Y:S01]  /*1be10*/  ISETP.GE.AND P6, PT, R20, UR52, PT ;  /* 0x0000003414007c0c */ /* 0x000fe2000bfc6270 */
[----:B------:R-:W-:Y:S01]  /*1be20*/  VIADD R20, R28, UR22 ;  /* 0x000000161c147c36 */ /* 0x000fe20008000000 */
[----:B------:R4:W-:Y:S01]  /*1be30*/  @P0 STG.E.U16 desc[UR28][R26.64], R29 ;  /* 0x0000001d1a000986 */ /* 0x0009e2000c10151c */
[----:B------:R-:W-:Y:S01]  /*1be40*/  PRMT R7, R12, 0x7632, R7 ;  /* 0x000076320c077816 */ /* 0x000fe20000000007 */
[----:B------:R-:W1:Y:S01]  /*1be50*/  LDCU.64 UR52, c[0x0][0x398] ;  /* 0x00007300ff3477ac */ /* 0x000e620008000a00 */
[----:B----4-:R-:W-:-:S05]  /*1be60*/  IMAD.WIDE R28, R20, 0x2, R24 ;  /* 0x00000002141c7825 */ /* 0x010fca00078e0218 */
[----:B------:R4:W-:Y:S01]  /*1be70*/  @P5 STG.E.U16 desc[UR28][R28.64], R12 ;  /* 0x0000000c1c005986 */ /* 0x0009e2000c10151c */
[----:B0-----:R-:W-:Y:S01]  /*1be80*/  ISETP.GE.AND P5, PT, R23, UR36, PT ;  /* 0x0000002417007c0c */ /* 0x001fe2000bfa6270 */
[----:B------:R-:W-:Y:S01]  /*1be90*/  IMAD.WIDE R26, R20, 0x2, R2 ;  /* 0x00000002141a7825 */ /* 0x000fe200078e0202 */
[C---:B------:R-:W-:Y:S01]  /*1bea0*/  ISETP.LT.AND P4, PT, R11.reuse, UR40, !P3 ;  /* 0x000000280b007c0c */ /* 0x040fe2000df81270 */
[----:B------:R-:W3:Y:S01]  /*1beb0*/  LDL.LU R23, [R1+0x9b4] ;  /* 0x0009b40001177983 */ /* 0x000ee20000300800 */
[----:B------:R-:W-:Y:S01]  /*1bec0*/  ISETP.LT.AND P3, PT, R4, UR42, !P3 ;  /* 0x0000002a04007c0c */ /* 0x000fe2000df61270 */
[----:B------:R-:W0:Y:S02]  /*1bed0*/  LDCU UR42, c[0x0][0x39c] ;  /* 0x00007380ff2a77ac */ /* 0x000e240008000800 */
[----:B------:R1:W-:Y:S01]  /*1bee0*/  @P2 STG.E.U16 desc[UR28][R26.64], R7 ;  /* 0x000000071a002986 */ /* 0x0003e2000c10151c */
[----:B--2---:R-:W-:Y:S01]  /*1bef0*/  ISETP.LT.AND P0, PT, R11, UR44, !P6 ;  /* 0x0000002c0b007c0c */ /* 0x004fe2000f701270 */
[----:B------:R-:W2:Y:S01]  /*1bf00*/  LDCU UR36, c[0x0][0x39c] ;  /* 0x00007380ff2477ac */ /* 0x000ea20008000800 */
[----:B----4-:R-:W-:Y:S01]  /*1bf10*/  VIADD R12, R20, UR22 ;  /* 0x00000016140c7c36 */ /* 0x010fe20008000000 */
[----:B------:R-:W-:Y:S01]  /*1bf20*/  PRMT R6, R21, 0x7632, R6 ;  /* 0x0000763215067816 */ /* 0x000fe20000000006 */
[----:B------:R-:W4:Y:S01]  /*1bf30*/  LDCU UR44, c[0x0][0x39c] ;  /* 0x00007380ff2c77ac */ /* 0x000f220008000800 */
[----:B------:R-:W0:Y:S01]  /*1bf40*/  LDCU UR40, c[0x0][0x398] ;  /* 0x00007300ff2877ac */ /* 0x000e220008000800 */
[----:B-1----:R-:W2:Y:S01]  /*1bf50*/  LDL.LU R7, [R1+0x1a0] ;  /* 0x0001a00001077983 */ /* 0x002ea20000300800 */
[----:B------:R-:W-:Y:S01]  /*1bf60*/  ISETP.LT.AND P6, PT, R4, UR46, !P6 ;  /* 0x0000002e04007c0c */ /* 0x000fe2000f7c1270 */
[C---:B------:R-:W-:Y:S01]  /*1bf70*/  IMAD.WIDE R28, R12.reuse, 0x2, R24 ;  /* 0x000000020c1c7825 */ /* 0x040fe200078e0218 */
[----:B------:R-:W1:Y:S03]  /*1bf80*/  LDCU UR46, c[0x0][0x39c] ;  /* 0x00007380ff2e77ac */ /* 0x000e660008000800 */
[C---:B------:R-:W-:Y:S01]  /*1bf90*/  IMAD.WIDE R26, R12.reuse, 0x2, R2 ;  /* 0x000000020c1a7825 */ /* 0x040fe200078e0202 */
[----:B------:R-:W-:Y:S03]  /*1bfa0*/  @P4 STG.E.U16 desc[UR28][R28.64], R21 ;  /* 0x000000151c004986 */ /* 0x000fe6000c10151c */
[----:B------:R-:W-:Y:S01]  /*1bfb0*/  VIADD R20, R5, 0x5 ;  /* 0x0000000505147836 */ /* 0x000fe20000000000 */
[----:B------:R1:W-:Y:S01]  /*1bfc0*/  @P3 STG.E.U16 desc[UR28][R26.64], R6 ;  /* 0x000000061a003986 */ /* 0x0003e2000c10151c */
[----:B------:R-:W-:-:S03]  /*1bfd0*/  VIADD R12, R12, UR22 ;  /* 0x000000160c0c7c36 */ /* 0x000fc60008000000 */
[----:B0-----:R-:W-:Y:S01]  /*1bfe0*/  ISETP.GE.AND P4, PT, R20, UR42, PT ;  /* 0x0000002a14007c0c */ /* 0x001fe2000bf86270 */
[----:B------:R-:W0:Y:S01]  /*1bff0*/  LDCU UR42, c[0x0][0x3b8] ;  /* 0x00007700ff2a77ac */ /* 0x000e220008000800 */
[----:B-1----:R-:W4:Y:S01]  /*1c000*/  LDL.LU R6, [R1+0x1a4] ;  /* 0x0001a40001067983 */ /* 0x002f220000300800 */
[----:B------:R-:W-:Y:S01]  /*1c010*/  IMAD.WIDE R20, R12, 0x2, R24 ;  /* 0x000000020c147825 */ /* 0x000fe200078e0218 */
[----:B------:R-:W-:-:S03]  /*1c020*/  PRMT R29, R13, 0x7632, R29 ;  /* 0x000076320d1d7816 */ /* 0x000fc6000000001d */
[----:B------:R-:W-:Y:S01]  /*1c030*/  IMAD.WIDE R26, R12, 0x2, R2 ;  /* 0x000000020c1a7825 */ /* 0x000fe200078e0202 */
[----:B------:R-:W-:-:S03]  /*1c040*/  ISETP.LT.AND P2, PT, R11, UR48, !P5 ;  /* 0x000000300b007c0c */ /* 0x000fc6000ef41270 */
[----:B------:R-:W-:Y:S01]  /*1c050*/  VIADD R28, R5, 0x6 ;  /* 0x00000006051c7836 */ /* 0x000fe20000000000 */
[----:B------:R-:W-:Y:S01]  /*1c060*/  @P0 STG.E.U16 desc[UR28][R20.64], R13 ;  /* 0x0000000d14000986 */ /* 0x000fe2000c10151c */
[C---:B------:R-:W-:Y:S01]  /*1c070*/  ISETP.LT.AND P3, PT, R11.reuse, UR52, !P4 ;  /* 0x000000340b007c0c */ /* 0x040fe2000e761270 */
[----:B------:R-:W1:Y:S02]  /*1c080*/  LDCU UR52, c[0x0][0x39c] ;  /* 0x00007380ff3477ac */ /* 0x000e640008000800 */
[----:B------:R0:W-:Y:S01]  /*1c090*/  @P6 STG.E.U16 desc[UR28][R26.64], R29 ;  /* 0x0000001d1a006986 */ /* 0x0001e2000c10151c */
[----:B------:R-:W-:Y:S01]  /*1c0a0*/  ISETP.GE.AND P0, PT, R28, UR46, PT ;  /* 0x0000002e1c007c0c */ /* 0x000fe2000bf06270 */
[----:B------:R-:W-:Y:S01]  /*1c0b0*/  VIADD R28, R12, UR22 ;  /* 0x000000160c1c7c36 */ /* 0x000fe20008000000 */
[----:B------:R-:W-:Y:S01]  /*1c0c0*/  ISETP.LT.AND P5, PT, R4, UR50, !P5 ;  /* 0x0000003204007c0c */ /* 0x000fe2000efa1270 */
[----:B------:R-:W1:Y:S01]  /*1c0d0*/  LDCU UR50, c[0x0][0x39c] ;  /* 0x00007380ff3277ac */ /* 0x000e620008000800 */
[----:B------:R-:W1:Y:S01]  /*1c0e0*/  LDCU UR48, c[0x0][0x39c] ;  /* 0x00007380ff3077ac */ /* 0x000e620008000800 */
[----:B0-----:R-:W-:Y:S01]  /*1c0f0*/  IMAD.MOV.U32 R29, RZ, RZ, R5 ;  /* 0x000000ffff1d7224 */ /* 0x001fe200078e0005 */
[----:B------:R-:W-:Y:S01]  /*1c100*/  PRMT R27, R22, 0x7632, R27 ;  /* 0x00007632161b7816 */ /* 0x000fe2000000001b */
[----:B------:R-:W4:Y:S01]  /*1c110*/  LDL.LU R5, [R1+0x1a8] ;  /* 0x0001a80001057983 */ /* 0x000f220000300800 */
[----:B------:R-:W-:Y:S01]  /*1c120*/  IMAD.WIDE R12, R28, 0x2, R24 ;  /* 0x000000021c0c7825 */ /* 0x000fe200078e0218 */
[----:B------:R-:W-:Y:S01]  /*1c130*/  ISETP.LT.AND P6, PT, R11, UR32, !P0 ;  /* 0x000000200b007c0c */ /* 0x000fe2000c7c1270 */
[----:B------:R-:W0:Y:S01]  /*1c140*/  LDCU UR46, c[0x0][0x398] ;  /* 0x00007300ff2e77ac */ /* 0x000e220008000800 */
[----:B------:R-:W-:Y:S01]  /*1c150*/  ISETP.LT.AND P4, PT, R4, UR30, !P4 ;  /* 0x0000001e04007c0c */ /* 0x000fe2000e781270 */
[----:B------:R-:W-:Y:S01]  /*1c160*/  IMAD.WIDE R20, R28, 0x2, R2 ;  /* 0x000000021c147825 */ /* 0x000fe200078e0202 */
[----:B------:R1:W-:Y:S01]  /*1c170*/  @P2 STG.E.U16 desc[UR28][R12.64], R22 ;  /* 0x000000160c002986 */ /* 0x0003e2000c10151c */
[----:B------:R-:W-:Y:S01]  /*1c180*/  ISETP.LT.AND P0, PT, R4, UR59, !P0 ;  /* 0x0000003b04007c0c */ /* 0x000fe2000c701270 */
[----:B------:R-:W0:Y:S01]  /*1c190*/  LDCU UR30, c[0x0][0x398] ;  /* 0x00007300ff1e77ac */ /* 0x000e220008000800 */
[----:B------:R-:W-:Y:S01]  /*1c1a0*/  VIADD R26, R29, 0x7 ;  /* 0x000000071d1a7836 */ /* 0x000fe20000000000 */
[----:B------:R-:W0:Y:S01]  /*1c1b0*/  LDCU UR32, c[0x0][0x3b8] ;  /* 0x00007700ff2077ac */ /* 0x000e220008000800 */
[----:B-1----:R-:W-:Y:S01]  /*1c1c0*/  IADD3 R22, PT, PT, R28, UR22, RZ ;  /* 0x000000161c167c10 */ /* 0x002fe2000fffe0ff */
[----:B------:R-:W-:Y:S01]  /*1c1d0*/  IMAD.MOV.U32 R28, RZ, RZ, R4 ;  /* 0x000000ffff1c7224 */ /* 0x000fe200078e0004 */
[----:B------:R1:W-:Y:S01]  /*1c1e0*/  @P5 STG.E.U16 desc[UR28][R20.64], R27 ;  /* 0x0000001b14005986 */ /* 0x0003e2000c10151c */
[----:B------:R-:W0:Y:S03]  /*1c1f0*/  LDCU UR59, c[0x0][0x398] ;  /* 0x00007300ff3b77ac */ /* 0x000e260008000800 */
[----:B------:R-:W4:Y:S01]  /*1c200*/  LDL.LU R4, [R1+0x1ac] ;  /* 0x0001ac0001047983 */ /* 0x000f220000300800 */
[----:B------:R-:W-:Y:S01]  /*1c210*/  IMAD.WIDE R12, R22, 0x2, R24 ;  /* 0x00000002160c7825 */ /* 0x000fe200078e0218 */
[----:B------:R-:W-:Y:S01]  /*1c220*/  ISETP.GE.AND P2, PT, R26, UR50, PT ;  /* 0x000000321a007c0c */ /* 0x000fe2000bf46270 */
[----:B------:R-:W0:Y:S03]  /*1c230*/  LDCU UR50, c[0x0][0x398] ;  /* 0x00007300ff3277ac */ /* 0x000e260008000800 */
[----:B------:R0:W-:Y:S01]  /*1c240*/  @P3 STG.E.U16 desc[UR28][R12.64], R14 ;  /* 0x0000000e0c003986 */ /* 0x0001e2000c10151c */
[----:B-1----:R-:W-:Y:S01]  /*1c250*/  IMAD.WIDE R20, R22, 0x2, R2 ;  /* 0x0000000216147825 */ /* 0x002fe200078e0202 */
[----:B------:R-:W-:-:S02]  /*1c260*/  PRMT R27, R14, 0x7632, R27 ;  /* 0x000076320e1b7816 */ /* 0x000fc4000000001b */
[----:B------:R-:W-:Y:S01]  /*1c270*/  ISETP.LT.AND P5, PT, R11, UR17, !P2 ;  /* 0x000000110b007c0c */ /* 0x000fe2000d7a1270 */
[C---:B------:R-:W-:Y:S02]  /*1c280*/  VIADD R26, R29.reuse, 0x8 ;  /* 0x000000081d1a7836 */ /* 0x040fe40000000000 */
[----:B------:R1:W-:Y:S01]  /*1c290*/  @P4 STG.E.U16 desc[UR28][R20.64], R27 ;  /* 0x0000001b14004986 */ /* 0x0003e2000c10151c */
[----:B------:R-:W2:Y:S01]  /*1c2a0*/  LDCU UR17, c[0x0][0x398] ;  /* 0x00007300ff1177ac */ /* 0x000ea20008000800 */
[----:B0-----:R-:W-:Y:S02]  /*1c2b0*/  VIADD R14, R22, UR22 ;  /* 0x00000016160e7c36 */ /* 0x001fe40008000000 */
[----:B------:R-:W-:Y:S02]  /*1c2c0*/  VIADD R22, R29, 0x9 ;  /* 0x000000091d167836 */ /* 0x000fe40000000000 */
[----:B------:R-:W-:Y:S01]  /*1c2d0*/  IMAD.WIDE R12, R14, 0x2, R24 ;  /* 0x000000020e0c7825 */ /* 0x000fe200078e0218 */
[----:B------:R-:W-:Y:S01]  /*1c2e0*/  ISETP.GE.AND P3, PT, R26, UR52, PT ;  /* 0x000000341a007c0c */ /* 0x000fe2000bf66270 */
[----:B------:R-:W0:Y:S02]  /*1c2f0*/  LDCU UR52, c[0x0][0x39c] ;  /* 0x00007380ff3477ac */ /* 0x000e240008000800 */
[----:B-1----:R-:W-:-:S04]  /*1c300*/  IMAD.WIDE R20, R14, 0x2, R2 ;  /* 0x000000020e147825 */ /* 0x002fc800078e0202 */
[----:B------:R-:W-:Y:S01]  /*1c310*/  VIADD R14, R14, UR22 ;  /* 0x000000160e0e7c36 */ /* 0x000fe20008000000 */
[C---:B------:R-:W-:Y:S01]  /*1c320*/  ISETP.LT.AND P2, PT, R28.reuse, UR8, !P2 ;  /* 0x000000081c007c0c */ /* 0x040fe2000d741270 */
[----:B------:R-:W1:Y:S01]  /*1c330*/  LDCU UR8, c[0x0][0x3b8] ;  /* 0x00007700ff0877ac */ /* 0x000e620008000800 */
[----:B------:R-:W-:Y:S02]  /*1c340*/  ISETP.LT.AND P4, PT, R11, UR60, !P3 ;  /* 0x0000003c0b007c0c */ /* 0x000fe4000df81270 */
[----:B------:R-:W-:Y:S01]  /*1c350*/  ISETP.LT.AND P3, PT, R28, UR26, !P3 ;  /* 0x0000001a1c007c0c */ /* 0x000fe2000df61270 */
[----:B------:R-:W0:Y:S01]  /*1c360*/  LDCU UR26, c[0x0][0x398] ;  /* 0x00007300ff1a77ac */ /* 0x000e220008000800 */
[----:B------:R-:W0:Y:S01]  /*1c370*/  LDCU UR60, c[0x0][0x3b8] ;  /* 0x00007700ff3c77ac */ /* 0x000e220008000800 */
[----:B---3--:R-:W-:Y:S01]  /*1c380*/  PRMT R26, R23, 0x7632, R26 ;  /* 0x00007632171a7816 */ /* 0x008fe2000000001a */
[----:B------:R3:W-:Y:S01]  /*1c390*/  @P6 STG.E.U16 desc[UR28][R12.64], R23 ;  /* 0x000000170c006986 */ /* 0x0007e2000c10151c */
[----:B------:R-:W-:Y:S01]  /*1c3a0*/  ISETP.GE.AND P6, PT, R22, UR77, PT ;  /* 0x0000004d16007c0c */ /* 0x000fe2000bfc6270 */
[----:B------:R-:W-:Y:S01]  /*1c3b0*/  VIADD R22, R29, 0xa ;  /* 0x0000000a1d167836 */ /* 0x000fe20000000000 */
[----:B------:R-:W0:Y:S01]  /*1c3c0*/  LDCU UR77, c[0x0][0x3b8] ;  /* 0x00007700ff4d77ac */ /* 0x000e220008000800 */
[----:B------:R0:W-:Y:S01]  /*1c3d0*/  @P0 STG.E.U16 desc[UR28][R20.64], R26 ;  /* 0x0000001a14000986 */ /* 0x0001e2000c10151c */
[----:B---3--:R-:W-:Y:S01]  /*1c3e0*/  IMAD.WIDE R12, R14, 0x2, R24 ;  /* 0x000000020e0c7825 */ /* 0x008fe200078e0218 */
[----:B------:R-:W-:Y:S01]  /*1c3f0*/  ISETP.LT.AND P0, PT, R11, UR58, !P6 ;  /* 0x0000003a0b007c0c */ /* 0x000fe2000f701270 */
[----:B------:R-:W3:Y:S03]  /*1c400*/  LDCU UR58, c[0x0][0x39c] ;  /* 0x00007380ff3a77ac */ /* 0x000ee60008000800 */
[----:B------:R1:W-:Y:S01]  /*1c410*/  @P5 STG.E.U16 desc[UR28][R12.64], R15 ;  /* 0x0000000f0c005986 */ /* 0x0003e2000c10151c */
[----:B------:R-:W-:Y:S01]  /*1c420*/  ISETP.GE.AND P5, PT, R22, UR76, PT ;  /* 0x0000004c16007c0c */ /* 0x000fe2000bfa6270 */
[C---:B------:R-:W-:Y:S01]  /*1c430*/  VIADD R22, R14.reuse, UR22 ;  /* 0x000000160e167c36 */ /* 0x040fe20008000000 */
[----:B------:R-:W-:Y:S01]  /*1c440*/  PRMT R23, R15, 0x7632, R23 ;  /* 0x000076320f177816 */ /* 0x000fe20000000017 */
[----:B0-----:R-:W-:Y:S01]  /*1c450*/  IMAD.WIDE R20, R14, 0x2, R2 ;  /* 0x000000020e147825 */ /* 0x001fe200078e0202 */
[----:B------:R-:W-:Y:S01]  /*1c460*/  ISETP.LT.AND P6, PT, R28, UR6, !P6 ;  /* 0x000000061c007c0c */ /* 0x000fe2000f7c1270 */
[----:B------:R-:W0:Y:S01]  /*1c470*/  LDCU UR6, c[0x0][0x398] ;  /* 0x00007300ff0677ac */ /* 0x000e220008000800 */
[----:B------:R-:W0:Y:S01]  /*1c480*/  LDCU UR76, c[0x0][0x398] ;  /* 0x00007300ff4c77ac */ /* 0x000e220008000800 */
[C---:B-1----:R-:W-:Y:S01]  /*1c490*/  IMAD.WIDE R12, R22.reuse, 0x2, R24 ;  /* 0x00000002160c7825 */ /* 0x042fe200078e0218 */
[----:B------:R1:W-:Y:S03]  /*1c4a0*/  @P2 STG.E.U16 desc[UR28][R20.64], R23 ;  /* 0x0000001714002986 */ /* 0x0003e6000c10151c */
[C---:B------:R-:W-:Y:S01]  /*1c4b0*/  IMAD.WIDE R14, R22.reuse, 0x2, R2 ;  /* 0x00000002160e7825 */ /* 0x040fe200078e0202 */
[----:B--2---:R2:W-:Y:S03]  /*1c4c0*/  @P4 STG.E.U16 desc[UR28][R12.64], R7 ;  /* 0x000000070c004986 */ /* 0x0045e6000c10151c */
[----:B------:R-:W-:Y:S01]  /*1c4d0*/  VIADD R22, R22, UR22 ;  /* 0x0000001616167c36 */ /* 0x000fe20008000000 */
[----:B------:R-:W-:Y:S01]  /*1c4e0*/  ISETP.LT.AND P2, PT, R11, UR24, !P5 ;  /* 0x000000180b007c0c */ /* 0x000fe2000ef41270 */
[----:B------:R-:W0:Y:S01]  /*1c4f0*/  LDCU UR24, c[0x0][0x3b8] ;  /* 0x00007700ff1877ac */ /* 0x000e220008000800 */
[----:B-1----:R-:W-:Y:S01]  /*1c500*/  VIADD R20, R29, 0xb ;  /* 0x0000000b1d147836 */ /* 0x002fe20000000000 */
[----:B------:R-:W-:Y:S01]  /*1c510*/  PRMT R21, R7, 0x7632, R21 ;  /* 0x0000763207157816 */ /* 0x000fe20000000015 */
[----:B--2---:R-:W-:-:S03]  /*1c520*/  IMAD.WIDE R12, R22, 0x2, R24 ;  /* 0x00000002160c7825 */ /* 0x004fc600078e0218 */
[----:B------:R-:W-:Y:S01]  /*1c530*/  ISETP.GE.AND P4, PT, R20, UR75, PT ;  /* 0x0000004b14007c0c */ /* 0x000fe2000bf86270 */
[----:B------:R1:W-:Y:S01]  /*1c540*/  @P3 STG.E.U16 desc[UR28][R14.64], R21 ;  /* 0x000000150e003986 */ /* 0x0003e2000c10151c */
[C---:B------:R-:W-:Y:S01]  /*1c550*/  ISETP.LT.AND P5, PT, R28.reuse, UR20, !P5 ;  /* 0x000000141c007c0c */ /* 0x040fe2000efa1270 */
[----:B------:R-:W-:Y:S01]  /*1c560*/  VIADD R20, R29, 0xc ;  /* 0x0000000c1d147836 */ /* 0x000fe20000000000 */
[----:B------:R-:W-:Y:S01]  /*1c570*/  ISETP.LT.AND P3, PT, R11, UR13, !P4 ;  /* 0x0000000d0b007c0c */ /* 0x000fe2000e761270 */
[----:B------:R2:W-:Y:S01]  /*1c580*/  @P0 STG.E.U16 desc[UR28][R12.64], R16 ;  /* 0x000000100c000986 */ /* 0x0005e2000c10151c */
[----:B------:R-:W-:Y:S01]  /*1c590*/  ISETP.LT.AND P4, PT, R28, UR21, !P4 ;  /* 0x000000151c007c0c */ /* 0x000fe2000e781270 */
[----:B------:R-:W0:Y:S01]  /*1c5a0*/  LDCU UR20, c[0x0][0x39c] ;  /* 0x00007380ff1477ac */ /* 0x000e220008000800 */
[----:B------:R-:W-:Y:S01]  /*1c5b0*/  PRMT R23, R18, 0x7632, R23 ;  /* 0x0000763212177816 */ /* 0x000fe20000000017 */
[----:B------:R-:W0:Y:S01]  /*1c5c0*/  LDCU UR75, c[0x0][0x398] ;  /* 0x00007300ff4b77ac */ /* 0x000e220008000800 */
[----:B-1----:R-:W-:Y:S01]  /*1c5d0*/  IMAD.WIDE R14, R22, 0x2, R2 ;  /* 0x00000002160e7825 */ /* 0x002fe200078e0202 */
[----:B------:R-:W-:Y:S01]  /*1c5e0*/  PRMT R21, R16, 0x7632, R21 ;  /* 0x0000763210157816 */ /* 0x000fe20000000015 */
[----:B------:R-:W1:Y:S02]  /*1c5f0*/  LDCU UR13, c[0x0][0x398] ;  /* 0x00007300ff0d77ac */ /* 0x000e640008000800 */
[----:B--2---:R-:W-:-:S02]  /*1c600*/  VIADD R16, R22, UR22 ;  /* 0x0000001616107c36 */ /* 0x004fc40008000000 */
[----:B------:R2:W-:Y:S01]  /*1c610*/  @P6 STG.E.U16 desc[UR28][R14.64], R21 ;  /* 0x000000150e006986 */ /* 0x0005e2000c10151c */
[----:B------:R-:W-:Y:S01]  /*1c620*/  ISETP.GE.AND P0, PT, R20, UR74, PT ;  /* 0x0000004a14007c0c */ /* 0x000fe2000bf06270 */
[C---:B------:R-:W-:Y:S01]  /*1c630*/  IMAD.WIDE R12, R16.reuse, 0x2, R24 ;  /* 0x00000002100c7825 */ /* 0x040fe200078e0218 */
[----:B----4-:R-:W-:Y:S01]  /*1c640*/  PRMT R22, R5, 0x7632, R22 ;  /* 0x0000763205167816 */ /* 0x010fe20000000016 */
[----:B------:R-:W4:Y:S02]  /*1c650*/  LDCU UR74, c[0x0][0x39c] ;  /* 0x00007380ff4a77ac */ /* 0x000f240008000800 */
[----:B------:R-:W-:Y:S01]  /*1c660*/  VIADD R20, R29, 0xd ;  /* 0x0000000d1d147836 */ /* 0x000fe20000000000 */
[----:B------:R0:W-:Y:S01]  /*1c670*/  @P2 STG.E.U16 desc[UR28][R12.64], R6 ;  /* 0x000000060c002986 */ /* 0x0001e2000c10151c */
[----:B------:R-:W1:Y:S01]  /*1c680*/  LDCU UR21, c[0x0][0x3b8] ;  /* 0x00007700ff1577ac */ /* 0x000e620008000800 */
[----:B--2---:R-:W-:Y:S01]  /*1c690*/  IMAD.WIDE R14, R16, 0x2, R2 ;  /* 0x00000002100e7825 */ /* 0x004fe200078e0202 */
[----:B------:R-:W-:-:S03]  /*1c6a0*/  PRMT R21, R6, 0x7632, R21 ;  /* 0x0000763206157816 */ /* 0x000fc60000000015 */
[----:B------:R-:W-:Y:S01]  /*1c6b0*/  VIADD R16, R16, UR22 ;  /* 0x0000001610107c36 */ /* 0x000fe20008000000 */
[----:B------:R-:W-:Y:S01]  /*1c6c0*/  ISETP.LT.AND P6, PT, R11, UR16, !P0 ;  /* 0x000000100b007c0c */ /* 0x000fe2000c7c1270 */
[----:B------:R2:W-:Y:S02]  /*1c6d0*/  @P5 STG.E.U16 desc[UR28][R14.64], R21 ;  /* 0x000000150e005986 */ /* 0x0005e4000c10151c */
[----:B0-----:R-:W-:Y:S01]  /*1c6e0*/  IMAD.WIDE R12, R16, 0x2, R24 ;  /* 0x00000002100c7825 */ /* 0x001fe200078e0218 */
[----:B------:R-:W-:Y:S01]  /*1c6f0*/  ISETP.LT.AND P0, PT, R28, UR11, !P0 ;  /* 0x0000000b1c007c0c */ /* 0x000fe2000c701270 */
[----:B------:R-:W0:Y:S01]  /*1c700*/  LDCU UR16, c[0x0][0x398] ;  /* 0x00007300ff1077ac */ /* 0x000e220008000800 */
[----:B------:R-:W-:Y:S01]  /*1c710*/  ISETP.GE.AND P2, PT, R20, UR18, PT ;  /* 0x0000001214007c0c */ /* 0x000fe2000bf46270 */
[----:B------:R-:W-:Y:S01]  /*1c720*/  VIADD R20, R29, 0xe ;  /* 0x0000000e1d147836 */ /* 0x000fe20000000000 */
[----:B------:R1:W-:Y:S01]  /*1c730*/  @P3 STG.E.U16 desc[UR28][R12.64], R17 ;  /* 0x000000110c003986 */ /* 0x0003e2000c10151c */
[----:B------:R-:W0:Y:S01]  /*1c740*/  LDCU UR11, c[0x0][0x398] ;  /* 0x00007300ff0b77ac */ /* 0x000e220008000800 */
[C---:B--2---:R-:W-:Y:S01]  /*1c750*/  IMAD.WIDE R14, R16.reuse, 0x2, R2 ;  /* 0x00000002100e7825 */ /* 0x044fe200078e0202 */
[----:B------:R-:W-:Y:S01]  /*1c760*/  PRMT R21, R17, 0x7632, R21 ;  /* 0x0000763211157816 */ /* 0x000fe20000000015 */
[----:B------:R-:W2:Y:S01]  /*1c770*/  LDCU UR18, c[0x0][0x3b8] ;  /* 0x00007700ff1277ac */ /* 0x000ea20008000800 */
[----:B------:R-:W-:Y:S01]  /*1c780*/  ISETP.LT.AND P5, PT, R11, UR7, !P2 ;  /* 0x000000070b007c0c */ /* 0x000fe2000d7a1270 */
[----:B-1----:R-:W-:Y:S01]  /*1c790*/  VIADD R12, R16, UR22 ;  /* 0x00000016100c7c36 */ /* 0x002fe20008000000 */
[----:B------:R-:W-:Y:S01]  /*1c7a0*/  ISETP.LT.AND P2, PT, R28, UR57, !P2 ;  /* 0x000000391c007c0c */ /* 0x000fe2000d741270 */
[----:B------:R1:W-:Y:S01]  /*1c7b0*/  @P4 STG.E.U16 desc[UR28][R14.64], R21 ;  /* 0x000000150e004986 */ /* 0x0003e2000c10151c */
[----:B------:R-:W-:Y:S01]  /*1c7c0*/  ISETP.GE.AND P3, PT, R20, UR56, PT ;  /* 0x0000003814007c0c */ /* 0x000fe2000bf66270 */
[----:B------:R-:W-:Y:S01]  /*1c7d0*/  VIADD R16, R12, UR22 ;  /* 0x000000160c107c36 */ /* 0x000fe20008000000 */
[----:B------:R-:W0:Y:S01]  /*1c7e0*/  LDCU UR7, c[0x0][0x39c] ;  /* 0x00007380ff0777ac */ /* 0x000e220008000800 */
[----:B------:R-:W-:Y:S01]  /*1c7f0*/  VIADD R17, R29, 0xf ;  /* 0x0000000f1d117836 */ /* 0x000fe20000000000 */
[----:B------:R-:W-:-:S02]  /*1c800*/  ISETP.LT.AND P4, PT, R11, UR23, !P3 ;  /* 0x000000170b007c0c */ /* 0x000fc4000df81270 */
[----:B------:R-:W-:Y:S01]  /*1c810*/  ISETP.LT.AND P3, PT, R28, UR5, !P3 ;  /* 0x000000051c007c0c */ /* 0x000fe2000df61270 */
[----:B------:R-:W0:Y:S01]  /*1c820*/  LDCU UR57, c[0x0][0x398] ;  /* 0x00007300ff3977ac */ /* 0x000e220008000800 */
[C---:B-1----:R-:W-:Y:S01]  /*1c830*/  IMAD.WIDE R14, R12.reuse, 0x2, R24 ;  /* 0x000000020c0e7825 */ /* 0x042fe200078e0218 */
[----:B------:R-:W1:Y:S03]  /*1c840*/  LDCU UR5, c[0x0][0x39c] ;  /* 0x00007380ff0577ac */ /* 0x000e660008000800 */
[----:B------:R-:W-:Y:S01]  /*1c850*/  IMAD.WIDE R12, R12, 0x2, R2 ;  /* 0x000000020c0c7825 */ /* 0x000fe200078e0202 */
[----:B------:R0:W-:Y:S01]  /*1c860*/  @P6 STG.E.U16 desc[UR28][R14.64], R5 ;  /* 0x000000050e006986 */ /* 0x0001e2000c10151c */
[----:B------:R-:W-:Y:S01]  /*1c870*/  ISETP.GE.AND P6, PT, R17, UR15, PT ;  /* 0x0000000f11007c0c */ /* 0x000fe2000bfc6270 */
[----:B------:R-:W1:Y:S01]  /*1c880*/  LDCU UR56, c[0x0][0x398] ;  /* 0x00007300ff3877ac */ /* 0x000e620008000800 */
[----:B------:R-:W-:Y:S01]  /*1c890*/  VIADD R21, R16, UR22 ;  /* 0x0000001610157c36 */ /* 0x000fe20008000000 */
[----:B------:R2:W-:Y:S01]  /*1c8a0*/  @P0 STG.E.U16 desc[UR28][R12.64], R22 ;  /* 0x000000160c000986 */ /* 0x0005e2000c10151c */
[----:B------:R-:W-:Y:S01]  /*1c8b0*/  ISETP.LT.AND P0, PT, R11, UR27, !P6 ;  /* 0x0000001b0b007c0c */ /* 0x000fe2000f701270 */
[----:B------:R-:W1:Y:S01]  /*1c8c0*/  LDCU UR15, c[0x0][0x398] ;  /* 0x00007300ff0f77ac */ /* 0x000e620008000800 */
[----:B------:R-:W-:Y:S01]  /*1c8d0*/  ISETP.LT.AND P6, PT, R28, UR4, !P6 ;  /* 0x000000041c007c0c */ /* 0x000fe2000f7c1270 */
[----:B------:R-:W1:Y:S01]  /*1c8e0*/  LDCU UR23, c[0x0][0x3b8] ;  /* 0x00007700ff1777ac */ /* 0x000e620008000800 */
[----:B0-----:R-:W-:Y:S01]  /*1c8f0*/  IMAD.WIDE R14, R16, 0x2, R24 ;  /* 0x00000002100e7825 */ /* 0x001fe200078e0218 */
[----:B------:R-:W0:Y:S03]  /*1c900*/  LDCU UR27, c[0x0][0x398] ;  /* 0x00007300ff1b77ac */ /* 0x000e260008000800 */
[----:B--2---:R-:W-:-:S02]  /*1c910*/  VIADD R22, R29, 0x10 ;  /* 0x000000101d167836 */ /* 0x004fc40000000000 */
[----:B------:R-:W-:Y:S01]  /*1c920*/  IMAD.WIDE R16, R16, 0x2, R2 ;  /* 0x0000000210107825 */ /* 0x000fe200078e0202 */
[----:B------:R2:W-:Y:S01]  /*1c930*/  @P5 STG.E.U16 desc[UR28][R14.64], R18 ;  /* 0x000000120e005986 */ /* 0x0005e2000c10151c */
[----:B------:R-:W0:Y:S01]  /*1c940*/  LDCU UR4, c[0x0][0x3b8] ;  /* 0x00007700ff0477ac */ /* 0x000e220008000800 */
[----:B------:R-:W-:Y:S02]  /*1c950*/  ISETP.GE.AND P5, PT, R22, UR25, PT ;  /* 0x0000001916007c0c */ /* 0x000fe4000bfa6270 */
[----:B------:R1:W-:Y:S01]  /*1c960*/  @P2 STG.E.U16 desc[UR28][R16.64], R23 ;  /* 0x0000001710002986 */ /* 0x0003e2000c10151c */
[----:B------:R-:W-:Y:S01]  /*1c970*/  PRMT R22, R4, 0x7632, R22 ;  /* 0x0000763204167816 */ /* 0x000fe20000000016 */
[C---:B------:R-:W-:Y:S01]  /*1c980*/  VIADD R20, R21.reuse, UR22 ;  /* 0x0000001615147c36 */ /* 0x040fe20008000000 */
[----:B------:R-:W0:Y:S01]  /*1c990*/  LDCU UR25, c[0x0][0x398] ;  /* 0x00007300ff1977ac */ /* 0x000e220008000800 */
[----:B--2---:R-:W-:-:S04]  /*1c9a0*/  IMAD.WIDE R14, R21, 0x2, R24 ;  /* 0x00000002150e7825 */ /* 0x004fc800078e0218 */
[----:B-1----:R-:W-:Y:S01]  /*1c9b0*/  IMAD.WIDE R16, R21, 0x2, R2 ;  /* 0x0000000215107825 */ /* 0x002fe200078e0202 */
[----:B------:R1:W-:Y:S04]  /*1c9c0*/  @P4 STG.E.U16 desc[UR28][R14.64], R4 ;  /* 0x000000040e004986 */ /* 0x0003e8000c10151c */
[----:B------:R-:W2:Y:S04]  /*1c9d0*/  LDL.LU R23, [R1+0x30] ;  /* 0x0000300001177983 */ /* 0x000ea80000300800 */
[----:B------:R0:W-:Y:S01]  /*1c9e0*/  @P3 STG.E.U16 desc[UR28][R16.64], R22 ;  /* 0x0000001610003986 */ /* 0x0001e2000c10151c */
[----:B-1----:R-:W-:-:S03]  /*1c9f0*/  IMAD.WIDE R14, R20, 0x2, R24 ;  /* 0x00000002140e7825 */ /* 0x002fc600078e0218 */
[----:B------:R-:W2:Y:S04]  /*1ca00*/  LDL.LU R26, [R1+0x54] ;  /* 0x00005400011a7983 */ /* 0x000ea80000300800 */
[----:B------:R-:W3:Y:S01]  /*1ca10*/  LDL.LU R27, [R1+0x34] ;  /* 0x00003400011b7983 */ /* 0x000ee20000300800 */
[----:B0-----:R-:W-:Y:S01]  /*1ca20*/  PRMT R22, R19, 0x7632, R22 ;  /* 0x0000763213167816 */ /* 0x001fe20000000016 */
[C---:B------:R-:W-:Y:S02]  /*1ca30*/  IMAD.WIDE R16, R20.reuse, 0x2, R2 ;  /* 0x0000000214107825 */ /* 0x040fe400078e0202 */
[----:B------:R-:W3:Y:S04]  /*1ca40*/  LDL.LU R7, [R1+0x58] ;  /* 0x0000580001077983 */ /* 0x000ee80000300800 */
[----:B------:R-:W3:Y:S04]  /*1ca50*/  LDL.LU R6, [R1+0x38] ;  /* 0x0000380001067983 */ /* 0x000ee80000300800 */
[----:B------:R-:W3:Y:S04]  /*1ca60*/  LDL.LU R5, [R1+0x5c] ;  /* 0x00005c0001057983 */ /* 0x000ee80000300800 */
[----:B------:R-:W-:Y:S04]  /*1ca70*/  @P0 STG.E.U16 desc[UR28][R14.64], R19 ;  /* 0x000000130e000986 */ /* 0x000fe8000c10151c */
[----:B------:R-:W3:Y:S04]  /*1ca80*/  LDL.LU R4, [R1+0x3c] ;  /* 0x00003c0001047983 */ /* 0x000ee80000300800 */
[----:B------:R0:W-:Y:S04]  /*1ca90*/  @P6 STG.E.U16 desc[UR28][R16.64], R22 ;  /* 0x0000001610006986 */ /* 0x0001e8000c10151c */
[----:B0-----:R-:W3:Y:S01]  /*1caa0*/  LDL.LU R22, [R1+0x50] ;  /* 0x0000500001167983 */ /* 0x001ee20000300800 */
[----:B------:R-:W-:Y:S01]  /*1cab0*/  VIADD R18, R29, 0x11 ;  /* 0x000000111d127836 */ /* 0x000fe20000000000 */
[----:B------:R-:W-:Y:S01]  /*1cac0*/  ISETP.LT.AND P2, PT, R11, UR61, !P5 ;  /* 0x0000003d0b007c0c */ /* 0x000fe2000ef41270 */
[----:B------:R-:W-:Y:S01]  /*1cad0*/  VIADD R12, R20, UR22 ;  /* 0x00000016140c7c36 */ /* 0x000fe20008000000 */
[----:B------:R-:W-:-:S02]  /*1cae0*/  ISETP.LT.AND P5, PT, R28, UR54, !P5 ;  /* 0x000000361c007c0c */ /* 0x000fc4000efa1270 */
[----:B------:R-:W-:Y:S01]  /*1caf0*/  ISETP.GE.AND P4, PT, R18, UR14, PT ;  /* 0x0000000e12007c0c */ /* 0x000fe2000bf86270 */
[----:B------:R-:W-:Y:S01]  /*1cb00*/  VIADD R21, R29, 0x12 ;  /* 0x000000121d157836 */ /* 0x000fe20000000000 */
[----:B------:R-:W0:Y:S02]  /*1cb10*/  LDCU UR14, c[0x0][0x39c] ;  /* 0x00007380ff0e77ac */ /* 0x000e240008000800 */
[----:B------:R-:W-:Y:S01]  /*1cb20*/  ISETP.LT.AND P3, PT, R11, UR19, !P4 ;  /* 0x000000130b007c0c */ /* 0x000fe2000e761270 */
[----:B------:R-:W-:Y:S01]  /*1cb30*/  VIADD R13, R12, UR22 ;  /* 0x000000160c0d7c36 */ /* 0x000fe20008000000 */
[----:B------:R-:W-:Y:S01]  /*1cb40*/  ISETP.LT.AND P4, PT, R28, UR55, !P4 ;  /* 0x000000371c007c0c */ /* 0x000fe2000e781270 */
[C---:B------:R-:W-:Y:S01]  /*1cb50*/  IMAD.WIDE R14, R12.reuse, 0x2, R24 ;  /* 0x000000020c0e7825 */ /* 0x040fe200078e0218 */
[----:B------:R-:W-:Y:S01]  /*1cb60*/  ISETP.GE.AND P0, PT, R21, UR10, PT ;  /* 0x0000000a15007c0c */ /* 0x000fe2000bf06270 */
[----:B------:R-:W1:Y:S02]  /*1cb70*/  LDCU UR22, c[0x0][0x39c] ;  /* 0x00007380ff1677ac */ /* 0x000e640008000800 */
[----:B------:R-:W-:Y:S01]  /*1cb80*/  IMAD.WIDE R16, R12, 0x2, R2 ;  /* 0x000000020c107825 */ /* 0x000fe200078e0202 */
[----:B------:R-:W0:Y:S03]  /*1cb90*/  LDCU UR61, c[0x0][0x398] ;  /* 0x00007300ff3d77ac */ /* 0x000e260008000800 */
[----:B------:R-:W-:Y:S01]  /*1cba0*/  VIADD R20, R29, 0x13 ;  /* 0x000000131d147836 */ /* 0x000fe20000000000 */
[----:B------:R-:W-:Y:S01]  /*1cbb0*/  ISETP.LT.AND P6, PT, R11, UR31, !P0 ;  /* 0x0000001f0b007c0c */ /* 0x000fe2000c7c1270 */
[----:B------:R-:W-:Y:S01]  /*1cbc0*/  VIADD R18, R13, UR77 ;  /* 0x0000004d0d127c36 */ /* 0x000fe20008000000 */
[----:B------:R-:W-:Y:S01]  /*1cbd0*/  ISETP.LT.AND P0, PT, R28, UR62, !P0 ;  /* 0x0000003e1c007c0c */ /* 0x000fe2000c701270 */
[----:B------:R-:W0:Y:S02]  /*1cbe0*/  LDCU UR19, c[0x0][0x398] ;  /* 0x00007300ff1377ac */ /* 0x000e240008000800 */
[----:B------:R-:W-:Y:S01]  /*1cbf0*/  VIADD R19, R18, UR63 ;  /* 0x0000003f12137c36 */ /* 0x000fe20008000000 */
[----:B------:R-:W0:Y:S01]  /*1cc00*/  LDCU UR10, c[0x0][0x39c] ;  /* 0x00007380ff0a77ac */ /* 0x000e220008000800 */
[----:B------:R-:W0:Y:S01]  /*1cc10*/  LDCU UR54, c[0x0][0x3b8] ;  /* 0x00007700ff3677ac */ /* 0x000e220008000800 */
[----:B------:R-:W0:Y:S01]  /*1cc20*/  LDCU UR55, c[0x0][0x398] ;  /* 0x00007300ff3777ac */ /* 0x000e220008000800 */
[----:B------:R-:W0:Y:S01]  /*1cc30*/  LDCU UR31, c[0x0][0x398] ;  /* 0x00007300ff1f77ac */ /* 0x000e220008000800 */
[----:B------:R-:W0:Y:S01]  /*1cc40*/  LDCU UR77, c[0x0][0x3b8] ;  /* 0x00007700ff4d77ac */ /* 0x000e220008000800 */
[----:B------:R-:W0:Y:S01]  /*1cc50*/  LDCU UR62, c[0x0][0x398] ;  /* 0x00007300ff3e77ac */ /* 0x000e220008000800 */
[----:B------:R-:W0:Y:S01]  /*1cc60*/  LDCU UR63, c[0x0][0x3b8] ;  /* 0x00007700ff3f77ac */ /* 0x000e220008000800 */
[----:B--2---:R-:W-:-:S02]  /*1cc70*/  PRMT R21, R26, 0x7632, R21 ;  /* 0x000076321a157816 */ /* 0x004fc40000000015 */
[----:B---3--:R-:W-:Y:S01]  /*1cc80*/  PRMT R12, R22, 0x7632, R12 ;  /* 0x00007632160c7816 */ /* 0x008fe2000000000c */
[----:B------:R2:W-:Y:S01]  /*1cc90*/  @P2 STG.E.U16 desc[UR28][R14.64], R22 ;  /* 0x000000160e002986 */ /* 0x0005e2000c10151c */
[----:B------:R-:W-:Y:S01]  /*1cca0*/  ISETP.GE.AND P2, PT, R20, UR64, PT ;  /* 0x0000004014007c0c */ /* 0x000fe2000bf46270 */
[----:B------:R-:W3:Y:S01]  /*1ccb0*/  LDCU UR64, c[0x0][0x39c] ;  /* 0x00007380ff4077ac */ /* 0x000ee20008000800 */
[----:B------:R-:W-:Y:S01]  /*1ccc0*/  PRMT R20, R23, 0x7632, R20 ;  /* 0x0000763217147816 */ /* 0x000fe20000000014 */
[----:B------:R0:W-:Y:S01]  /*1ccd0*/  @P5 STG.E.U16 desc[UR28][R16.64], R12 ;  /* 0x0000000c10005986 */ /* 0x0001e2000c10151c */
[----:B------:R-:W-:Y:S01]  /*1cce0*/  ISETP.LT.AND P5, PT, R11, UR65, !P2 ;  /* 0x000000410b007c0c */ /* 0x000fe2000d7a1270 */
[----:B------:R-:W1:Y:S01]  /*1ccf0*/  LDCU UR65, c[0x0][0x398] ;  /* 0x00007300ff4177ac */ /* 0x000e620008000800 */
[C---:B--2---:R-:W-:Y:S01]  /*1cd00*/  IMAD.WIDE R14, R13.reuse, 0x2, R24 ;  /* 0x000000020d0e7825 */ /* 0x044fe200078e0218 */
[----:B------:R-:W2:Y:S03]  /*1cd10*/  LDL.LU R22, [R1+0x60] ;  /* 0x0000600001167983 */ /* 0x000ea60000300800 */
[----:B0-----:R-:W-:Y:S01]  /*1cd20*/  IMAD.WIDE R12, R13, 0x2, R2 ;  /* 0x000000020d0c7825 */ /* 0x001fe200078e0202 */
[----:B------:R0:W-:Y:S03]  /*1cd30*/  @P3 STG.E.U16 desc[UR28][R14.64], R23 ;  /* 0x000000170e003986 */ /* 0x0001e6000c10151c */
[----:B------:R-:W-:Y:S01]  /*1cd40*/  VIADD R17, R29, 0x14 ;  /* 0x000000141d117836 */ /* 0x000fe20000000000 */
[----:B------:R1:W-:Y:S01]  /*1cd50*/  @P4 STG.E.U16 desc[UR28][R12.64], R20 ;  /* 0x000000140c004986 */ /* 0x0003e2000c10151c */
[----:B------:R-:W-:Y:S01]  /*1cd60*/  ISETP.LT.AND P2, PT, R28, UR66, !P2 ;  /* 0x000000421c007c0c */ /* 0x000fe2000d741270 */
[----:B------:R-:W-:Y:S01]  /*1cd70*/  VIADD R16, R19, UR67 ;  /* 0x0000004313107c36 */ /* 0x000fe20008000000 */
[----:B------:R-:W2:Y:S01]  /*1cd80*/  LDCU UR66, c[0x0][0x398] ;  /* 0x00007300ff4277ac */ /* 0x000ea20008000800 */
[----:B------:R-:W-:Y:S01]  /*1cd90*/  ISETP.GE.AND P3, PT, R17, UR68, PT ;  /* 0x0000004411007c0c */ /* 0x000fe2000bf66270 */
[----:B0-----:R-:W3:Y:S01]  /*1cda0*/  LDL.LU R23, [R1+0x40] ;  /* 0x0000400001177983 */ /* 0x001ee20000300800 */
[----:B-1----:R-:W-:-:S02]  /*1cdb0*/  IMAD.WIDE R12, R18, 0x2, R24 ;  /* 0x00000002120c7825 */ /* 0x002fc400078e0218 */
[----:B------:R-:W-:Y:S01]  /*1cdc0*/  ISETP.LT.AND P4, PT, R11, UR69, !P3 ;  /* 0x000000450b007c0c */ /* 0x000fe2000df81270 */
[----:B------:R-:W0:Y:S01]  /*1cdd0*/  LDCU UR68, c[0x0][0x39c] ;  /* 0x00007380ff4477ac */ /* 0x000e220008000800 */
[C---:B------:R-:W-:Y:S01]  /*1cde0*/  VIADD R20, R29.reuse, 0x15 ;  /* 0x000000151d147836 */ /* 0x040fe20000000000 */
[----:B------:R1:W-:Y:S01]  /*1cdf0*/  @P6 STG.E.U16 desc[UR28][R12.64], R26 ;  /* 0x0000001a0c006986 */ /* 0x0003e2000c10151c */
[----:B------:R-:W-:Y:S01]  /*1ce00*/  IMAD.WIDE R14, R18, 0x2, R2 ;  /* 0x00000002120e7825 */ /* 0x000fe200078e0202 */
[----:B------:R-:W-:Y:S01]  /*1ce10*/  ISETP.LT.AND P3, PT, R28, UR70, !P3 ;  /* 0x000000461c007c0c */ /* 0x000fe2000df61270 */
[----:B------:R-:W0:Y:S01]  /*1ce20*/  LDCU UR69, c[0x0][0x398] ;  /* 0x00007300ff4577ac */ /* 0x000e220008000800 */
[----:B------:R-:W-:Y:S01]  /*1ce30*/  ISETP.GE.AND P6, PT, R20, UR72, PT ;  /* 0x0000004814007c0c */ /* 0x000fe2000bfc6270 */
[----:B------:R-:W-:Y:S01]  /*1ce40*/  VIADD R20, R29, 0x16 ;  /* 0x000000161d147836 */ /* 0x000fe20000000000 */
[----:B------:R4:W-:Y:S01]  /*1ce50*/  @P0 STG.E.U16 desc[UR28][R14.64], R21 ;  /* 0x000000150e000986 */ /* 0x0009e2000c10151c */
[----:B------:R-:W-:Y:S01]  /*1ce60*/  VIADD R17, R16, UR71 ;  /* 0x0000004710117c36 */ /* 0x000fe20008000000 */
[----:B------:R-:W0:Y:S01]  /*1ce70*/  LDCU UR67, c[0x0][0x3b8] ;  /* 0x00007700ff4377ac */ /* 0x000e220008000800 */
[----:B-1----:R-:W-:Y:S01]  /*1ce80*/  IMAD.WIDE R12, R19, 0x2, R24 ;  /* 0x00000002130c7825 */ /* 0x002fe200078e0218 */
[----:B------:R-:W3:Y:S01]  /*1ce90*/  LDL.LU R26, [R1+0x64] ;  /* 0x00006400011a7983 */ /* 0x000ee20000300800 */
[----:B------:R-:W-:Y:S01]  /*1cea0*/  ISETP.LT.AND P0, PT, R11, UR73, !P6 ;  /* 0x000000490b007c0c */ /* 0x000fe2000f701270 */
[----:B------:R-:W1:Y:S02]  /*1ceb0*/  LDCU UR72, c[0x0][0x39c] ;  /* 0x00007380ff4877ac */ /* 0x000e640008000800 */
[----:B------:R0:W-:Y:S01]  /*1cec0*/  @P5 STG.E.U16 desc[UR28][R12.64], R27 ;  /* 0x0000001b0c005986 */ /* 0x0001e2000c10151c */
[----:B----4-:R-:W-:Y:S01]  /*1ced0*/  IMAD.WIDE R14, R19, 0x2, R2 ;  /* 0x00000002130e7825 */ /* 0x010fe200078e0202 */
[----:B------:R-:W-:Y:S01]  /*1cee0*/  PRMT R19, R27, 0x7632, R19 ;  /* 0x000076321b137816 */ /* 0x000fe20000000013 */
[----:B------:R-:W4:Y:S01]  /*1cef0*/  LDCU UR70, c[0x0][0x398] ;  /* 0x00007300ff4677ac */ /* 0x000f220008000800 */
[----:B------:R-:W-:Y:S01]  /*1cf00*/  ISETP.GE.AND P5, PT, R20, UR36, PT ;  /* 0x0000002414007c0c */ /* 0x000fe2000bfa6270 */
[----:B------:R-:W-:Y:S01]  /*1cf10*/  VIADD R20, R29, 0x17 ;  /* 0x000000171d147836 */ /* 0x000fe20000000000 */
[----:B------:R-:W-:Y:S01]  /*1cf20*/  ISETP.LT.AND P6, PT, R28, UR33, !P6 ;  /* 0x000000211c007c0c */ /* 0x000fe2000f7c1270 */
[----:B------:R1:W-:Y:S01]  /*1cf30*/  @P2 STG.E.U16 desc[UR28][R14.64], R19 ;  /* 0x000000130e002986 */ /* 0x0003e2000c10151c */
[----:B------:R-:W-:Y:S01]  /*1cf40*/  PRMT R21, R7, 0x7632, R21 ;  /* 0x0000763207157816 */ /* 0x000fe20000000015 */
[----:B------:R-:W-:Y:S01]  /*1cf50*/  VIADD R18, R17, UR34 ;  /* 0x0000002211127c36 */ /* 0x000fe20008000000 */
[----:B------:R-:W2:Y:S01]  /*1cf60*/  LDCU UR73, c[0x0][0x398] ;  /* 0x00007300ff4977ac */ /* 0x000ea20008000800 */
[C---:B0-----:R-:W-:Y:S01]  /*1cf70*/  IMAD.WIDE R12, R16.reuse, 0x2, R24 ;  /* 0x00000002100c7825 */ /* 0x041fe200078e0218 */
[----:B------:R-:W4:Y:S01]  /*1cf80*/  LDL.LU R27, [R1+0x44] ;  /* 0x00004400011b7983 */ /* 0x000f220000300800 */
[----:B------:R-:W-:Y:S01]  /*1cf90*/  ISETP.LT.AND P2, PT, R11, UR38, !P5 ;  /* 0x000000260b007c0c */ /* 0x000fe2000ef41270 */
[----:B------:R-:W0:Y:S02]  /*1cfa0*/  LDCU UR36, c[0x0][0x39c] ;  /* 0x00007380ff2477ac */ /* 0x000e240008000800 */
[----:B------:R0:W-:Y:S01]  /*1cfb0*/  @P4 STG.E.U16 desc[UR28][R12.64], R7 ;  /* 0x000000070c004986 */ /* 0x0001e2000c10151c */
[----:B-1----:R-:W-:Y:S01]  /*1cfc0*/  IMAD.WIDE R14, R16, 0x2, R2 ;  /* 0x00000002100e7825 */ /* 0x002fe200078e0202 */
[----:B------:R-:W-:Y:S01]  /*1cfd0*/  ISETP.GE.AND P4, PT, R20, UR44, PT ;  /* 0x0000002c14007c0c */ /* 0x000fe2000bf86270 */
[----:B------:R-:W1:Y:S01]  /*1cfe0*/  LDCU UR71, c[0x0][0x3b8] ;  /* 0x00007700ff4777ac */ /* 0x000e620008000800 */
[----:B------:R-:W-:-:S02]  /*1cff0*/  ISETP.LT.AND P5, PT, R28, UR40, !P5 ;  /* 0x000000281c007c0c */ /* 0x000fc4000efa1270 */
[----:B------:R0:W-:Y:S01]  /*1d000*/  @P3 STG.E.U16 desc[UR28][R14.64], R21 ;  /* 0x000000150e003986 */ /* 0x0001e2000c10151c */
[----:B------:R-:W-:Y:S01]  /*1d010*/  VIADD R19, R18, UR42 ;  /* 0x0000002a12137c36 */ /* 0x000fe20008000000 */
[----:B------:R-:W1:Y:S02]  /*1d020*/  LDCU UR33, c[0x0][0x398] ;  /* 0x00007300ff2177ac */ /* 0x000e640008000800 */
[----:B0-----:R-:W4:Y:S01]  /*1d030*/  LDL.LU R7, [R1+0x68] ;  /* 0x0000680001077983 */ /* 0x001f220000300800 */
[----:B------:R-:W-:Y:S01]  /*1d040*/  IMAD.WIDE R12, R17, 0x2, R24 ;  /* 0x00000002110c7825 */ /* 0x000fe200078e0218 */
[----:B------:R-:W-:Y:S01]  /*1d050*/  ISETP.LT.AND P3, PT, R11, UR30, !P4 ;  /* 0x0000001e0b007c0c */ /* 0x000fe2000e761270 */
[----:B------:R-:W0:Y:S03]  /*1d060*/  LDCU UR38, c[0x0][0x398] ;  /* 0x00007300ff2677ac */ /* 0x000e260008000800 */
[----:B------:R1:W-:Y:S01]  /*1d070*/  @P0 STG.E.U16 desc[UR28][R12.64], R6 ;  /* 0x000000060c000986 */ /* 0x0003e2000c10151c */
[----:B------:R-:W-:Y:S01]  /*1d080*/  IMAD.WIDE R14, R17, 0x2, R2 ;  /* 0x00000002110e7825 */ /* 0x000fe200078e0202 */
[----:B------:R-:W-:Y:S01]  /*1d090*/  PRMT R17, R6, 0x7632, R17 ;  /* 0x0000763206117816 */ /* 0x000fe20000000011 */
[----:B------:R-:W0:Y:S01]  /*1d0a0*/  LDCU UR44, c[0x0][0x39c] ;  /* 0x00007380ff2c77ac */ /* 0x000e220008000800 */
[----:B------:R-:W-:-:S03]  /*1d0b0*/  PRMT R21, R5, 0x7632, R21 ;  /* 0x0000763205157816 */ /* 0x000fc60000000015 */
[----:B------:R0:W-:Y:S01]  /*1d0c0*/  @P6 STG.E.U16 desc[UR28][R14.64], R17 ;  /* 0x000000110e006986 */ /* 0x0001e2000c10151c */
[----:B------:R-:W-:Y:S01]  /*1d0d0*/  VIADD R20, R29, 0x18 ;  /* 0x000000181d147836 */ /* 0x000fe20000000000 */
[----:B------:R-:W2:Y:S01]  /*1d0e0*/  LDCU UR34, c[0x0][0x3b8] ;  /* 0x00007700ff2277ac */ /* 0x000ea20008000800 */
[C---:B-1----:R-:W-:Y:S01]  /*1d0f0*/  IMAD.WIDE R12, R18.reuse, 0x2, R24 ;  /* 0x00000002120c7825 */ /* 0x042fe200078e0218 */
[----:B------:R-:W4:Y:S01]  /*1d100*/  LDL.LU R6, [R1+0x48] ;  /* 0x0000480001067983 */ /* 0x000f220000300800 */
[----:B------:R-:W1:Y:S03]  /*1d110*/  LDCU UR40, c[0x0][0x398] ;  /* 0x00007300ff2877ac */ /* 0x000e660008000800 */
[----:B------:R1:W-:Y:S01]  /*1d120*/  @P2 STG.E.U16 desc[UR28][R12.64], R5 ;  /* 0x000000050c002986 */ /* 0x0003e2000c10151c */
[----:B------:R-:W-:Y:S01]  /*1d130*/  VIADD R16, R19, UR32 ;  /* 0x0000002013107c36 */ /* 0x000fe20008000000 */
[----:B------:R-:W2:Y:S01]  /*1d140*/  LDCU UR30, c[0x0][0x398] ;  /* 0x00007300ff1e77ac */ /* 0x000ea20008000800 */
[----:B0-----:R-:W-:Y:S01]  /*1d150*/  IMAD.WIDE R14, R18, 0x2, R2 ;  /* 0x00000002120e7825 */ /* 0x001fe200078e0202 */
[----:B------:R-:W-:-:S02]  /*1d160*/  ISETP.GE.AND P0, PT, R20, UR48, PT ;  /* 0x0000003014007c0c */ /* 0x000fc4000bf06270 */
[----:B------:R-:W-:Y:S01]  /*1d170*/  ISETP.LT.AND P4, PT, R28, UR46, !P4 ;  /* 0x0000002e1c007c0c */ /* 0x000fe2000e781270 */
[----:B------:R-:W0:Y:S01]  /*1d180*/  LDCU UR42, c[0x0][0x3b8] ;  /* 0x00007700ff2a77ac */ /* 0x000e220008000800 */
[----:B------:R0:W-:Y:S01]  /*1d190*/  @P5 STG.E.U16 desc[UR28][R14.64], R21 ;  /* 0x000000150e005986 */ /* 0x0001e2000c10151c */
[----:B-1----:R-:W-:-:S03]  /*1d1a0*/  IMAD.WIDE R12, R19, 0x2, R24 ;  /* 0x00000002130c7825 */ /* 0x002fc600078e0218 */
[----:B------:R-:W4:Y:S01]  /*1d1b0*/  LDL.LU R5, [R1+0x6c] ;  /* 0x00006c0001057983 */ /* 0x000f220000300800 */
[----:B------:R-:W1:Y:S03]  /*1d1c0*/  LDCU UR32, c[0x0][0x3b8] ;  /* 0x00007700ff2077ac */ /* 0x000e660008000800 */
[----:B------:R1:W-:Y:S01]  /*1d1d0*/  @P3 STG.E.U16 desc[UR28][R12.64], R4 ;  /* 0x000000040c003986 */ /* 0x0003e2000c10151c */
[----:B------:R-:W-:Y:S01]  /*1d1e0*/  VIADD R20, R29, 0x19 ;  /* 0x000000191d147836 */ /* 0x000fe20000000000 */
[----:B------:R-:W-:Y:S01]  /*1d1f0*/  ISETP.LT.AND P6, PT, R11, UR50, !P0 ;  /* 0x000000320b007c0c */ /* 0x000fe2000c7c1270 */
[----:B------:R-:W-:Y:S01]  /*1d200*/  VIADD R17, R16, UR8 ;  /* 0x0000000810117c36 */ /* 0x000fe20008000000 */
[----:B0-----:R-:W-:Y:S01]  /*1d210*/  PRMT R21, R4, 0x7632, R21 ;  /* 0x0000763204157816 */ /* 0x001fe20000000015 */
[----:B------:R-:W-:Y:S01]  /*1d220*/  IMAD.WIDE R14, R19, 0x2, R2 ;  /* 0x00000002130e7825 */ /* 0x000fe200078e0202 */
[----:B------:R-:W-:Y:S01]  /*1d230*/  ISETP.GE.AND P2, PT, R20, UR52, PT ;  /* 0x0000003414007c0c */ /* 0x000fe2000bf46270 */
[----:B------:R-:W0:Y:S01]  /*1d240*/  LDCU UR48, c[0x0][0x39c] ;  /* 0x00007380ff3077ac */ /* 0x000e220008000800 */
[----:B------:R-:W-:Y:S01]  /*1d250*/  ISETP.LT.AND P0, PT, R28, UR17, !P0 ;  /* 0x000000111c007c0c */ /* 0x000fe2000c701270 */
[----:B------:R-:W0:Y:S01]  /*1d260*/  LDCU UR46, c[0x0][0x398] ;  /* 0x00007300ff2e77ac */ /* 0x000e220008000800 */
[----:B-1----:R-:W4:Y:S01]  /*1d270*/  LDL.LU R4, [R1+0x4c] ;  /* 0x00004c0001047983 */ /* 0x002f220000300800 */
[----:B------:R-:W-:Y:S01]  /*1d280*/  VIADD R20, R29, 0x1a ;  /* 0x0000001a1d147836 */ /* 0x000fe20000000000 */
[----:B------:R-:W-:Y:S01]  /*1d290*/  ISETP.LT.AND P5, PT, R11, UR59, !P2 ;  /* 0x0000003b0b007c0c */ /* 0x000fe2000d7a1270 */
[----:B------:R-:W-:Y:S01]  /*1d2a0*/  IMAD.WIDE R12, R16, 0x2, R24 ;  /* 0x00000002100c7825 */ /* 0x000fe200078e0218 */
[----:B------:R-:W-:Y:S01]  /*1d2b0*/  ISETP.LT.AND P2, PT, R28, UR26, !P2 ;  /* 0x0000001a1c007c0c */ /* 0x000fe2000d741270 */
[----:B------:R1:W-:Y:S01]  /*1d2c0*/  @P4 STG.E.U16 desc[UR28][R14.64], R21 ;  /* 0x000000150e004986 */ /* 0x0003e2000c10151c */
[----:B------:R-:W-:Y:S01]  /*1d2d0*/  ISETP.GE.AND P3, PT, R20, UR58, PT ;  /* 0x0000003a14007c0c */ /* 0x000fe2000bf66270 */
[----:B------:R-:W-:Y:S01]  /*1d2e0*/  VIADD R20, R29, 0x1b ;  /* 0x0000001b1d147836 */ /* 0x000fe20000000000 */
[----:B------:R-:W0:Y:S02]  /*1d2f0*/  LDCU UR50, c[0x0][0x398] ;  /* 0x00007300ff3277ac */ /* 0x000e240008000800 */
[----:B------:R-:W-:Y:S01]  /*1d300*/  ISETP.LT.AND P4, PT, R11, UR6, !P3 ;  /* 0x000000060b007c0c */ /* 0x000fe2000df81270 */
[----:B------:R-:W-:Y:S01]  /*1d310*/  VIADD R18, R17, UR60 ;  /* 0x0000003c11127c36 */ /* 0x000fe20008000000 */
[----:B------:R-:W-:Y:S01]  /*1d320*/  ISETP.LT.AND P3, PT, R28, UR76, !P3 ;  /* 0x0000004c1c007c0c */ /* 0x000fe2000df61270 */
[----:B------:R-:W0:Y:S01]  /*1d330*/  LDCU UR52, c[0x0][0x39c] ;  /* 0x00007380ff3477ac */ /* 0x000e220008000800 */
[----:B-1----:R-:W-:Y:S01]  /*1d340*/  IMAD.WIDE R14, R16, 0x2, R2 ;  /* 0x00000002100e7825 */ /* 0x002fe200078e0202 */
[----:B------:R-:W1:Y:S03]  /*1d350*/  LDCU UR17, c[0x0][0x398] ;  /* 0x00007300ff1177ac */ /* 0x000e660008000800 */
[----:B------:R-:W-:Y:S01]  /*1d360*/  VIADD R19, R18, UR24 ;  /* 0x0000001812137c36 */ /* 0x000fe20008000000 */
[----:B------:R-:W0:Y:S03]  /*1d370*/  LDCU UR59, c[0x0][0x398] ;  /* 0x00007300ff3b77ac */ /* 0x000e260008000800 */
        /* <DEDUP_REMOVED lines=9> */
[----:B--2---:R-:W-:Y:S01]  /*1d410*/  PRMT R21, R22, 0x7632, R21 ;  /* 0x0000763216157816 */ /* 0x004fe20000000015 */
[----:B------:R2:W-:Y:S01]  /*1d420*/  @P6 STG.E.U16 desc[UR28][R12.64], R22 ;  /* 0x000000160c006986 */ /* 0x0005e2000c10151c */
[----:B------:R-:W-:Y:S01]  /*1d430*/  ISETP.GE.AND P6, PT, R20, UR20, PT ;  /* 0x0000001414007c0c */ /* 0x000fe2000bfc6270 */
[----:B------:R-:W-:Y:S01]  /*1d440*/  VIADD R20, R29, 0x1c ;  /* 0x0000001c1d147836 */ /* 0x000fe20000000000 */
[----:B------:R-:W0:Y:S01]  /*1d450*/  LDCU UR20, c[0x0][0x39c] ;  /* 0x00007380ff1477ac */ /* 0x000e220008000800 */
[----:B------:R3:W-:Y:S01]  /*1d460*/  @P0 STG.E.U16 desc[UR28][R14.64], R21 ;  /* 0x000000150e000986 */ /* 0x0007e2000c10151c */
[----:B------:R-:W-:Y:S01]  /*1d470*/  ISETP.LT.AND P0, PT, R11, UR75, !P6 ;  /* 0x0000004b0b007c0c */ /* 0x000fe2000f701270 */
[----:B--2---:R-:W-:-:S02]  /*1d480*/  IMAD.WIDE R12, R17, 0x2, R24 ;  /* 0x00000002110c7825 */ /* 0x004fc400078e0218 */
[----:B------:R-:W2:Y:S01]  /*1d490*/  LDL.LU R22, [R1+0x20] ;  /* 0x0000200001167983 */ /* 0x000ea20000300800 */
[----:B------:R-:W0:Y:S01]  /*1d4a0*/  LDCU UR75, c[0x0][0x398] ;  /* 0x00007300ff4b77ac */ /* 0x000e220008000800 */
[----:B---3--:R-:W-:Y:S01]  /*1d4b0*/  PRMT R21, R23, 0x7632, R21 ;  /* 0x0000763217157816 */ /* 0x008fe20000000015 */
[----:B------:R-:W-:Y:S01]  /*1d4c0*/  IMAD.WIDE R14, R17, 0x2, R2 ;  /* 0x00000002110e7825 */ /* 0x000fe200078e0202 */
[----:B------:R3:W-:Y:S01]  /*1d4d0*/  @P5 STG.E.U16 desc[UR28][R12.64], R23 ;  /* 0x000000170c005986 */ /* 0x0007e2000c10151c */
[----:B------:R-:W-:Y:S01]  /*1d4e0*/  ISETP.GE.AND P5, PT, R20, UR74, PT ;  /* 0x0000004a14007c0c */ /* 0x000fe2000bfa6270 */
[----:B------:R-:W0:Y:S01]  /*1d4f0*/  LDCU UR74, c[0x0][0x39c] ;  /* 0x00007380ff4a77ac */ /* 0x000e220008000800 */
[----:B------:R-:W-:Y:S01]  /*1d500*/  VIADD R20, R29, 0x1d ;  /* 0x0000001d1d147836 */ /* 0x000fe20000000000 */
[----:B------:R-:W-:Y:S01]  /*1d510*/  ISETP.LT.AND P6, PT, R28, UR13, !P6 ;  /* 0x0000000d1c007c0c */ /* 0x000fe2000f7c1270 */
[----:B------:R1:W-:Y:S01]  /*1d520*/  @P2 STG.E.U16 desc[UR28][R14.64], R21 ;  /* 0x000000150e002986 */ /* 0x0003e2000c10151c */
[----:B------:R-:W-:Y:S01]  /*1d530*/  ISETP.LT.AND P2, PT, R11, UR16, !P5 ;  /* 0x000000100b007c0c */ /* 0x000fe2000ef41270 */
[----:B------:R-:W-:-:S02]  /*1d540*/  VIADD R17, R16, UR18 ;  /* 0x0000001210117c36 */ /* 0x000fc40008000000 */
[----:B---3--:R-:W3:Y:S01]  /*1d550*/  LDL.LU R23, [R1+0x10] ;  /* 0x0000100001177983 */ /* 0x008ee20000300800 */
[C---:B------:R-:W-:Y:S01]  /*1d560*/  IMAD.WIDE R12, R18.reuse, 0x2, R24 ;  /* 0x00000002120c7825 */ /* 0x040fe200078e0218 */
[----:B------:R-:W0:Y:S03]  /*1d570*/  LDCU UR13, c[0x0][0x398] ;  /* 0x00007300ff0d77ac */ /* 0x000e260008000800 */
[----:B-1----:R-:W-:Y:S01]  /*1d580*/  IMAD.WIDE R14, R18, 0x2, R2 ;  /* 0x00000002120e7825 */ /* 0x002fe200078e0202 */
[----:B------:R-:W-:Y:S01]  /*1d590*/  PRMT R21, R26, 0x7632, R21 ;  /* 0x000076321a157816 */ /* 0x000fe20000000015 */
[----:B------:R1:W-:Y:S01]  /*1d5a0*/  @P4 STG.E.U16 desc[UR28][R12.64], R26 ;  /* 0x0000001a0c004986 */ /* 0x0003e2000c10151c */
[----:B------:R-:W-:Y:S01]  /*1d5b0*/  ISETP.GE.AND P4, PT, R20, UR7, PT ;  /* 0x0000000714007c0c */ /* 0x000fe2000bf86270 */
[----:B------:R-:W-:Y:S01]  /*1d5c0*/  VIADD R20, R29, 0x1e ;  /* 0x0000001e1d147836 */ /* 0x000fe20000000000 */
[----:B------:R-:W-:Y:S01]  /*1d5d0*/  ISETP.LT.AND P5, PT, R28, UR11, !P5 ;  /* 0x0000000b1c007c0c */ /* 0x000fe2000efa1270 */
[----:B------:R4:W-:Y:S01]  /*1d5e0*/  @P3 STG.E.U16 desc[UR28][R14.64], R21 ;  /* 0x000000150e003986 */ /* 0x0009e2000c10151c */
[----:B------:R-:W-:Y:S01]  /*1d5f0*/  ISETP.LT.AND P3, PT, R11, UR57, !P4 ;  /* 0x000000390b007c0c */ /* 0x000fe2000e761270 */
[----:B------:R-:W-:Y:S01]  /*1d600*/  VIADD R18, R17, UR23 ;  /* 0x0000001711127c36 */ /* 0x000fe20008000000 */
[----:B------:R-:W0:Y:S01]  /*1d610*/  LDCU UR16, c[0x0][0x398] ;  /* 0x00007300ff1077ac */ /* 0x000e220008000800 */
[----:B------:R-:W0:Y:S01]  /*1d620*/  LDCU UR18, c[0x0][0x3b8] ;  /* 0x00007700ff1277ac */ /* 0x000e220008000800 */
[----:B-1----:R-:W-:Y:S01]  /*1d630*/  IMAD.WIDE R12, R19, 0x2, R24 ;  /* 0x00000002130c7825 */ /* 0x002fe200078e0218 */
[----:B------:R-:W3:Y:S01]  /*1d640*/  LDL.LU R26, [R1+0x24] ;  /* 0x00002400011a7983 */ /* 0x000ee20000300800 */
[----:B------:R-:W1:Y:S01]  /*1d650*/  LDCU UR7, c[0x0][0x39c] ;  /* 0x00007380ff0777ac */ /* 0x000e620008000800 */
[----:B----4-:R-:W-:Y:S01]  /*1d660*/  PRMT R21, R27, 0x7632, R21 ;  /* 0x000076321b157816 */ /* 0x010fe20000000015 */
        /* <DEDUP_REMOVED lines=8> */
[----:B------:R-:W-:Y:S01]  /*1d6f0*/  VIADD R19, R18, UR4 ;  /* 0x0000000412137c36 */ /* 0x000fe20008000000 */
[----:B------:R-:W0:Y:S01]  /*1d700*/  LDCU UR57, c[0x0][0x398] ;  /* 0x00007300ff3977ac */ /* 0x000e220008000800 */
[C---:B----4-:R-:W-:Y:S01]  /*1d710*/  IMAD.WIDE R12, R16.reuse, 0x2, R24 ;  /* 0x00000002100c7825 */ /* 0x050fe200078e0218 */
[----:B------:R-:W4:Y:S01]  /*1d720*/  LDL.LU R27, [R1+0x14] ;  /* 0x00001400011b7983 */ /* 0x000f220000300800 */
[----:B------:R-:W0:Y:S01]  /*1d730*/  LDCU UR5, c[0x0][0x39c] ;  /* 0x00007380ff0577ac */ /* 0x000e220008000800 */
[----:B-1----:R-:W-:Y:S01]  /*1d740*/  PRMT R21, R7, 0x7632, R21 ;  /* 0x0000763207157816 */ /* 0x002fe20000000015 */
[----:B------:R-:W-:Y:S01]  /*1d750*/  IMAD.WIDE R14, R16, 0x2, R2 ;  /* 0x00000002100e7825 */ /* 0x000fe200078e0202 */
[----:B------:R1:W-:Y:S01]  /*1d760*/  @P2 STG.E.U16 desc[UR28][R12.64], R7 ;  /* 0x000000070c002986 */ /* 0x0003e2000c10151c */
[----:B------:R-:W-:Y:S01]  /*1d770*/  ISETP.GE.AND P2, PT, R20, UR22, PT ;  /* 0x0000001614007c0c */ /* 0x000fe2000bf46270 */
[----:B------:R-:W0:Y:S01]  /*1d780*/  LDCU UR56, c[0x0][0x398] ;  /* 0x00007300ff3877ac */ /* 0x000e220008000800 */
[----:B------:R-:W-:Y:S01]  /*1d790*/  ISETP.LT.AND P0, PT, R28, UR27, !P0 ;  /* 0x0000001b1c007c0c */ /* 0x000fe2000c701270 */
[----:B------:R0:W-:Y:S01]  /*1d7a0*/  @P5 STG.E.U16 desc[UR28][R14.64], R21 ;  /* 0x000000150e005986 */ /* 0x0001e2000c10151c */
[----:B------:R-:W-:Y:S01]  /*1d7b0*/  ISETP.LT.AND P5, PT, R11, UR25, !P2 ;  /* 0x000000190b007c0c */ /* 0x000fe2000d7a1270 */
[----:B------:R-:W2:Y:S01]  /*1d7c0*/  LDCU UR15, c[0x0][0x398] ;  /* 0x00007300ff0f77ac */ /* 0x000ea20008000800 */
[----:B------:R-:W2:Y:S01]  /*1d7d0*/  LDCU UR23, c[0x0][0x3b8] ;  /* 0x00007700ff1777ac */ /* 0x000ea20008000800 */
[----:B-1----:R-:W4:Y:S01]  /*1d7e0*/  LDL.LU R7, [R1+0x28] ;  /* 0x0000280001077983 */ /* 0x002f220000300800 */
[----:B------:R-:W-:Y:S01]  /*1d7f0*/  IMAD.WIDE R12, R17, 0x2, R24 ;  /* 0x00000002110c7825 */ /* 0x000fe200078e0218 */
[----:B------:R-:W1:Y:S01]  /*1d800*/  LDCU UR22, c[0x0][0x39c] ;  /* 0x00007380ff1677ac */ /* 0x000e620008000800 */
[----:B0-----:R-:W-:-:S02]  /*1d810*/  PRMT R21, R6, 0x7632, R21 ;  /* 0x0000763206157816 */ /* 0x001fc40000000015 */
[----:B------:R-:W-:Y:S01]  /*1d820*/  IMAD.WIDE R14, R17, 0x2, R2 ;  /* 0x00000002110e7825 */ /* 0x000fe200078e0202 */
[----:B------:R0:W-:Y:S01]  /*1d830*/  @P3 STG.E.U16 desc[UR28][R12.64], R6 ;  /* 0x000000060c003986 */ /* 0x0001e2000c10151c */
[----:B------:R-:W1:Y:S03]  /*1d840*/  LDCU UR27, c[0x0][0x398] ;  /* 0x00007300ff1b77ac */ /* 0x000e660008000800 */
[----:B------:R1:W-:Y:S01]  /*1d850*/  @P4 STG.E.U16 desc[UR28][R14.64], R21 ;  /* 0x000000150e004986 */ /* 0x0003e2000c10151c */
[----:B------:R-:W-:Y:S01]  /*1d860*/  VIADD R20, R29, 0x20 ;  /* 0x000000201d147836 */ /* 0x000fe20000000000 */
[----:B------:R-:W2:Y:S01]  /*1d870*/  LDCU UR25, c[0x0][0x398] ;  /* 0x00007300ff1977ac */ /* 0x000ea20008000800 */
[----:B------:R-:W2:Y:S01]  /*1d880*/  LDCU UR4, c[0x0][0x3b8] ;  /* 0x00007700ff0477ac */ /* 0x000ea20008000800 */
[----:B0-----:R-:W-:Y:S01]  /*1d890*/  IMAD.WIDE R12, R18, 0x2, R24 ;  /* 0x00000002120c7825 */ /* 0x001fe200078e0218 */
[----:B------:R-:W4:Y:S01]  /*1d8a0*/  LDL.LU R6, [R1+0x18] ;  /* 0x0000180001067983 */ /* 0x000f220000300800 */
[----:B-1----:R-:W-:-:S02]  /*1d8b0*/  PRMT R21, R5, 0x7632, R21 ;  /* 0x0000763205157816 */ /* 0x002fc40000000015 */
[----:B------:R-:W-:Y:S01]  /*1d8c0*/  IMAD.WIDE R14, R18, 0x2, R2 ;  /* 0x00000002120e7825 */ /* 0x000fe200078e0202 */
[----:B------:R0:W-:Y:S04]  /*1d8d0*/  @P6 STG.E.U16 desc[UR28][R12.64], R5 ;  /* 0x000000050c006986 */ /* 0x0001e8000c10151c */
[----:B------:R1:W-:Y:S01]  /*1d8e0*/  @P0 STG.E.U16 desc[UR28][R14.64], R21 ;  /* 0x000000150e000986 */ /* 0x0003e2000c10151c */
[----:B0-----:R-:W-:-:S03]  /*1d8f0*/  IMAD.WIDE R12, R19, 0x2, R24 ;  /* 0x00000002130c7825 */ /* 0x001fc600078e0218 */
[----:B------:R-:W4:Y:S01]  /*1d900*/  LDL.LU R5, [R1+0x2c] ;  /* 0x00002c0001057983 */ /* 0x000f220000300800 */
[----:B-1----:R-:W-:-:S03]  /*1d910*/  PRMT R21, R4, 0x7632, R21 ;  /* 0x0000763204157816 */ /* 0x002fc60000000015 */
[----:B------:R0:W-:Y:S04]  /*1d920*/  @P5 STG.E.U16 desc[UR28][R12.64], R4 ;  /* 0x000000040c005986 */ /* 0x0001e8000c10151c */
[----:B0-----:R-:W4:Y:S01]  /*1d930*/  LDL.LU R4, [R1+0x1c] ;  /* 0x00001c0001047983 */ /* 0x001f220000300800 */
[----:B------:R-:W-:Y:S01]  /*1d940*/  ISETP.GE.AND P3, PT, R20, UR14, PT ;  /* 0x0000000e14007c0c */ /* 0x000fe2000bf66270 */
[----:B------:R-:W-:Y:S01]  /*1d950*/  VIADD R20, R29, 0x21 ;  /* 0x000000211d147836 */ /* 0x000fe20000000000 */
[----:B------:R-:W-:Y:S01]  /*1d960*/  ISETP.LT.AND P2, PT, R28, UR61, !P2 ;  /* 0x0000003d1c007c0c */ /* 0x000fe2000d741270 */
[----:B------:R-:W-:Y:S01]  /*1d970*/  VIADD R16, R19, UR54 ;  /* 0x0000003613107c36 */ /* 0x000fe20008000000 */
[----:B------:R-:W-:Y:S01]  /*1d980*/  ISETP.LT.AND P4, PT, R11, UR19, !P3 ;  /* 0x000000130b007c0c */ /* 0x000fe2000df81270 */
[----:B------:R-:W-:Y:S01]  /*1d990*/  IMAD.WIDE R14, R19, 0x2, R2 ;  /* 0x00000002130e7825 */ /* 0x000fe200078e0202 */
[----:B------:R-:W-:Y:S01]  /*1d9a0*/  ISETP.GE.AND P6, PT, R20, UR10, PT ;  /* 0x0000000a14007c0c */ /* 0x000fe2000bfc6270 */
[----:B------:R-:W0:Y:S01]  /*1d9b0*/  LDCU UR14, c[0x0][0x39c] ;  /* 0x00007380ff0e77ac */ /* 0x000e220008000800 */
[----:B------:R-:W-:Y:S01]  /*1d9c0*/  ISETP.LT.AND P3, PT, R28, UR55, !P3 ;  /* 0x000000371c007c0c */ /* 0x000fe2000df61270 */
[----:B------:R-:W-:Y:S01]  /*1d9d0*/  VIADD R20, R29, 0x22 ;  /* 0x000000221d147836 */ /* 0x000fe20000000000 */
[----:B------:R-:W-:Y:S01]  /*1d9e0*/  ISETP.LT.AND P0, PT, R11, UR31, !P6 ;  /* 0x0000001f0b007c0c */ /* 0x000fe2000f701270 */
[----:B------:R-:W-:Y:S01]  /*1d9f0*/  IMAD.WIDE R12, R16, 0x2, R24 ;  /* 0x00000002100c7825 */ /* 0x000fe200078e0218 */
[----:B------:R-:W-:Y:S01]  /*1da00*/  ISETP.LT.AND P6, PT, R28, UR62, !P6 ;  /* 0x0000003e1c007c0c */ /* 0x000fe2000f7c1270 */
[----:B------:R-:W1:Y:S01]  /*1da10*/  LDCU UR61, c[0x0][0x398] ;  /* 0x00007300ff3d77ac */ /* 0x000e620008000800 */
[----:B------:R-:W-:Y:S01]  /*1da20*/  ISETP.GE.AND P5, PT, R20, UR64, PT ;  /* 0x0000004014007c0c */ /* 0x000fe2000bfa6270 */
[----:B------:R-:W-:-:S02]  /*1da30*/  VIADD R17, R16, UR77 ;  /* 0x0000004d10117c36 */ /* 0x000fc40008000000 */
[----:B------:R-:W-:Y:S01]  /*1da40*/  VIADD R20, R29, 0x23 ;  /* 0x000000231d147836 */ /* 0x000fe20000000000 */
[----:B------:R0:W-:Y:S01]  /*1da50*/  @P2 STG.E.U16 desc[UR28][R14.64], R21 ;  /* 0x000000150e002986 */ /* 0x0001e2000c10151c */
[----:B------:R-:W-:Y:S01]  /*1da60*/  ISETP.LT.AND P2, PT, R11, UR65, !P5 ;  /* 0x000000410b007c0c */ /* 0x000fe2000ef41270 */
[----:B------:R-:W-:Y:S01]  /*1da70*/  VIADD R18, R17, UR63 ;  /* 0x0000003f11127c36 */ /* 0x000fe20008000000 */
[----:B------:R-:W-:Y:S01]  /*1da80*/  ISETP.LT.AND P5, PT, R28, UR66, !P5 ;  /* 0x000000421c007c0c */ /* 0x000fe2000efa1270 */
[----:B------:R-:W1:Y:S01]  /*1da90*/  LDCU UR19, c[0x0][0x398] ;  /* 0x00007300ff1377ac */ /* 0x000e620008000800 */
[----:B------:R-:W1:Y:S01]  /*1daa0*/  LDCU UR54, c[0x0][0x3b8] ;  /* 0x00007700ff3677ac */ /* 0x000e620008000800 */
[----:B0-----:R-:W-:Y:S01]  /*1dab0*/  IMAD.WIDE R14, R16, 0x2, R2 ;  /* 0x00000002100e7825 */ /* 0x001fe200078e0202 */
[----:B------:R-:W0:Y:S03]  /*1dac0*/  LDCU UR10, c[0x0][0x39c] ;  /* 0x00007380ff0a77ac */ /* 0x000e260008000800 */
        /* <DEDUP_REMOVED lines=31> */
[----:B------:R-:W0:Y:S02]  /*1dcc0*/  LDCU UR70, c[0x0][0x398] ;  /* 0x00007300ff4677ac */ /* 0x000e240008000800 */
[----:B---3--:R-:W3:Y:S01]  /*1dcd0*/  LDL.LU R23, [R1+0x1b0] ;  /* 0x0001b00001177983 */ /* 0x008ee20000300800 */
[----:B------:R-:W-:-:S04]  /*1dce0*/  IMAD.WIDE R12, R18, 0x2, R24 ;  /* 0x00000002120c7825 */ /* 0x000fc800078e0218 */
[----:B-1----:R-:W-:Y:S01]  /*1dcf0*/  IMAD.WIDE R14, R18, 0x2, R2 ;  /* 0x00000002120e7825 */ /* 0x002fe200078e0202 */
[----:B------:R-:W-:Y:S01]  /*1dd00*/  IADD3 R17, PT, PT, R16, UR34, RZ ;  /* 0x0000002210117c10 */ /* 0x000fe2000fffe0ff */
[----:B------:R1:W-:Y:S01]  /*1dd10*/  @P2 STG.E.U16 desc[UR28][R12.64], R26 ;  /* 0x0000001a0c002986 */ /* 0x0003e2000c10151c */
[----:B------:R-:W-:Y:S01]  /*1dd20*/  PRMT R21, R26, 0x7632, R21 ;  /* 0x000076321a157816 */ /* 0x000fe20000000015 */
[----:B------:R-:W0:Y:S01]  /*1dd30*/  LDCU UR73, c[0x0][0x398] ;  /* 0x00007300ff4977ac */ /* 0x000e220008000800 */
[----:B------:R-:W-:Y:S01]  /*1dd40*/  ISETP.GE.AND P2, PT, R20, UR36, PT ;  /* 0x0000002414007c0c */ /* 0x000fe2000bf46270 */
[----:B------:R-:W-:Y:S01]  /*1dd50*/  VIADD R20, R29, 0x26 ;  /* 0x000000261d147836 */ /* 0x000fe20000000000 */
[----:B------:R-:W-:Y:S01]  /*1dd60*/  ISETP.LT.AND P0, PT, R28, UR33, !P0 ;  /* 0x000000211c007c0c */ /* 0x000fe2000c701270 */
[----:B------:R4:W-:Y:S01]  /*1dd70*/  @P5 STG.E.U16 desc[UR28][R14.64], R21 ;  /* 0x000000150e005986 */ /* 0x0009e2000c10151c */
[----:B------:R-:W-:Y:S01]  /*1dd80*/  ISETP.LT.AND P5, PT, R11, UR38, !P2 ;  /* 0x000000260b007c0c */ /* 0x000fe2000d7a1270 */
[----:B------:R-:W-:Y:S01]  /*1dd90*/  VIADD R18, R17, UR42 ;  /* 0x0000002a11127c36 */ /* 0x000fe20008000000 */
        /* <DEDUP_REMOVED lines=119> */
[----:B------:R-:W2:Y:S01]  /*1e510*/  LDCU UR57, c[0x0][0x398] ;  /* 0x00007300ff3977ac */ /* 0x000ea20008000800 */
[----:B------:R-:W2:Y:S01]  /*1e520*/  LDCU UR23, c[0x0][0x3b8] ;  /* 0x00007700ff1777ac */ /* 0x000ea20008000800 */
[C---:B-1----:R-:W-:Y:S01]  /*1e530*/  IMAD.WIDE R12, R19.reuse, 0x2, R24 ;  /* 0x00000002130c7825 */ /* 0x042fe200078e0218 */
[----:B------:R-:W3:Y:S01]  /*1e540*/  LDL.LU R26, [R1+0x1d4] ;  /* 0x0001d400011a7983 */ /* 0x000ee20000300800 */
[----:B------:R-:W1:Y:S02]  /*1e550*/  LDCU UR5, c[0x0][0x39c] ;  /* 0x00007380ff0577ac */ /* 0x000e640008000800 */
[----:B0-----:R-:W-:Y:S01]  /*1e560*/  IMAD.WIDE R14, R19, 0x2, R2 ;  /* 0x00000002130e7825 */ /* 0x001fe200078e0202 */
[----:B----4-:R-:W-:Y:S01]  /*1e570*/  PRMT R21, R27, 0x7632, R21 ;  /* 0x000076321b157816 */ /* 0x010fe20000000015 */
[----:B------:R0:W-:Y:S01]  /*1e580*/  @P5 STG.E.U16 desc[UR28][R12.64], R27 ;  /* 0x0000001b0c005986 */ /* 0x0001e2000c10151c */
[----:B------:R-:W-:Y:S01]  /*1e590*/  ISETP.GE.AND P5, PT, R20, UR22, PT ;  /* 0x0000001614007c0c */ /* 0x000fe2000bfa6270 */
[----:B------:R-:W-:Y:S01]  /*1e5a0*/  VIADD R20, R29, 0x2f ;  /* 0x0000002f1d147836 */ /* 0x000fe20000000000 */
[----:B------:R-:W-:Y:S01]  /*1e5b0*/  ISETP.LT.AND P6, PT, R28, UR27, !P6 ;  /* 0x0000001b1c007c0c */ /* 0x000fe2000f7c1270 */
[----:B------:R4:W-:Y:S01]  /*1e5c0*/  @P2 STG.E.U16 desc[UR28][R14.64], R21 ;  /* 0x000000150e002986 */ /* 0x0009e2000c10151c */
[----:B------:R-:W-:Y:S01]  /*1e5d0*/  ISETP.LT.AND P2, PT, R11, UR25, !P5 ;  /* 0x000000190b007c0c */ /* 0x000fe2000ef41270 */
[----:B------:R-:W-:Y:S01]  /*1e5e0*/  VIADD R19, R18, UR54 ;  /* 0x0000003612137c36 */ /* 0x000fe20008000000 */
[----:B------:R-:W1:Y:S01]  /*1e5f0*/  LDCU UR56, c[0x0][0x398] ;  /* 0x00007300ff3877ac */ /* 0x000e620008000800 */
[----:B------:R-:W1:Y:S01]  /*1e600*/  LDCU UR15, c[0x0][0x398] ;  /* 0x00007300ff0f77ac */ /* 0x000e620008000800 */
[C---:B0-----:R-:W-:Y:S01]  /*1e610*/  IMAD.WIDE R12, R16.reuse, 0x2, R24 ;  /* 0x00000002100c7825 */ /* 0x041fe200078e0218 */
[----:B------:R-:W3:Y:S01]  /*1e620*/  LDL.LU R27, [R1+0x74] ;  /* 0x00007400011b7983 */ /* 0x000ee20000300800 */
[----:B------:R-:W0:Y:S02]  /*1e630*/  LDCU UR22, c[0x0][0x39c] ;  /* 0x00007380ff1677ac */ /* 0x000e240008000800 */
[----:B----4-:R-:W-:Y:S01]  /*1e640*/  IMAD.WIDE R14, R16, 0x2, R2 ;  /* 0x00000002100e7825 */ /* 0x010fe200078e0202 */
[----:B------:R-:W-:Y:S01]  /*1e650*/  PRMT R21, R7, 0x7632, R21 ;  /* 0x0000763207157816 */ /* 0x000fe20000000015 */
[----:B------:R4:W-:Y:S01]  /*1e660*/  @P4 STG.E.U16 desc[UR28][R12.64], R7 ;  /* 0x000000070c004986 */ /* 0x0009e2000c10151c */
[----:B------:R-:W-:Y:S01]  /*1e670*/  ISETP.GE.AND P4, PT, R20, UR14, PT ;  /* 0x0000000e14007c0c */ /* 0x000fe2000bf86270 */
[----:B------:R-:W0:Y:S01]  /*1e680*/  LDCU UR27, c[0x0][0x398] ;  /* 0x00007300ff1b77ac */ /* 0x000e220008000800 */
[----:B------:R-:W-:Y:S01]  /*1e690*/  ISETP.LT.AND P5, PT, R28, UR61, !P5 ;  /* 0x0000003d1c007c0c */ /* 0x000fe2000efa1270 */
[----:B------:R1:W-:Y:S01]  /*1e6a0*/  @P3 STG.E.U16 desc[UR28][R14.64], R21 ;  /* 0x000000150e003986 */ /* 0x0003e2000c10151c */
[----:B------:R-:W-:Y:S01]  /*1e6b0*/  ISETP.LT.AND P3, PT, R11, UR19, !P4 ;  /* 0x000000130b007c0c */ /* 0x000fe2000e761270 */
[----:B------:R-:W0:Y:S01]  /*1e6c0*/  LDCU UR25, c[0x0][0x398] ;  /* 0x00007300ff1977ac */ /* 0x000e220008000800 */
[----:B------:R-:W0:Y:S01]  /*1e6d0*/  LDCU UR4, c[0x0][0x3b8] ;  /* 0x00007700ff0477ac */ /* 0x000e220008000800 */
[----:B----4-:R-:W4:Y:S01]  /*1e6e0*/  LDL.LU R7, [R1+0x1d8] ;  /* 0x0001d80001077983 */ /* 0x010f220000300800 */
[C---:B------:R-:W-:Y:S01]  /*1e6f0*/  IMAD.WIDE R12, R17.reuse, 0x2, R24 ;  /* 0x00000002110c7825 */ /* 0x040fe200078e0218 */
[----:B------:R-:W0:Y:S03]  /*1e700*/  LDCU UR14, c[0x0][0x39c] ;  /* 0x00007380ff0e77ac */ /* 0x000e260008000800 */
[----:B-1----:R-:W-:Y:S01]  /*1e710*/  IMAD.WIDE R14, R17, 0x2, R2 ;  /* 0x00000002110e7825 */ /* 0x002fe200078e0202 */
[----:B------:R-:W-:Y:S01]  /*1e720*/  PRMT R21, R6, 0x7632, R21 ;  /* 0x0000763206157816 */ /* 0x000fe20000000015 */
[----:B------:R1:W-:Y:S01]  /*1e730*/  @P0 STG.E.U16 desc[UR28][R12.64], R6 ;  /* 0x000000060c000986 */ /* 0x0003e2000c10151c */
[----:B------:R-:W0:Y:S03]  /*1e740*/  LDCU UR61, c[0x0][0x398] ;  /* 0x00007300ff3d77ac */ /* 0x000e260008000800 */
[----:B------:R0:W-:Y:S01]  /*1e750*/  @P6 STG.E.U16 desc[UR28][R14.64], R21 ;  /* 0x000000150e006986 */ /* 0x0001e2000c10151c */
[----:B------:R-:W-:Y:S01]  /*1e760*/  VIADD R20, R29, 0x30 ;  /* 0x000000301d147836 */ /* 0x000fe20000000000 */
[----:B------:R-:W2:Y:S01]  /*1e770*/  LDCU UR19, c[0x0][0x398] ;  /* 0x00007300ff1377ac */ /* 0x000ea20008000800 */
[----:B------:R-:W2:Y:S01]  /*1e780*/  LDCU UR54, c[0x0][0x3b8] ;  /* 0x00007700ff3677ac */ /* 0x000ea20008000800 */
[C---:B-1----:R-:W-:Y:S01]  /*1e790*/  IMAD.WIDE R12, R18.reuse, 0x2, R24 ;  /* 0x00000002120c7825 */ /* 0x042fe200078e0218 */
[----:B------:R-:W4:Y:S03]  /*1e7a0*/  LDL.LU R6, [R1+0x78] ;  /* 0x0000780001067983 */ /* 0x000f260000300800 */
[----:B0-----:R-:W-:Y:S01]  /*1e7b0*/  IMAD.WIDE R14, R18, 0x2, R2 ;  /* 0x00000002120e7825 */ /* 0x001fe200078e0202 */
[----:B------:R-:W-:Y:S01]  /*1e7c0*/  PRMT R21, R5, 0x7632, R21 ;  /* 0x0000763205157816 */ /* 0x000fe20000000015 */
        /* <DEDUP_REMOVED lines=22> */
[----:B------:R-:W-:Y:S01]  /*1e930*/  VIADD R20, R29, 0x33 ;  /* 0x000000331d147836 */ /* 0x000fe20000000000 */
[----:B------:R0:W-:Y:S01]  /*1e940*/  @P4 STG.E.U16 desc[UR28][R14.64], R21 ;  /* 0x000000150e004986 */ /* 0x0001e2000c10151c */
[----:B------:R-:W-:Y:S01]  /*1e950*/  VIADD R17, R16, UR63 ;  /* 0x0000003f10117c36 */ /* 0x000fe20008000000 */
[----:B------:R-:W-:Y:S01]  /*1e960*/  ISETP.LT.AND P4, PT, R11, UR69, !P3 ;  /* 0x000000450b007c0c */ /* 0x000fe2000df81270 */
[----:B------:R-:W1:Y:S01]  /*1e970*/  LDCU UR31, c[0x0][0x398] ;  /* 0x00007300ff1f77ac */ /* 0x000e620008000800 */
[----:B------:R-:W-:Y:S01]  /*1e980*/  ISETP.LT.AND P3, PT, R28, UR70, !P3 ;  /* 0x000000461c007c0c */ /* 0x000fe2000df61270 */
[----:B------:R-:W-:Y:S01]  /*1e990*/  VIADD R18, R17, UR67 ;  /* 0x0000004311127c36 */ /* 0x000fe20008000000 */
        /* <DEDUP_REMOVED lines=35> */
[C---:B---3--:R-:W-:Y:S01]  /*1ebd0*/  IMAD.WIDE R12, R18.reuse, 0x2, R24 ;  /* 0x00000002120c7825 */ /* 0x048fe200078e0218 */
[----:B------:R-:W3:Y:S01]  /*1ebe0*/  LDL.LU R23, [R1+0x80] ;  /* 0x0000800001177983 */ /* 0x000ee20000300800 */
[----:B------:R-:W0:Y:S02]  /*1ebf0*/  LDCU UR33, c[0x0][0x398] ;  /* 0x00007300ff2177ac */ /* 0x000e240008000800 */
        /* <DEDUP_REMOVED lines=27> */
[----:B------:R-:W0:Y:S01]  /*1edb0*/  LDCU UR48, c[0x0][0x39c] ;  /* 0x00007380ff3077ac */ /* 0x000e220008000800 */
[----:B----4-:R-:W-:Y:S01]  /*1edc0*/  PRMT R21, R7, 0x7632, R21 ;  /* 0x0000763207157816 */ /* 0x010fe20000000015 */
[----:B------:R-:W-:Y:S01]  /*1edd0*/  IMAD.WIDE R14, R16, 0x2, R2 ;  /* 0x00000002100e7825 */ /* 0x000fe200078e0202 */
        /* <DEDUP_REMOVED lines=75> */
[----:B------:R-:W2:Y:S02]  /*1f290*/  LDL.LU R22, [R1+0xa0] ;  /* 0x0000a00001167983 */ /* 0x000ea40000300800 */
[----:B-1----:R-:W-:Y:S01]  /*1f2a0*/  IMAD.WIDE R14, R17, 0x2, R2 ;  /* 0x00000002110e7825 */ /* 0x002fe200078e0202 */
[----:B---3--:R-:W-:Y:S01]  /*1f2b0*/  PRMT R21, R23, 0x7632, R21 ;  /* 0x0000763217157816 */ /* 0x008fe20000000015 */
        /* <DEDUP_REMOVED lines=8> */
[C---:B-1----:R-:W-:Y:S01]  /*1f340*/  IMAD.WIDE R12, R18.reuse, 0x2, R24 ;  /* 0x00000002120c7825 */ /* 0x042fe200078e0218 */
[----:B------:R-:W2:Y:S01]  /*1f350*/  LDL.LU R23, [R1+0x90] ;  /* 0x0000900001177983 */ /* 0x000ea20000300800 */
[----:B------:R-:W1:Y:S02]  /*1f360*/  LDCU UR56, c[0x0][0x398] ;  /* 0x00007300ff3877ac */ /* 0x000e640008000800 */
[----:B---3--:R-:W-:Y:S01]  /*1f370*/  IMAD.WIDE R14, R18, 0x2, R2 ;  /* 0x00000002120e7825 */ /* 0x008fe200078e0202 */
        /* <DEDUP_REMOVED lines=10> */
[C---:B---3--:R-:W-:Y:S01]  /*1f420*/  IMAD.WIDE R12, R19.reuse, 0x2, R24 ;  /* 0x00000002130c7825 */ /* 0x048fe200078e0218 */
        /* <DEDUP_REMOVED lines=26> */
[C---:B----4-:R-:W-:Y:S01]  /*1f5d0*/  IMAD.WIDE R12, R17.reuse, 0x2, R24 ;  /* 0x00000002110c7825 */ /* 0x050fe200078e0218 */
[----:B------:R-:W4:Y:S01]  /*1f5e0*/  LDL.LU R7, [R1+0xa8] ;  /* 0x0000a80001077983 */ /* 0x000f220000300800 */
[----:B------:R-:W0:Y:S02]  /*1f5f0*/  LDCU UR55, c[0x0][0x398] ;  /* 0x00007300ff3777ac */ /* 0x000e240008000800 */
[----:B-1----:R-:W-:Y:S01]  /*1f600*/  IMAD.WIDE R14, R17, 0x2, R2 ;  /* 0x00000002110e7825 */ /* 0x002fe200078e0202 */
[----:B------:R-:W-:Y:S01]  /*1f610*/  PRMT R21, R6, 0x7632, R21 ;  /* 0x0000763206157816 */ /* 0x000fe20000000015 */
[----:B------:R1:W-:Y:S02]  /*1f620*/  @P5 STG.E.U16 desc[UR28][R12.64], R6 ;  /* 0x000000060c005986 */ /* 0x0003e4000c10151c */
[----:B------:R-:W-:Y:S01]  /*1f630*/  VIADD R20, R29, 0x40 ;  /* 0x000000401d147836 */ /* 0x000fe20000000000 */
[----:B------:R-:W0:Y:S01]  /*1f640*/  LDCU UR10, c[0x0][0x39c] ;  /* 0x00007380ff0a77ac */ /* 0x000e220008000800 */
[----:B------:R1:W-:Y:S01]  /*1f650*/  @P2 STG.E.U16 desc[UR28][R14.64], R21 ;  /* 0x000000150e002986 */ /* 0x0003e2000c10151c */
[----:B------:R-:W-:Y:S01]  /*1f660*/  VIADD R16, R19, UR63 ;  /* 0x0000003f13107c36 */ /* 0x000fe20008000000 */
[----:B------:R-:W0:Y:S01]  /*1f670*/  LDCU UR54, c[0x0][0x3b8] ;  /* 0x00007700ff3677ac */ /* 0x000e220008000800 */
[----:B------:R-:W0:Y:S01]  /*1f680*/  LDCU UR31, c[0x0][0x398] ;  /* 0x00007300ff1f77ac */ /* 0x000e220008000800 */
[----:B-1----:R-:W-:Y:S01]  /*1f690*/  IMAD.WIDE R12, R18, 0x2, R24 ;  /* 0x00000002120c7825 */ /* 0x002fe200078e0218 */
[----:B------:R-:W4:Y:S01]  /*1f6a0*/  LDL.LU R6, [R1+0x98] ;  /* 0x0000980001067983 */ /* 0x000f220000300800 */
[----:B------:R-:W-:Y:S01]  /*1f6b0*/  ISETP.GE.AND P5, PT, R20, UR64, PT ;  /* 0x0000004014007c0c */ /* 0x000fe2000bfa6270 */
[----:B------:R-:W1:Y:S01]  /*1f6c0*/  LDCU UR77, c[0x0][0x3b8] ;  /* 0x00007700ff4d77ac */ /* 0x000e620008000800 */
[----:B------:R-:W-:Y:S01]  /*1f6d0*/  IMAD.WIDE R14, R18, 0x2, R2 ;  /* 0x00000002120e7825 */ /* 0x000fe200078e0202 */
[----:B------:R-:W-:Y:S01]  /*1f6e0*/  PRMT R21, R5, 0x7632, R21 ;  /* 0x0000763205157816 */ /* 0x000fe20000000015 */
[----:B------:R0:W-:Y:S01]  /*1f6f0*/  @P4 STG.E.U16 desc[UR28][R12.64], R5 ;  /* 0x000000050c004986 */ /* 0x0001e2000c10151c */
[----:B------:R-:W-:Y:S01]  /*1f700*/  ISETP.LT.AND P6, PT, R28, UR62, !P6 ;  /* 0x0000003e1c007c0c */ /* 0x000fe2000f7c1270 */
[----:B------:R-:W-:Y:S01]  /*1f710*/  VIADD R20, R29, 0x41 ;  /* 0x000000411d147836 */ /* 0x000fe20000000000 */
[----:B------:R-:W-:Y:S01]  /*1f720*/  ISETP.LT.AND P2, PT, R11, UR65, !P5 ;  /* 0x000000410b007c0c */ /* 0x000fe2000ef41270 */
[----:B------:R1:W-:Y:S01]  /*1f730*/  @P3 STG.E.U16 desc[UR28][R14.64], R21 ;  /* 0x000000150e003986 */ /* 0x0003e2000c10151c */
[----:B------:R-:W-:Y:S01]  /*1f740*/  VIADD R17, R16, UR67 ;  /* 0x0000004310117c36 */ /* 0x000fe20008000000 */
[----:B------:R-:W2:Y:S01]  /*1f750*/  LDCU UR62, c[0x0][0x398] ;  /* 0x00007300ff3e77ac */ /* 0x000ea20008000800 */
[----:B------:R-:W2:Y:S01]  /*1f760*/  LDCU UR64, c[0x0][0x39c] ;  /* 0x00007380ff4077ac */ /* 0x000ea20008000800 */
[----:B0-----:R-:W-:Y:S01]  /*1f770*/  IMAD.WIDE R12, R19, 0x2, R24 ;  /* 0x00000002130c7825 */ /* 0x001fe200078e0218 */
[----:B------:R-:W-:Y:S01]  /*1f780*/  ISETP.GE.AND P4, PT, R20, UR68, PT ;  /* 0x0000004414007c0c */ /* 0x000fe2000bf86270 */
[----:B------:R-:W0:Y:S01]  /*1f790*/  LDCU UR65, c[0x0][0x398] ;  /* 0x00007300ff4177ac */ /* 0x000e220008000800 */
[----:B-1----:R-:W-:-:S02]  /*1f7a0*/  PRMT R21, R4, 0x7632, R21 ;  /* 0x0000763204157816 */ /* 0x002fc40000000015 */
[----:B------:R1:W-:Y:S01]  /*1f7b0*/  @P0 STG.E.U16 desc[UR28][R12.64], R4 ;  /* 0x000000040c000986 */ /* 0x0003e2000c10151c */
[----:B------:R-:W-:Y:S01]  /*1f7c0*/  VIADD R20, R29, 0x42 ;  /* 0x000000421d147836 */ /* 0x000fe20000000000 */
[----:B------:R-:W-:Y:S01]  /*1f7d0*/  ISETP.LT.AND P5, PT, R28, UR66, !P5 ;  /* 0x000000421c007c0c */ /* 0x000fe2000efa1270 */
[----:B------:R-:W-:Y:S01]  /*1f7e0*/  IMAD.WIDE R14, R19, 0x2, R2 ;  /* 0x00000002130e7825 */ /* 0x000fe200078e0202 */
[----:B------:R-:W-:Y:S01]  /*1f7f0*/  ISETP.LT.AND P3, PT, R11, UR69, !P4 ;  /* 0x000000450b007c0c */ /* 0x000fe2000e761270 */
[----:B------:R-:W0:Y:S02]  /*1f800*/  LDCU UR66, c[0x0][0x398] ;  /* 0x00007300ff4277ac */ /* 0x000e240008000800 */
[----:B------:R-:W-:Y:S01]  /*1f810*/  VIADD R18, R17, UR71 ;  /* 0x0000004711127c36 */ /* 0x000fe20008000000 */
[----:B------:R-:W0:Y:S01]  /*1f820*/  LDCU UR63, c[0x0][0x3b8] ;  /* 0x00007700ff3f77ac */ /* 0x000e220008000800 */
[----:B-1----:R-:W4:Y:S01]  /*1f830*/  LDL.LU R4, [R1+0xac] ;  /* 0x0000ac0001047983 */ /* 0x002f220000300800 */
[----:B------:R-:W-:Y:S01]  /*1f840*/  ISETP.GE.AND P0, PT, R20, UR72, PT ;  /* 0x0000004814007c0c */ /* 0x000fe2000bf06270 */
[----:B------:R-:W-:Y:S01]  /*1f850*/  IMAD.WIDE R12, R16, 0x2, R24 ;  /* 0x00000002100c7825 */ /* 0x000fe200078e0218 */
[----:B------:R-:W-:Y:S01]  /*1f860*/  ISETP.LT.AND P4, PT, R28, UR70, !P4 ;  /* 0x000000461c007c0c */ /* 0x000fe2000e781270 */
[----:B------:R-:W4:Y:S01]  /*1f870*/  LDL.LU R5, [R1+0x9c] ;  /* 0x00009c0001057983 */ /* 0x000f220000300800 */
[----:B------:R-:W1:Y:S01]  /*1f880*/  LDCU UR68, c[0x0][0x39c] ;  /* 0x00007380ff4477ac */ /* 0x000e620008000800 */
[----:B------:R-:W-:-:S02]  /*1f890*/  VIADD R20, R29, 0x43 ;  /* 0x000000431d147836 */ /* 0x000fc40000000000 */
[----:B------:R0:W-:Y:S01]  /*1f8a0*/  @P6 STG.E.U16 desc[UR28][R14.64], R21 ;  /* 0x000000150e006986 */ /* 0x0001e2000c10151c */
[----:B------:R-:W-:Y:S01]  /*1f8b0*/  ISETP.LT.AND P6, PT, R11, UR73, !P0 ;  /* 0x000000490b007c0c */ /* 0x000fe2000c7c1270 */
[----:B------:R-:W-:Y:S01]  /*1f8c0*/  VIADD R19, R18, UR34 ;  /* 0x0000002212137c36 */ /* 0x000fe20008000000 */
[----:B------:R-:W-:Y:S01]  /*1f8d0*/  ISETP.LT.AND P0, PT, R28, UR33, !P0 ;  /* 0x000000211c007c0c */ /* 0x000fe2000c701270 */
[----:B------:R-:W1:Y:S01]  /*1f8e0*/  LDCU UR67, c[0x0][0x3b8] ;  /* 0x00007700ff4377ac */ /* 0x000e620008000800 */
[----:B------:R-:W1:Y:S01]  /*1f8f0*/  LDCU UR69, c[0x0][0x398] ;  /* 0x00007300ff4577ac */ /* 0x000e620008000800 */
[----:B0-----:R-:W-:Y:S01]  /*1f900*/  IMAD.WIDE R14, R16, 0x2, R2 ;  /* 0x00000002100e7825 */ /* 0x001fe200078e0202 */
[----:B------:R-:W-:Y:S01]  /*1f910*/  IADD3 R16, PT, PT, R19, UR42, RZ ;  /* 0x0000002a13107c10 */ /* 0x000fe2000fffe0ff */
        /* <DEDUP_REMOVED lines=14> */
[----:B--2---:R-:W-:-:S04]  /*1fa00*/  IMAD.WIDE R12, R17, 0x2, R24 ;  /* 0x00000002110c7825 */ /* 0x004fc800078e0218 */
        /* <DEDUP_REMOVED lines=11> */
[----:B------:R-:W1:Y:S03]  /*1fac0*/  LDCU UR44, c[0x0][0x39c] ;  /* 0x00007380ff2c77ac */ /* 0x000e660008000800 */
[----:B--2---:R-:W-:Y:S01]  /*1fad0*/  IMAD.WIDE R14, R18, 0x2, R2 ;  /* 0x00000002120e7825 */ /* 0x004fe200078e0202 */
[----:B------:R-:W2:Y:S01]  /*1fae0*/  LDCU UR40, c[0x0][0x398] ;  /* 0x00007300ff2877ac */ /* 0x000ea20008000800 */
        /* <DEDUP_REMOVED lines=11> */
[----:B------:R-:W3:Y:S03]  /*1fba0*/  LDCU UR48, c[0x0][0x39c] ;  /* 0x00007380ff3077ac */ /* 0x000ee60008000800 */
        /* <DEDUP_REMOVED lines=11> */
[C---:B0-----:R-:W-:Y:S01]  /*1fc60*/  IMAD.WIDE R12, R16.reuse, 0x2, R24 ;  /* 0x00000002100c7825 */ /* 0x041fe200078e0218 */
[----:B------:R-:W0:Y:S03]  /*1fc70*/  LDCU UR52, c[0x0][0x39c] ;  /* 0x00007380ff3477ac */ /* 0x000e260008000800 */
[----:B-1----:R-:W-:Y:S01]  /*1fc80*/  IMAD.WIDE R14, R16, 0x2, R2 ;  /* 0x00000002100e7825 */ /* 0x002fe200078e0202 */
[----:B----4-:R-:W-:Y:S01]  /*1fc90*/  PRMT R21, R7, 0x7632, R21 ;  /* 0x0000763207157816 */ /* 0x010fe20000000015 */
[----:B------:R1:W-:Y:S01]  /*1fca0*/  @P4 STG.E.U16 desc[UR28][R12.64], R7 ;  /* 0x000000070c004986 */ /* 0x0003e2000c10151c */
[----:B------:R-:W-:Y:S01]  /*1fcb0*/  ISETP.GE.AND P4, PT, R20, UR58, PT ;  /* 0x0000003a14007c0c */ /* 0x000fe2000bf86270 */
[----:B------:R-:W4:Y:S01]  /*1fcc0*/  LDCU UR17, c[0x0][0x398] ;  /* 0x00007300ff1177ac */ /* 0x000f220008000800 */
[----:B------:R-:W-:Y:S01]  /*1fcd0*/  ISETP.LT.AND P5, PT, R28, UR26, !P5 ;  /* 0x0000001a1c007c0c */ /* 0x000fe2000efa1270 */
[----:B------:R0:W-:Y:S01]  /*1fce0*/  @P3 STG.E.U16 desc[UR28][R14.64], R21 ;  /* 0x000000150e003986 */ /* 0x0001e2000c10151c */
[----:B------:R-:W-:Y:S01]  /*1fcf0*/  ISETP.LT.AND P3, PT, R11, UR6, !P4 ;  /* 0x000000060b007c0c */ /* 0x000fe2000e761270 */
[----:B------:R-:W2:Y:S01]  /*1fd00*/  LDCU UR59, c[0x0][0x398] ;  /* 0x00007300ff3b77ac */ /* 0x000ea20008000800 */
[----:B------:R-:W2:Y:S01]  /*1fd10*/  LDCU UR8, c[0x0][0x3b8] ;  /* 0x00007700ff0877ac */ /* 0x000ea20008000800 */
[C---:B-1----:R-:W-:Y:S01]  /*1fd20*/  IMAD.WIDE R12, R17.reuse, 0x2, R24 ;  /* 0x00000002110c7825 */ /* 0x042fe200078e0218 */
[----:B------:R-:W1:Y:S03]  /*1fd30*/  LDCU UR58, c[0x0][0x39c] ;  /* 0x00007380ff3a77ac */ /* 0x000e660008000800 */
[----:B0-----:R-:W-:Y:S01]  /*1fd40*/  IMAD.WIDE R14, R17, 0x2, R2 ;  /* 0x00000002110e7825 */ /* 0x001fe200078e0202 */
[----:B------:R-:W-:Y:S01]  /*1fd50*/  PRMT R21, R6, 0x7632, R21 ;  /* 0x0000763206157816 */ /* 0x000fe20000000015 */
[----:B------:R0:W-:Y:S02]  /*1fd60*/  @P0 STG.E.U16 desc[UR28][R12.64], R6 ;  /* 0x000000060c000986 */ /* 0x0001e4000c10151c */
[----:B------:R-:W-:Y:S01]  /*1fd70*/  VIADD R20, R29, 0x48 ;  /* 0x000000481d147836 */ /* 0x000fe20000000000 */
[----:B------:R-:W1:Y:S01]  /*1fd80*/  LDCU UR26, c[0x0][0x398] ;  /* 0x00007300ff1a77ac */ /* 0x000e620008000800 */
[----:B------:R2:W-:Y:S01]  /*1fd90*/  @P6 STG.E.U16 desc[UR28][R14.64], R21 ;  /* 0x000000150e006986 */ /* 0x0005e2000c10151c */
[C---:B------:R-:W-:Y:S01]  /*1fda0*/  VIADD R16, R19.reuse, UR24 ;  /* 0x0000001813107c36 */ /* 0x040fe20008000000 */
[----:B------:R-:W1:Y:S01]  /*1fdb0*/  LDCU UR6, c[0x0][0x398] ;  /* 0x00007300ff0677ac */ /* 0x000e620008000800 */
[----:B------:R-:W1:Y:S01]  /*1fdc0*/  LDCU UR60, c[0x0][0x3b8] ;  /* 0x00007700ff3c77ac */ /* 0x000e620008000800 */
[----:B0-----:R-:W-:Y:S01]  /*1fdd0*/  IMAD.WIDE R12, R18, 0x2, R24 ;  /* 0x00000002120c7825 */ /* 0x001fe200078e0218 */
[----:B------:R-:W-:Y:S01]  /*1fde0*/  ISETP.LT.AND P4, PT, R28, UR76, !P4 ;  /* 0x0000004c1c007c0c */ /* 0x000fe2000e781270 */
[----:B------:R-:W0:Y:S02]  /*1fdf0*/  LDCU UR76, c[0x0][0x398] ;  /* 0x00007300ff4c77ac */ /* 0x000e240008000800 */
[----:B--2---:R-:W-:Y:S01]  /*1fe00*/  IMAD.WIDE R14, R18, 0x2, R2 ;  /* 0x00000002120e7825 */ /* 0x004fe200078e0202 */
[----:B------:R-:W-:Y:S01]  /*1fe10*/  ISETP.GE.AND P0, PT, R20, UR20, PT ;  /* 0x0000001414007c0c */ /* 0x000fe2000bf06270 */
[----:B------:R-:W2:Y:S01]  /*1fe20*/  LDCU UR20, c[0x0][0x39c] ;  /* 0x00007380ff1477ac */ /* 0x000ea20008000800 */
[----:B------:R-:W0:Y:S01]  /*1fe30*/  LDCU UR24, c[0x0][0x3b8] ;  /* 0x00007700ff1877ac */ /* 0x000e220008000800 */
[----:B------:R-:W-:Y:S01]  /*1fe40*/  PRMT R21, R4, 0x7632, R21 ;  /* 0x0000763204157816 */ /* 0x000fe20000000015 */
[----:B------:R0:W-:Y:S04]  /*1fe50*/  @P2 STG.E.U16 desc[UR28][R12.64], R4 ;  /* 0x000000040c002986 */ /* 0x0001e8000c10151c */
[----:B------:R1:W-:Y:S04]  /*1fe60*/  @P5 STG.E.U16 desc[UR28][R14.64], R21 ;  /* 0x000000150e005986 */ /* 0x0003e8000c10151c */
[----:B0-----:R-:W2:Y:S01]  /*1fe70*/  LDL.LU R4, [R1+0x1f0] ;  /* 0x0001f00001047983 */ /* 0x001ea20000300800 */
[----:B------:R-:W-:Y:S01]  /*1fe80*/  IMAD.WIDE R12, R19, 0x2, R24 ;  /* 0x00000002130c7825 */ /* 0x000fe200078e0218 */
[----:B-1----:R-:W-:-:S04]  /*1fe90*/  PRMT R21, R5, 0x7632, R21 ;  /* 0x0000763205157816 */ /* 0x002fc80000000015 */
[----:B------:R0:W-:Y:S04]  /*1fea0*/  @P3 STG.E.U16 desc[UR28][R12.64], R5 ;  /* 0x000000050c003986 */ /* 0x0001e8000c10151c */
[----:B0-----:R-:W3:Y:S04]  /*1feb0*/  LDL.LU R5, [R1+0xc0] ;  /* 0x0000c00001057983 */ /* 0x001ee80000300800 */
[----:B------:R-:W4:Y:S04]  /*1fec0*/  LDL.LU R6, [R1+0x1f4] ;  /* 0x0001f40001067983 */ /* 0x000f280000300800 */
[----:B------:R-:W4:Y:S04]  /*1fed0*/  LDL.LU R7, [R1+0xc4] ;  /* 0x0000c40001077983 */ /* 0x000f280000300800 */
[----:B------:R-:W4:Y:S04]  /*1fee0*/  LDL.LU R22, [R1+0x1f8] ;  /* 0x0001f80001167983 */ /* 0x000f280000300800 */
[----:B------:R-:W4:Y:S04]  /*1fef0*/  LDL.LU R23, [R1+0xc8] ;  /* 0x0000c80001177983 */ /* 0x000f280000300800 */
[----:B------:R-:W4:Y:S01]  /*1ff00*/  LDL.LU R26, [R1+0x1fc] ;  /* 0x0001fc00011a7983 */ /* 0x000f220000300800 */
[----:B------:R-:W-:Y:S01]  /*1ff10*/  VIADD R20, R29, 0x49 ;  /* 0x000000491d147836 */ /* 0x000fe20000000000 */
[----:B------:R-:W-:Y:S01]  /*1ff20*/  ISETP.LT.AND P6, PT, R11, UR75, !P0 ;  /* 0x0000004b0b007c0c */ /* 0x000fe2000c7c1270 */
[----:B------:R-:W-:Y:S01]  /*1ff30*/  IMAD.WIDE R14, R19, 0x2, R2 ;  /* 0x00000002130e7825 */ /* 0x000fe200078e0202 */
[----:B------:R-:W-:Y:S01]  /*1ff40*/  ISETP.LT.AND P0, PT, R28, UR13, !P0 ;  /* 0x0000000d1c007c0c */ /* 0x000fe2000c701270 */
[----:B------:R-:W4:Y:S01]  /*1ff50*/  LDL.LU R27, [R1+0xcc] ;  /* 0x0000cc00011b7983 */ /* 0x000f220000300800 */
[----:B------:R-:W-:Y:S01]  /*1ff60*/  ISETP.GE.AND P2, PT, R20, UR74, PT ;  /* 0x0000004a14007c0c */ /* 0x000fe2000bf46270 */
[----:B------:R-:W-:Y:S01]  /*1ff70*/  VIADD R20, R29, 0x4a ;  /* 0x0000004a1d147836 */ /* 0x000fe20000000000 */
[----:B------:R-:W0:Y:S02]  /*1ff80*/  LDCU UR75, c[0x0][0x398] ;  /* 0x00007300ff4b77ac */ /* 0x000e240008000800 */
[----:B------:R-:W-:Y:S01]  /*1ff90*/  ISETP.LT.AND P5, PT, R11, UR16, !P2 ;  /* 0x000000100b007c0c */ /* 0x000fe2000d7a1270 */
[----:B------:R1:W-:Y:S01]  /*1ffa0*/  @P4 STG.E.U16 desc[UR28][R14.64], R21 ;  /* 0x000000150e004986 */ /* 0x0003e2000c10151c */
[----:B------:R-:W-:Y:S01]  /*1ffb0*/  ISETP.LT.AND P2, PT, R28, UR11, !P2 ;  /* 0x0000000b1c007c0c */ /* 0x000fe2000d741270 */
[----:B------:R-:W-:Y:S01]  /*1ffc0*/  IMAD.WIDE R12, R16, 0x2, R24 ;  /* 0x00000002100c7825 */ /* 0x000fe200078e0218 */
[----:B------:R-:W-:Y:S01]  /*1ffd0*/  ISETP.GE.AND P3, PT, R20, UR7, PT ;  /* 0x0000000714007c0c */ /* 0x000fe2000bf66270 */
[----:B------:R-:W0:Y:S02]  /*1ffe0*/  LDCU UR7, c[0x0][0x39c] ;  /* 0x00007380ff0777ac */ /* 0x000e240008000800 */
[----:B------:R-:W-:-:S02]  /*1fff0*/  VIADD R20, R29, 0x4b ;  /* 0x0000004b1d147836 */ /* 0x000fc40000000000 */
[C---:B------:R-:W-:Y:S01]  /*20000*/  VIADD R17, R16.reuse, UR21 ;  /* 0x0000001510117c36 */ /* 0x040fe20008000000 */
[----:B------:R-:W-:Y:S01]  /*20010*/  ISETP.LT.AND P4, PT, R11, UR57, !P3 ;  /* 0x000000390b007c0c */ /* 0x000fe2000df81270 */
[----:B------:R-:W0:Y:S01]  /*20020*/  LDCU UR13, c[0x0][0x398] ;  /* 0x00007300ff0d77ac */ /* 0x000e220008000800 */
[----:B-1----:R-:W-:Y:S01]  /*20030*/  IMAD.WIDE R14, R16, 0x2, R2 ;  /* 0x00000002100e7825 */ /* 0x002fe200078e0202 */
[----:B------:R-:W-:Y:S01]  /*20040*/  ISETP.LT.AND P3, PT, R28, UR56, !P3 ;  /* 0x000000381c007c0c */ /* 0x000fe2000df61270 */
[----:B------:R-:W1:Y:S02]  /*20050*/  LDCU UR74, c[0x0][0x39c] ;  /* 0x00007380ff4a77ac */ /* 0x000e640008000800 */
[----:B------:R-:W-:Y:S01]  /*20060*/  VIADD R18, R17, UR18 ;  /* 0x0000001211127c36 */ /* 0x000fe20008000000 */
        /* <DEDUP_REMOVED lines=16> */
[----:B------:R-:W-:-:S02]  /*20170*/  ISETP.LT.AND P0, PT, R11, UR15, !P6 ;  /* 0x0000000f0b007c0c */ /* 0x000fc4000f701270 */
[----:B------:R-:W-:Y:S01]  /*20180*/  ISETP.LT.AND P6, PT, R28, UR27, !P6 ;  /* 0x0000001b1c007c0c */ /* 0x000fe2000f7c1270 */
[----:B------:R-:W0:Y:S01]  /*20190*/  LDCU UR15, c[0x0][0x398] ;  /* 0x00007300ff0f77ac */ /* 0x000e220008000800 */
[C---:B--2---:R-:W-:Y:S01]  /*201a0*/  IMAD.WIDE R12, R17.reuse, 0x2, R24 ;  /* 0x00000002110c7825 */ /* 0x044fe200078e0218 */
[----:B------:R-:W2:Y:S01]  /*201b0*/  LDL.LU R4, [R1+0x9b0] ;  /* 0x0009b00001047983 */ /* 0x000ea20000300800 */
[----:B------:R-:W0:Y:S02]  /*201c0*/  LDCU UR27, c[0x0][0x398] ;  /* 0x00007300ff1b77ac */ /* 0x000e240008000800 */
[----:B-1----:R-:W-:Y:S01]  /*201d0*/  IMAD.WIDE R14, R17, 0x2, R2 ;  /* 0x00000002110e7825 */ /* 0x002fe200078e0202 */
[----:B---3--:R-:W-:Y:S01]  /*201e0*/  PRMT R21, R5, 0x7632, R21 ;  /* 0x0000763205157816 */ /* 0x008fe20000000015 */
[----:B------:R1:W-:Y:S01]  /*201f0*/  @P5 STG.E.U16 desc[UR28][R12.64], R5 ;  /* 0x000000050c005986 */ /* 0x0003e2000c10151c */
[----:B------:R-:W-:Y:S01]  /*20200*/  ISETP.GE.AND P5, PT, R20, UR22, PT ;  /* 0x0000001614007c0c */ /* 0x000fe2000bfa6270 */
[----:B------:R-:W-:Y:S01]  /*20210*/  VIADD R20, R29, 0x4d ;  /* 0x0000004d1d147836 */ /* 0x000fe20000000000 */
[----:B------:R-:W3:Y:S01]  /*20220*/  LDCU UR22, c[0x0][0x39c] ;  /* 0x00007380ff1677ac */ /* 0x000ee20008000800 */
[----:B------:R4:W-:Y:S01]  /*20230*/  @P2 STG.E.U16 desc[UR28][R14.64], R21 ;  /* 0x000000150e002986 */ /* 0x0009e2000c10151c */
[----:B------:R-:W-:-:S02]  /*20240*/  ISETP.LT.AND P2, PT, R11, UR25, !P5 ;  /* 0x000000190b007c0c */ /* 0x000fc4000ef41270 */
[----:B------:R-:W-:Y:S01]  /*20250*/  ISETP.LT.AND P5, PT, R28, UR61, !P5 ;  /* 0x0000003d1c007c0c */ /* 0x000fe2000efa1270 */
[----:B------:R-:W-:Y:S01]  /*20260*/  VIADD R17, R16, UR54 ;  /* 0x0000003610117c36 */ /* 0x000fe20008000000 */
[----:B------:R-:W0:Y:S01]  /*20270*/  LDCU UR25, c[0x0][0x398] ;  /* 0x00007300ff1977ac */ /* 0x000e220008000800 */
[----:B-1----:R-:W-:Y:S01]  /*20280*/  IMAD.WIDE R12, R18, 0x2, R24 ;  /* 0x00000002120c7825 */ /* 0x002fe200078e0218 */
[----:B------:R-:W2:Y:S01]  /*20290*/  LDL.LU R5, [R1+0x9ac] ;  /* 0x0009ac0001057983 */ /* 0x000ea20000300800 */
[----:B------:R-:W1:Y:S01]  /*202a0*/  LDCU UR61, c[0x0][0x398] ;  /* 0x00007300ff3d77ac */ /* 0x000e620008000800 */
[----:B----4-:R-:W-:Y:S01]  /*202b0*/  PRMT R21, R6, 0x7632, R21 ;  /* 0x0000763206157816 */ /* 0x010fe20000000015 */
[----:B------:R-:W-:Y:S01]  /*202c0*/  IMAD.WIDE R14, R18, 0x2, R2 ;  /* 0x00000002120e7825 */ /* 0x000fe200078e0202 */
[----:B------:R4:W-:Y:S01]  /*202d0*/  @P4 STG.E.U16 desc[UR28][R12.64], R6 ;  /* 0x000000060c004986 */ /* 0x0009e2000c10151c */
[----:B------:R-:W-:Y:S01]  /*202e0*/  ISETP.GE.AND P4, PT, R20, UR14, PT ;  /* 0x0000000e14007c0c */ /* 0x000fe2000bf86270 */
[----:B------:R-:W0:Y:S01]  /*202f0*/  LDCU UR14, c[0x0][0x39c] ;  /* 0x00007380ff0e77ac */ /* 0x000e220008000800 */
[----:B------:R-:W-:Y:S01]  /*20300*/  VIADD R20, R29, 0x4e ;  /* 0x0000004e1d147836 */ /* 0x000fe20000000000 */
[----:B------:R1:W-:Y:S01]  /*20310*/  @P3 STG.E.U16 desc[UR28][R14.64], R21 ;  /* 0x000000150e003986 */ /* 0x0003e2000c10151c */
[----:B------:R-:W-:Y:S01]  /*20320*/  ISETP.LT.AND P3, PT, R11, UR19, !P4 ;  /* 0x000000130b007c0c */ /* 0x000fe2000e761270 */
[----:B------:R-:W-:Y:S01]  /*20330*/  VIADD R18, R17, UR77 ;  /* 0x0000004d11127c36 */ /* 0x000fe20008000000 */
[----:B------:R-:W-:Y:S01]  /*20340*/  ISETP.LT.AND P4, PT, R28, UR55, !P4 ;  /* 0x000000371c007c0c */ /* 0x000fe2000e781270 */
[----:B------:R-:W0:Y:S01]  /*20350*/  LDCU UR19, c[0x0][0x398] ;  /* 0x00007300ff1377ac */ /* 0x000e220008000800 */
[----:B----4-:R-:W-:Y:S01]  /*20360*/  IMAD.WIDE R12, R19, 0x2, R24 ;  /* 0x00000002130c7825 */ /* 0x010fe200078e0218 */
[----:B------:R-:W4:Y:S01]  /*20370*/  LDL.LU R6, [R1+0x9a8] ;  /* 0x0009a80001067983 */ /* 0x000f220000300800 */
[----:B------:R-:W0:Y:S01]  /*20380*/  LDCU UR54, c[0x0][0x3b8] ;  /* 0x00007700ff3677ac */ /* 0x000e220008000800 */
[----:B-1----:R-:W-:Y:S01]  /*20390*/  PRMT R21, R7, 0x7632, R21 ;  /* 0x0000763207157816 */ /* 0x002fe20000000015 */
[----:B------:R-:W-:Y:S01]  /*203a0*/  IMAD.WIDE R14, R19, 0x2, R2 ;  /* 0x00000002130e7825 */ /* 0x000fe200078e0202 */
[----:B------:R1:W-:Y:S01]  /*203b0*/  @P0 STG.E.U16 desc[UR28][R12.64], R7 ;  /* 0x000000070c000986 */ /* 0x0003e2000c10151c */
[----:B------:R-:W-:Y:S01]  /*203c0*/  ISETP.GE.AND P0, PT, R20, UR10, PT ;  /* 0x0000000a14007c0c */ /* 0x000fe2000bf06270 */
[----:B------:R-:W0:Y:S02]  /*203d0*/  LDCU UR10, c[0x0][0x39c] ;  /* 0x00007380ff0a77ac */ /* 0x000e240008000800 */
[----:B------:R3:W-:Y:S01]  /*203e0*/  @P6 STG.E.U16 desc[UR28][R14.64], R21 ;  /* 0x000000150e006986 */ /* 0x0007e2000c10151c */
[----:B------:R-:W-:Y:S01]  /*203f0*/  ISETP.LT.AND P6, PT, R11, UR31, !P0 ;  /* 0x0000001f0b007c0c */ /* 0x000fe2000c7c1270 */
[----:B------:R-:W0:Y:S01]  /*20400*/  LDCU UR55, c[0x0][0x398] ;  /* 0x00007300ff3777ac */ /* 0x000e220008000800 */
[----:B------:R-:W-:Y:S01]  /*20410*/  ISETP.LT.AND P0, PT, R28, UR62, !P0 ;  /* 0x0000003e1c007c0c */ /* 0x000fe2000c701270 */
[----:B------:R-:W0:Y:S01]  /*20420*/  LDCU UR77, c[0x0][0x3b8] ;  /* 0x00007700ff4d77ac */ /* 0x000e220008000800 */
[----:B-1----:R-:W-:Y:S01]  /*20430*/  IMAD.WIDE R12, R16, 0x2, R24 ;  /* 0x00000002100c7825 */ /* 0x002fe200078e0218 */
[----:B------:R-:W2:Y:S01]  /*20440*/  LDL.LU R7, [R1+0x9a4] ;  /* 0x0009a40001077983 */ /* 0x000ea20000300800 */
[----:B------:R-:W1:Y:S01]  /*20450*/  LDCU UR31, c[0x0][0x398] ;  /* 0x00007300ff1f77ac */ /* 0x000e620008000800 */
[----:B---3--:R-:W-:Y:S01]  /*20460*/  PRMT R21, R22, 0x7632, R21 ;  /* 0x0000763216157816 */ /* 0x008fe20000000015 */
[----:B------:R-:W-:Y:S01]  /*20470*/  IMAD.WIDE R14, R16, 0x2, R2 ;  /* 0x00000002100e7825 */ /* 0x000fe200078e0202 */
[----:B------:R3:W-:Y:S01]  /*20480*/  @P2 STG.E.U16 desc[UR28][R12.64], R22 ;  /* 0x000000160c002986 */ /* 0x0007e2000c10151c */
[----:B------:R-:W0:Y:S03]  /*20490*/  LDCU UR62, c[0x0][0x398] ;  /* 0x00007300ff3e77ac */ /* 0x000e260008000800 */
[----:B------:R1:W-:Y:S01]  /*204a0*/  @P5 STG.E.U16 desc[UR28][R14.64], R21 ;  /* 0x000000150e005986 */ /* 0x0003e2000c10151c */
[----:B---3--:R-:W-:Y:S01]  /*204b0*/  IMAD.WIDE R12, R17, 0x2, R24 ;  /* 0x00000002110c7825 */ /* 0x008fe200078e0218 */
[----:B-1----:R-:W-:-:S03]  /*204c0*/  PRMT R21, R23, 0x7632, R21 ;  /* 0x0000763217157816 */ /* 0x002fc60000000015 */
[----:B------:R-:W-:Y:S01]  /*204d0*/  IMAD.WIDE R14, R17, 0x2, R2 ;  /* 0x00000002110e7825 */ /* 0x000fe200078e0202 */
[----:B------:R1:W-:Y:S01]  /*204e0*/  @P3 STG.E.U16 desc[UR28][R12.64], R23 ;  /* 0x000000170c003986 */ /* 0x0003e2000c10151c */
[----:B------:R-:W-:-:S03]  /*204f0*/  PRMT R17, R26, 0x7632, R17 ;  /* 0x000076321a117816 */ /* 0x000fc60000000011 */
[----:B------:R3:W-:Y:S01]  /*20500*/  @P4 STG.E.U16 desc[UR28][R14.64], R21 ;  /* 0x000000150e004986 */ /* 0x0007e2000c10151c */
[----:B-1----:R-:W-:-:S04]  /*20510*/  IMAD.WIDE R12, R18, 0x2, R24 ;  /* 0x00000002120c7825 */ /* 0x002fc800078e0218 */
[----:B---3--:R-:W-:Y:S01]  /*20520*/  IMAD.WIDE R14, R18, 0x2, R2 ;  /* 0x00000002120e7825 */ /* 0x008fe200078e0202 */
[----:B------:R-:W-:Y:S04]  /*20530*/  @P6 STG.E.U16 desc[UR28][R12.64], R26 ;  /* 0x0000001a0c006986 */ /* 0x000fe8000c10151c */
[----:B------:R1:W-:Y:S04]  /*20540*/  @P0 STG.E.U16 desc[UR28][R14.64], R17 ;  /* 0x000000110e000986 */ /* 0x0003e8000c10151c */
[----:B-1----:R-:W3:Y:S01]  /*20550*/  LDL.LU R17, [R1+0xd0] ;  /* 0x0000d00001117983 */ /* 0x002ee20000300800 */
[----:B------:R-:W-:-:S02]  /*20560*/  VIADD R20, R29, 0x4f ;  /* 0x0000004f1d147836 */ /* 0x000fc40000000000 */
[----:B------:R-:W-:Y:S01]  /*20570*/  VIADD R19, R18, UR63 ;  /* 0x0000003f12137c36 */ /* 0x000fe20008000000 */
[----:B------:R-:W-:Y:S01]  /*20580*/  PRMT R14, R27, 0x7632, R14 ;  /* 0x000076321b0e7816 */ /* 0x000fe2000000000e */
[----:B------:R-:W2:Y:S01]  /*20590*/  LDL.LU R21, [R1+0xe4] ;  /* 0x0000e40001157983 */ /* 0x000ea20000300800 */
[----:B------:R-:W-:Y:S01]  /*205a0*/  ISETP.GE.AND P2, PT, R20, UR64, PT ;  /* 0x0000004014007c0c */ /* 0x000fe2000bf46270 */
[----:B------:R-:W-:Y:S01]  /*205b0*/  VIADD R20, R29, 0x50 ;  /* 0x000000501d147836 */ /* 0x000fe20000000000 */
[----:B------:R-:W1:Y:S01]  /*205c0*/  LDCU UR64, c[0x0][0x39c] ;  /* 0x00007380ff4077ac */ /* 0x000e620008000800 */
[----:B------:R-:W-:Y:S01]  /*205d0*/  VIADD R16, R19, UR67 ;  /* 0x0000004313107c36 */ /* 0x000fe20008000000 */
[----:B------:R-:W-:Y:S01]  /*205e0*/  ISETP.LT.AND P5, PT, R11, UR65, !P2 ;  /* 0x000000410b007c0c */ /* 0x000fe2000d7a1270 */
[C---:B------:R-:W-:Y:S01]  /*205f0*/  IMAD.WIDE R12, R19.reuse, 0x2, R24 ;  /* 0x00000002130c7825 */ /* 0x040fe200078e0218 */
[----:B------:R-:W-:Y:S01]  /*20600*/  ISETP.LT.AND P2, PT, R28, UR66, !P2 ;  /* 0x000000421c007c0c */ /* 0x000fe2000d741270 */
[----:B------:R-:W2:Y:S01]  /*20610*/  LDL.LU R22, [R1+0xd8] ;  /* 0x0000d80001167983 */ /* 0x000ea20000300800 */
[----:B------:R-:W-:Y:S01]  /*20620*/  ISETP.GE.AND P3, PT, R20, UR68, PT ;  /* 0x0000004414007c0c */ /* 0x000fe2000bf66270 */
[----:B------:R-:W-:Y:S01]  /*20630*/  IMAD.WIDE R18, R19, 0x2, R2 ;  /* 0x0000000213127825 */ /* 0x000fe200078e0202 */
[----:B------:R-:W0:Y:S01]  /*20640*/  LDCU UR65, c[0x0][0x398] ;  /* 0x00007300ff4177ac */ /* 0x000e220008000800 */
[----:B------:R-:W2:Y:S01]  /*20650*/  LDL.LU R23, [R1+0xe8] ;  /* 0x0000e80001177983 */ /* 0x000ea20000300800 */
[----:B------:R-:W-:-:S02]  /*20660*/  ISETP.LT.AND P4, PT, R11, UR69, !P3 ;  /* 0x000000450b007c0c */ /* 0x000fc4000df81270 */
[----:B------:R-:W-:Y:S01]  /*20670*/  ISETP.LT.AND P3, PT, R28, UR70, !P3 ;  /* 0x000000461c007c0c */ /* 0x000fe2000df61270 */
[----:B------:R-:W2:Y:S01]  /*20680*/  LDL.LU R26, [R1+0xdc] ;  /* 0x0000dc00011a7983 */ /* 0x000ea20000300800 */
[C---:B------:R-:W-:Y:S01]  /*20690*/  VIADD R15, R29.reuse, 0x52 ;  /* 0x000000521d0f7836 */ /* 0x040fe20000000000 */
[----:B------:R-:W0:Y:S02]  /*206a0*/  LDCU UR63, c[0x0][0x3b8] ;  /* 0x00007700ff3f77ac */ /* 0x000e240008000800 */
[----:B------:R1:W-:Y:S01]  /*206b0*/  @P5 STG.E.U16 desc[UR28][R12.64], R27 ;  /* 0x0000001b0c005986 */ /* 0x0003e2000c10151c */
[C---:B------:R-:W-:Y:S01]  /*206c0*/  VIADD R20, R29.reuse, 0x51 ;  /* 0x000000511d147836 */ /* 0x040fe20000000000 */
[----:B------:R-:W0:Y:S02]  /*206d0*/  LDCU UR66, c[0x0][0x398] ;  /* 0x00007300ff4277ac */ /* 0x000e240008000800 */
[----:B------:R0:W-:Y:S01]  /*206e0*/  @P2 STG.E.U16 desc[UR28][R18.64], R14 ;  /* 0x0000000e12002986 */ /* 0x0001e2000c10151c */
[----:B------:R-:W2:Y:S01]  /*206f0*/  LDCU UR68, c[0x0][0x39c] ;  /* 0x00007380ff4477ac */ /* 0x000ea20008000800 */
[----:B------:R-:W2:Y:S01]  /*20700*/  LDCU UR69, c[0x0][0x398] ;  /* 0x00007300ff4577ac */ /* 0x000ea20008000800 */
[----:B-1----:R-:W-:Y:S01]  /*20710*/  IMAD.WIDE R12, R16, 0x2, R24 ;  /* 0x00000002100c7825 */ /* 0x002fe200078e0218 */
[----:B------:R-:W2:Y:S01]  /*20720*/  LDL.LU R27, [R1+0xec] ;  /* 0x0000ec00011b7983 */ /* 0x000ea20000300800 */
[----:B------:R-:W1:Y:S02]  /*20730*/  LDCU UR70, c[0x0][0x398] ;  /* 0x00007300ff4677ac */ /* 0x000e640008000800 */
[C---:B0-----:R-:W-:Y:S01]  /*20740*/  VIADD R18, R29.reuse, 0x53 ;  /* 0x000000531d127836 */ /* 0x041fe20000000000 */
[----:B------:R-:W0:Y:S04]  /*20750*/  LDCU UR67, c[0x0][0x3b8] ;  /* 0x00007700ff4377ac */ /* 0x000e280008000800 */
[----:B------:R-:W-:Y:S01]  /*20760*/  ISETP.GE.AND P2, PT, R18, UR44, PT ;  /* 0x0000002c12007c0c */ /* 0x000fe2000bf46270 */
[----:B------:R-:W-:Y:S01]  /*20770*/  VIADD R19, R29, 0x54 ;  /* 0x000000541d137836 */ /* 0x000fe20000000000 */
[----:B------:R-:W2:Y:S01]  /*20780*/  LDL.LU R18, [R1+0xe0] ;  /* 0x0000e00001127983 */ /* 0x000ea20000300800 */
[----:B------:R-:W-:Y:S01]  /*20790*/  ISETP.GE.AND P6, PT, R20, UR72, PT ;  /* 0x0000004814007c0c */ /* 0x000fe2000bfc6270 */
[----:B------:R-:W0:Y:S02]  /*207a0*/  LDCU UR72, c[0x0][0x3b8] ;  /* 0x00007700ff4877ac */ /* 0x000e240008000800 */
[----:B---3--:R3:W-:Y:S01]  /*207b0*/  @P4 STG.E.U16 desc[UR28][R12.64], R17 ;  /* 0x000000110c004986 */ /* 0x0087e2000c10151c */
[----:B------:R-:W-:Y:S01]  /*207c0*/  PRMT R14, R17, 0x7632, R14 ;  /* 0x00007632110e7816 */ /* 0x000fe2000000000e */
[----:B------:R-:W0:Y:S01]  /*207d0*/  LDCU UR44, c[0x0][0x398] ;  /* 0x00007300ff2c77ac */ /* 0x000e220008000800 */
[----:B---3--:R-:W-:-:S05]  /*207e0*/  IMAD.WIDE R12, R16, 0x2, R2 ;  /* 0x00000002100c7825 */ /* 0x008fca00078e0202 */
[----:B------:R3:W-:Y:S01]  /*207f0*/  @P3 STG.E.U16 desc[UR28][R12.64], R14 ;  /* 0x0000000e0c003986 */ /* 0x0007e2000c10151c */
[----:B------:R-:W-:Y:S01]  /*20800*/  ISETP.GE.AND P3, PT, R19, UR48, PT ;  /* 0x0000003013007c0c */ /* 0x000fe2000bf66270 */
[----:B------:R-:W0:Y:S02]  /*20810*/  LDCU UR48, c[0x0][0x398] ;  /* 0x00007300ff3077ac */ /* 0x000e240008000800 */
[----:B------:R-:W4:Y:S01]  /*20820*/  LDL.LU R19, [R1+0xd4] ;  /* 0x0000d40001137983 */ /* 0x000f220000300800 */
[----:B------:R-:W-:Y:S01]  /*20830*/  ISETP.LT.AND P0, PT, R11, UR73, !P6 ;  /* 0x000000490b007c0c */ /* 0x000fe2000f701270 */
[----:B------:R-:W0:Y:S01]  /*20840*/  LDCU UR73, c[0x0][0x39c] ;  /* 0x00007380ff4977ac */ /* 0x000e220008000800 */
[----:B------:R-:W-:Y:S01]  /*20850*/  ISETP.GE.AND P5, PT, R15, UR36, PT ;  /* 0x000000240f007c0c */ /* 0x000fe2000bfa6270 */
[----:B------:R-:W-:Y:S01]  /*20860*/  VIADD R15, R16, UR71 ;  /* 0x00000047100f7c36 */ /* 0x000fe20008000000 */
[C---:B------:R-:W-:Y:S01]  /*20870*/  ISETP.LT.AND P6, PT, R28.reuse, UR33, !P6 ;  /* 0x000000211c007c0c */ /* 0x040fe2000f7c1270 */
[----:B------:R-:W0:Y:S02]  /*20880*/  LDCU UR33, c[0x0][0x398] ;  /* 0x00007300ff2177ac */ /* 0x000e240008000800 */
[----:B------:R-:W-:Y:S01]  /*20890*/  IMAD.WIDE R16, R15, 0x2, R24 ;  /* 0x000000020f107825 */ /* 0x000fe200078e0218 */
[----:B------:R-:W-:Y:S01]  /*208a0*/  ISETP.LT.AND P4, PT, R11, UR38, !P5 ;  /* 0x000000260b007c0c */ /* 0x000fe2000ef81270 */
[----:B------:R-:W0:Y:S01]  /*208b0*/  LDCU UR38, c[0x0][0x39c] ;  /* 0x00007380ff2677ac */ /* 0x000e220008000800 */
[----:B------:R-:W-:Y:S01]  /*208c0*/  ISETP.LT.AND P5, PT, R28, UR40, !P5 ;  /* 0x000000281c007c0c */ /* 0x000fe2000efa1270 */
[C---:B---3--:R-:W-:Y:S01]  /*208d0*/  IMAD.WIDE R12, R15.reuse, 0x2, R2 ;  /* 0x000000020f0c7825 */ /* 0x048fe200078e0202 */
[----:B------:R-:W3:Y:S01]  /*208e0*/  LDCU UR40, c[0x0][0x39c] ;  /* 0x00007380ff2877ac */ /* 0x000ee20008000800 */
[----:B------:R-:W0:Y:S01]  /*208f0*/  LDCU UR71, c[0x0][0x398] ;  /* 0x00007300ff4777ac */ /* 0x000e220008000800 */
[----:B------:R-:W0:Y:S01]  /*20900*/  LDCU UR36, c[0x0][0x3b8] ;  /* 0x00007700ff2477ac */ /* 0x000e220008000800 */
[----:B--2---:R2:W-:Y:S02]  /*20910*/  @P0 STG.E.U16 desc[UR28][R16.64], R18 ;  /* 0x0000001210000986 */ /* 0x0045e4000c10151c */
[----:B--2---:R-:W-:Y:S01]  /*20920*/  VIADD R16, R15, UR34 ;  /* 0x000000220f107c36 */ /* 0x004fe20008000000 */
[----:B------:R-:W-:Y:S01]  /*20930*/  PRMT R17, R18, 0x7632, R17 ;  /* 0x0000763212117816 */ /* 0x000fe20000000011 */
[----:B------:R-:W-:Y:S01]  /*20940*/  VIADD R18, R29, 0x55 ;  /* 0x000000551d127836 */ /* 0x000fe20000000000 */
[----:B------:R-:W2:Y:S01]  /*20950*/  LDCU UR34, c[0x0][0x3b8] ;  /* 0x00007700ff2277ac */ /* 0x000ea20008000800 */
[----:B------:R-:W-:-:S02]  /*20960*/  IMAD.WIDE R14, R16, 0x2, R24 ;  /* 0x00000002100e7825 */ /* 0x000fc400078e0218 */
[----:B------:R0:W-:Y:S01]  /*20970*/  @P6 STG.E.U16 desc[UR28][R12.64], R17 ;  /* 0x000000110c006986 */ /* 0x0001e2000c10151c */
[----:B------:R-:W-:Y:S01]  /*20980*/  ISETP.LT.AND P6, PT, R11, UR30, !P2 ;  /* 0x0000001e0b007c0c */ /* 0x000fe2000d7c1270 */
[----:B------:R-:W1:Y:S01]  /*20990*/  LDCU UR30, c[0x0][0x398] ;  /* 0x00007300ff1e77ac */ /* 0x000e620008000800 */
[----:B------:R-:W-:Y:S02]  /*209a0*/  ISETP.LT.AND P2, PT, R28, UR46, !P2 ;  /* 0x0000002e1c007c0c */ /* 0x000fe4000d741270 */
[----:B------:R-:W-:Y:S01]  /*209b0*/  ISETP.GE.AND P0, PT, R18, UR52, PT ;  /* 0x0000003412007c0c */ /* 0x000fe2000bf06270 */
[C---:B------:R-:W-:Y:S01]  /*209c0*/  VIADD R18, R16.reuse, UR42 ;  /* 0x0000002a10127c36 */ /* 0x040fe20008000000 */
[----:B------:R-:W1:Y:S01]  /*209d0*/  LDCU UR46, c[0x0][0x39c] ;  /* 0x00007380ff2e77ac */ /* 0x000e620008000800 */
[----:B------:R-:W1:Y:S01]  /*209e0*/  LDCU UR52, c[0x0][0x398] ;  /* 0x00007300ff3477ac */ /* 0x000e620008000800 */
[----:B0-----:R-:W-:Y:S01]  /*209f0*/  IMAD.WIDE R12, R16, 0x2, R2 ;  /* 0x00000002100c7825 */ /* 0x001fe200078e0202 */
[----:B------:R-:W-:Y:S01]  /*20a00*/  PRMT R16, R21, 0x7632, R16 ;  /* 0x0000763215107816 */ /* 0x000fe20000000010 */
[----:B------:R-:W0:Y:S02]  /*20a10*/  LDCU UR42, c[0x0][0x3b8] ;  /* 0x00007700ff2a77ac */ /* 0x000e240008000800 */
[----:B------:R-:W-:Y:S01]  /*20a20*/  VIADD R17, R18, UR32 ;  /* 0x0000002012117c36 */ /* 0x000fe20008000000 */
[----:B------:R-:W0:Y:S01]  /*20a30*/  LDCU UR32, c[0x0][0x39c] ;  /* 0x00007380ff2077ac */ /* 0x000e220008000800 */
[----:B----4-:R4:W-:Y:S02]  /*20a40*/  @P4 STG.E.U16 desc[UR28][R14.64], R19 ;  /* 0x000000130e004986 */ /* 0x0109e4000c10151c */
[----:B----4-:R-:W-:Y:S01]  /*20a50*/  VIADD R14, R29, 0x56 ;  /* 0x000000561d0e7836 */ /* 0x010fe20000000000 */
[----:B------:R-:W-:-:S04]  /*20a60*/  PRMT R15, R19, 0x7632, R15 ;  /* 0x00007632130f7816 */ /* 0x000fc8000000000f */
[----:B------:R-:W-:Y:S01]  /*20a70*/  ISETP.GE.AND P4, PT, R14, UR58, PT ;  /* 0x0000003a0e007c0c */ /* 0x000fe2000bf86270 */
[----:B------:R4:W-:Y:S01]  /*20a80*/  @P5 STG.E.U16 desc[UR28][R12.64], R15 ;  /* 0x0000000f0c005986 */ /* 0x0009e2000c10151c */
[----:B------:R-:W-:Y:S01]  /*20a90*/  ISETP.LT.AND P5, PT, R11, UR50, !P3 ;  /* 0x000000320b007c0c */ /* 0x000fe2000dfa1270 */
[----:B------:R-:W-:Y:S01]  /*20aa0*/  VIADD R19, R29, 0x57 ;  /* 0x000000571d137836 */ /* 0x000fe20000000000 */
[----:B------:R-:W-:Y:S01]  /*20ab0*/  ISETP.LT.AND P3, PT, R28, UR17, !P3 ;  /* 0x000000111c007c0c */ /* 0x000fe2000df61270 */
[----:B------:R-:W0:Y:S01]  /*20ac0*/  LDCU UR17, c[0x0][0x398] ;  /* 0x00007300ff1177ac */ /* 0x000e220008000800 */
[----:B------:R-:W0:Y:S01]  /*20ad0*/  LDCU UR50, c[0x0][0x3b8] ;  /* 0x00007700ff3277ac */ /* 0x000e220008000800 */
[C---:B----4-:R-:W-:Y:S01]  /*20ae0*/  IMAD.WIDE R14, R18.reuse, 0x2, R24 ;  /* 0x00000002120e7825 */ /* 0x050fe200078e0218 */
[----:B------:R-:W4:Y:S03]  /*20af0*/  LDCU UR58, c[0x0][0x39c] ;  /* 0x00007380ff3a77ac */ /* 0x000f260008000800 */
[----:B------:R-:W-:Y:S01]  /*20b00*/  IMAD.WIDE R12, R18, 0x2, R2 ;  /* 0x00000002120c7825 */ /* 0x000fe200078e0202 */
[----:B------:R0:W-:Y:S04]  /*20b10*/  @P6 STG.E.U16 desc[UR28][R14.64], R21 ;  /* 0x000000150e006986 */ /* 0x0001e8000c10151c */
[----:B------:R1:W-:Y:S01]  /*20b20*/  @P2 STG.E.U16 desc[UR28][R12.64], R16 ;  /* 0x000000100c002986 */ /* 0x0003e2000c10151c */
[----:B------:R-:W-:Y:S01]  /*20b30*/  ISETP.LT.AND P2, PT, R11, UR59, !P0 ;  /* 0x0000003b0b007c0c */ /* 0x000fe2000c741270 */
[----:B------:R-:W2:Y:S01]  /*20b40*/  LDCU UR59, c[0x0][0x39c] ;  /* 0x00007380ff3b77ac */ /* 0x000ea20008000800 */
[----:B------:R-:W-:Y:S01]  /*20b50*/  PRMT R18, R22, 0x7632, R18 ;  /* 0x0000763216127816 */ /* 0x000fe20000000012 */
[----:B0-----:R-:W-:-:S04]  /*20b60*/  IMAD.WIDE R14, R17, 0x2, R24 ;  /* 0x00000002110e7825 */ /* 0x001fc800078e0218 */
[C---:B-1----:R-:W-:Y:S01]  /*20b70*/  VIADD R16, R17.reuse, UR8 ;  /* 0x0000000811107c36 */ /* 0x042fe20008000000 */
[----:B------:R0:W-:Y:S01]  /*20b80*/  @P5 STG.E.U16 desc[UR28][R14.64], R22 ;  /* 0x000000160e005986 */ /* 0x0001e2000c10151c */
[----:B------:R-:W-:Y:S01]  /*20b90*/  IMAD.WIDE R12, R17, 0x2, R2 ;  /* 0x00000002110c7825 */ /* 0x000fe200078e0202 */
[----:B------:R-:W-:Y:S01]  /*20ba0*/  ISETP.LT.AND P0, PT, R28, UR26, !P0 ;  /* 0x0000001a1c007c0c */ /* 0x000fe2000c701270 */
[----:B------:R-:W1:Y:S03]  /*20bb0*/  LDCU UR26, c[0x0][0x39c] ;  /* 0x00007380ff1a77ac */ /* 0x000e660008000800 */
[----:B------:R2:W-:Y:S01]  /*20bc0*/  @P3 STG.E.U16 desc[UR28][R12.64], R18 ;  /* 0x000000120c003986 */ /* 0x0005e2000c10151c */
[----:B------:R-:W-:Y:S01]  /*20bd0*/  ISETP.LT.AND P3, PT, R11, UR6, !P4 ;  /* 0x000000060b007c0c */ /* 0x000fe2000e761270 */
[----:B------:R-:W1:Y:S01]  /*20be0*/  LDCU UR8, c[0x0][0x3b8] ;  /* 0x00007700ff0877ac */ /* 0x000e620008000800 */
[C---:B0-----:R-:W-:Y:S01]  /*20bf0*/  IMAD.WIDE R14, R16.reuse, 0x2, R24 ;  /* 0x00000002100e7825 */ /* 0x041fe200078e0218 */
[----:B------:R-:W-:Y:S01]  /*20c00*/  ISETP.GE.AND P6, PT, R19, UR20, PT ;  /* 0x0000001413007c0c */ /* 0x000fe2000bfc6270 */
[----:B------:R-:W0:Y:S03]  /*20c10*/  LDCU UR20, c[0x0][0x398] ;  /* 0x00007300ff1477ac */ /* 0x000e260008000800 */
[----:B------:R1:W-:Y:S01]  /*20c20*/  @P2 STG.E.U16 desc[UR28][R14.64], R23 ;  /* 0x000000170e002986 */ /* 0x0003e2000c10151c */
[C---:B------:R-:W-:Y:S01]  /*20c30*/  VIADD R17, R16.reuse, UR60 ;  /* 0x0000003c10117c36 */ /* 0x040fe20008000000 */
[----:B--2---:R-:W-:Y:S01]  /*20c40*/  PRMT R18, R23, 0x7632, R18 ;  /* 0x0000763217127816 */ /* 0x004fe20000000012 */
[----:B------:R-:W-:Y:S01]  /*20c50*/  IMAD.WIDE R12, R16, 0x2, R2 ;  /* 0x00000002100c7825 */ /* 0x000fe200078e0202 */
[----:B------:R-:W-:Y:S01]  /*20c60*/  ISETP.LT.AND P4, PT, R28, UR76, !P4 ;  /* 0x0000004c1c007c0c */ /* 0x000fe2000e781270 */
[----:B------:R-:W2:Y:S02]  /*20c70*/  LDCU UR6, c[0x0][0x398] ;  /* 0x00007300ff0677ac */ /* 0x000ea40008000800 */
[----:B-1----:R-:W-:-:S05]  /*20c80*/  VIADD R14, R29, 0x59 ;  /* 0x000000591d0e7836 */ /* 0x002fca0000000000 */
[----:B------:R-:W-:Y:S01]  /*20c90*/  ISETP.GE.AND P2, PT, R14, UR7, PT ;  /* 0x000000070e007c0c */ /* 0x000fe2000bf46270 */
[----:B------:R-:W-:Y:S01]  /*20ca0*/  IMAD.WIDE R14, R17, 0x2, R24 ;  /* 0x00000002110e7825 */ /* 0x000fe200078e0218 */
[----:B------:R1:W-:Y:S03]  /*20cb0*/  @P0 STG.E.U16 desc[UR28][R12.64], R18 ;  /* 0x000000120c000986 */ /* 0x0003e6000c10151c */
[----:B------:R-:W-:Y:S01]  /*20cc0*/  VIADD R19, R29, 0x58 ;  /* 0x000000581d137836 */ /* 0x000fe20000000000 */
[----:B------:R0:W-:Y:S01]  /*20cd0*/  @P3 STG.E.U16 desc[UR28][R14.64], R26 ;  /* 0x0000001a0e003986 */ /* 0x0001e2000c10151c */
[----:B------:R-:W-:Y:S01]  /*20ce0*/  ISETP.LT.AND P3, PT, R11, UR75, !P6 ;  /* 0x0000004b0b007c0c */ /* 0x000fe2000f761270 */
[----:B------:R-:W2:Y:S01]  /*20cf0*/  LDCU UR7, c[0x0][0x398] ;  /* 0x00007300ff0777ac */ /* 0x000ea20008000800 */
[----:B------:R-:W-:Y:S02]  /*20d00*/  ISETP.LT.AND P6, PT, R28, UR13, !P6 ;  /* 0x0000000d1c007c0c */ /* 0x000fe4000f7c1270 */
[----:B------:R-:W-:Y:S01]  /*20d10*/  ISETP.GE.AND P5, PT, R19, UR74, PT ;  /* 0x0000004a13007c0c */ /* 0x000fe2000bfa6270 */
[C---:B------:R-:W-:Y:S01]  /*20d20*/  VIADD R19, R17.reuse, UR24 ;  /* 0x0000001811137c36 */ /* 0x040fe20008000000 */
[----:B------:R-:W-:Y:S01]  /*20d30*/  PRMT R16, R26, 0x7632, R16 ;  /* 0x000076321a107816 */ /* 0x000fe20000000010 */
[----:B-1----:R-:W-:Y:S01]  /*20d40*/  IMAD.WIDE R12, R17, 0x2, R2 ;  /* 0x00000002110c7825 */ /* 0x002fe200078e0202 */
[----:B------:R-:W-:Y:S01]  /*20d50*/  PRMT R18, R27, 0x7632, R18 ;  /* 0x000076321b127816 */ /* 0x000fe20000000012 */
[----:B------:R-:W1:Y:S02]  /*20d60*/  LDCU UR13, c[0x0][0x398] ;  /* 0x00007300ff0d77ac */ /* 0x000e640008000800 */
[----:B0-----:R-:W-:Y:S01]  /*20d70*/  VIADD R14, R29, 0x5a ;  /* 0x0000005a1d0e7836 */ /* 0x001fe20000000000 */
[----:B------:R0:W-:Y:S01]  /*20d80*/  @P4 STG.E.U16 desc[UR28][R12.64], R16 ;  /* 0x000000100c004986 */ /* 0x0001e2000c10151c */
[C---:B------:R-:W-:Y:S01]  /*20d90*/  VIADD R17, R19.reuse, UR21 ;  /* 0x0000001513117c36 */ /* 0x040fe20008000000 */
[----:B------:R-:W1:Y:S02]  /*20da0*/  LDCU UR24, c[0x0][0x39c] ;  /* 0x00007380ff1877ac */ /* 0x000e640008000800 */
[----:B------:R-:W-:Y:S01]  /*20db0*/  ISETP.GE.AND P0, PT, R14, UR5, PT ;  /* 0x000000050e007c0c */ /* 0x000fe2000bf06270 */
[----:B------:R-:W-:-:S04]  /*20dc0*/  IMAD.WIDE R14, R19, 0x2, R24 ;  /* 0x00000002130e7825 */ /* 0x000fc800078e0218 */
[----:B0-----:R-:W-:Y:S01]  /*20dd0*/  IMAD.WIDE R12, R19, 0x2, R2 ;  /* 0x00000002130c7825 */ /* 0x001fe200078e0202 */
[----:B------:R-:W-:Y:S01]  /*20de0*/  ISETP.LT.AND P4, PT, R11, UR16, !P5 ;  /* 0x000000100b007c0c */ /* 0x000fe2000ef81270 */
[----:B------:R-:W2:Y:S01]  /*20df0*/  LDL.LU R19, [R1+0x100] ;  /* 0x0001000001137983 */ /* 0x000ea20000300800 */
[----:B------:R-:W0:Y:S03]  /*20e00*/  LDCU UR21, c[0x0][0x39c] ;  /* 0x00007380ff1577ac */ /* 0x000e260008000800 */
[----:B------:R-:W2:Y:S01]  /*20e10*/  LDL.LU R21, [R1+0x104] ;  /* 0x0001040001157983 */ /* 0x000ea20000300800 */
[----:B------:R-:W-:Y:S01]  /*20e20*/  VIADD R16, R29, 0x5b ;  /* 0x0000005b1d107836 */ /* 0x000fe20000000000 */
[----:B------:R-:W0:Y:S02]  /*20e30*/  LDCU UR5, c[0x0][0x398] ;  /* 0x00007300ff0577ac */ /* 0x000e240008000800 */
[----:B------:R-:W2:Y:S01]  /*20e40*/  LDL.LU R22, [R1+0xf8] ;  /* 0x0000f80001167983 */ /* 0x000ea20000300800 */
[----:B------:R-:W0:Y:S03]  /*20e50*/  LDCU UR16, c[0x0][0x3b8] ;  /* 0x00007700ff1077ac */ /* 0x000e260008000800 */
[----:B------:R-:W2:Y:S04]  /*20e60*/  LDL.LU R23, [R1+0x108] ;  /* 0x0001080001177983 */ /* 0x000ea80000300800 */
[----:B------:R0:W-:Y:S04]  /*20e70*/  @P3 STG.E.U16 desc[UR28][R14.64], R27 ;  /* 0x0000001b0e003986 */ /* 0x0001e8000c10151c */
[----:B------:R-:W2:Y:S04]  /*20e80*/  LDL.LU R26, [R1+0xfc] ;  /* 0x0000fc00011a7983 */ /* 0x000ea80000300800 */
[----:B------:R1:W-:Y:S04]  /*20e90*/  @P6 STG.E.U16 desc[UR28][R12.64], R18 ;  /* 0x000000120c006986 */ /* 0x0003e8000c10151c */
[----:B0-----:R-:W2:Y:S04]  /*20ea0*/  LDL.LU R27, [R1+0x10c] ;  /* 0x00010c00011b7983 */ /* 0x001ea80000300800 */
[----:B-1----:R-:W2:Y:S01]  /*20eb0*/  LDL.LU R13, [R1+0xf0] ;  /* 0x0000f000010d7983 */ /* 0x002ea20000300800 */
[----:B------:R-:W-:Y:S01]  /*20ec0*/  IMAD.WIDE R14, R17, 0x2, R24 ;  /* 0x00000002110e7825 */ /* 0x000fe200078e0218 */
[----:B------:R-:W-:Y:S01]  /*20ed0*/  ISETP.LT.AND P5, PT, R28, UR11, !P5 ;  /* 0x0000000b1c007c0c */ /* 0x000fe2000efa1270 */
[----:B------:R-:W0:Y:S01]  /*20ee0*/  LDCU UR11, c[0x0][0x398] ;  /* 0x00007300ff0b77ac */ /* 0x000e220008000800 */
[----:B------:R-:W-:-:S02]  /*20ef0*/  ISETP.LT.AND P6, PT, R11, UR57, !P2 ;  /* 0x000000390b007c0c */ /* 0x000fc4000d7c1270 */
[----:B------:R-:W-:Y:S01]  /*20f00*/  ISETP.GE.AND P3, PT, R16, UR22, PT ;  /* 0x0000001610007c0c */ /* 0x000fe2000bf66270 */
[----:B------:R-:W-:Y:S01]  /*20f10*/  VIADD R16, R17, UR18 ;  /* 0x0000001211107c36 */ /* 0x000fe20008000000 */
[----:B--2---:R1:W-:Y:S01]  /*20f20*/  @P4 STG.E.U16 desc[UR28][R14.64], R13 ;  /* 0x0000000d0e004986 */ /* 0x0043e2000c10151c */
[----:B------:R-:W-:Y:S01]  /*20f30*/  PRMT R18, R13, 0x7632, R18 ;  /* 0x000076320d127816 */ /* 0x000fe20000000012 */
[----:B------:R-:W2:Y:S01]  /*20f40*/  LDCU UR18, c[0x0][0x398] ;  /* 0x00007300ff1277ac */ /* 0x000ea20008000800 */
[----:B------:R-:W-:Y:S01]  /*20f50*/  ISETP.LT.AND P2, PT, R28, UR56, !P2 ;  /* 0x000000381c007c0c */ /* 0x000fe2000d741270 */
[----:B------:R-:W0:Y:S01]  /*20f60*/  LDCU UR22, c[0x0][0x398] ;  /* 0x00007300ff1677ac */ /* 0x000e220008000800 */
[----:B------:R-:W0:Y:S01]  /*20f70*/  LDCU UR56, c[0x0][0x398] ;  /* 0x00007300ff3877ac */ /* 0x000e220008000800 */
[----:B-1----:R-:W-:Y:S02]  /*20f80*/  VIADD R14, R29, 0x5c ;  /* 0x0000005c1d0e7836 */ /* 0x002fe40000000000 */
[----:B------:R-:W-:Y:S01]  /*20f90*/  IMAD.WIDE R12, R17, 0x2, R2 ;  /* 0x00000002110c7825 */ /* 0x000fe200078e0202 */
[----:B------:R-:W1:Y:S02]  /*20fa0*/  LDCU UR57, c[0x0][0x398] ;  /* 0x00007300ff3977ac */ /* 0x000e640008000800 */
[----:B------:R-:W-:Y:S01]  /*20fb0*/  ISETP.GE.AND P4, PT, R14, UR14, PT ;  /* 0x0000000e0e007c0c */ /* 0x000fe2000bf86270 */
[----:B------:R-:W-:Y:S01]  /*20fc0*/  IMAD.WIDE R14, R16, 0x2, R24 ;  /* 0x00000002100e7825 */ /* 0x000fe200078e0218 */
[----:B------:R0:W-:Y:S01]  /*20fd0*/  @P5 STG.E.U16 desc[UR28][R12.64], R18 ;  /* 0x000000120c005986 */ /* 0x0001e2000c10151c */
[----:B------:R-:W1:Y:S03]  /*20fe0*/  LDCU UR14, c[0x0][0x3b8] ;  /* 0x00007700ff0e77ac */ /* 0x000e660008000800 */
[----:B------:R2:W-:Y:S01]  /*20ff0*/  @P6 STG.E.U16 desc[UR28][R14.64], R19 ;  /* 0x000000130e006986 */ /* 0x0005e2000c10151c */
[----:B0-----:R-:W-:Y:S01]  /*21000*/  PRMT R18, R19, 0x7632, R18 ;  /* 0x0000763213127816 */ /* 0x001fe20000000012 */
[----:B--2---:R-:W-:-:S05]  /*21010*/  VIADD R19, R29, 0x5d ;  /* 0x0000005d1d137836 */ /* 0x004fca0000000000 */
[----:B------:R-:W-:Y:S01]  /*21020*/  ISETP.GE.AND P6, PT, R19, UR10, PT ;  /* 0x0000000a13007c0c */ /* 0x000fe2000bfc6270 */
[C---:B------:R-:W-:Y:S01]  /*21030*/  VIADD R17, R16.reuse, UR23 ;  /* 0x0000001710117c36 */ /* 0x040fe20008000000 */
[----:B------:R-:W2:Y:S01]  /*21040*/  LDL.LU R19, [R1+0xf4] ;  /* 0x0000f40001137983 */ /* 0x000ea20000300800 */
[----:B------:R-:W-:Y:S01]  /*21050*/  ISETP.LT.AND P5, PT, R11, UR15, !P0 ;  /* 0x0000000f0b007c0c */ /* 0x000fe2000c7a1270 */
[----:B------:R-:W-:Y:S01]  /*21060*/  IMAD.WIDE R12, R16, 0x2, R2 ;  /* 0x00000002100c7825 */ /* 0x000fe200078e0202 */
[----:B------:R-:W-:Y:S01]  /*21070*/  ISETP.LT.AND P0, PT, R28, UR27, !P0 ;  /* 0x0000001b1c007c0c */ /* 0x000fe2000c701270 */
[----:B------:R-:W0:Y:S02]  /*21080*/  LDCU UR15, c[0x0][0x39c] ;  /* 0x00007380ff0f77ac */ /* 0x000e240008000800 */
[----:B------:R-:W-:Y:S01]  /*21090*/  IMAD.WIDE R14, R17, 0x2, R24 ;  /* 0x00000002110e7825 */ /* 0x000fe200078e0218 */
[----:B------:R1:W-:Y:S01]  /*210a0*/  @P2 STG.E.U16 desc[UR28][R12.64], R18 ;  /* 0x000000120c002986 */ /* 0x0003e2000c10151c */
[----:B------:R-:W-:Y:S01]  /*210b0*/  PRMT R16, R21, 0x7632, R16 ;  /* 0x0000763215107816 */ /* 0x000fe20000000010 */
[----:B------:R-:W0:Y:S01]  /*210c0*/  LDCU UR27, c[0x0][0x39c] ;  /* 0x00007380ff1b77ac */ /* 0x000e220008000800 */
[----:B------:R-:W0:Y:S01]  /*210d0*/  LDCU UR23, c[0x0][0x3b8] ;  /* 0x00007700ff1777ac */ /* 0x000e220008000800 */
[----:B------:R-:W0:Y:S01]  /*210e0*/  LDCU UR10, c[0x0][0x398] ;  /* 0x00007300ff0a77ac */ /* 0x000e220008000800 */
[----:B-1----:R-:W-:-:S04]  /*210f0*/  IMAD.WIDE R12, R17, 0x2, R2 ;  /* 0x00000002110c7825 */ /* 0x002fc800078e0202 */
[----:B------:R-:W-:Y:S01]  /*21100*/  VIADD R18, R17, UR4 ;  /* 0x0000000411127c36 */ /* 0x000fe20008000000 */
[----:B------:R-:W1:Y:S03]  /*21110*/  LDCU UR4, c[0x0][0x398] ;  /* 0x00007300ff0477ac */ /* 0x000e660008000800 */
[----:B------:R-:W-:Y:S01]  /*21120*/  VIADD R17, R18, UR54 ;  /* 0x0000003612117c36 */ /* 0x000fe20008000000 */
[----:B------:R-:W0:Y:S01]  /*21130*/  LDCU UR54, c[0x0][0x398] ;  /* 0x00007300ff3677ac */ /* 0x000e220008000800 */
[----:B--2---:R2:W-:Y:S01]  /*21140*/  @P5 STG.E.U16 desc[UR28][R14.64], R19 ;  /* 0x000000130e005986 */ /* 0x0045e2000c10151c */
[----:B------:R-:W-:Y:S01]  /*21150*/  ISETP.LT.AND P5, PT, R11, UR25, !P3 ;  /* 0x000000190b007c0c */ /* 0x000fe2000dfa1270 */
[----:B------:R-:W0:Y:S01]  /*21160*/  LDCU UR25, c[0x0][0x3b8] ;  /* 0x00007700ff1977ac */ /* 0x000e220008000800 */
[----:B------:R-:W-:Y:S02]  /*21170*/  ISETP.LT.AND P3, PT, R28, UR61, !P3 ;  /* 0x0000003d1c007c0c */ /* 0x000fe4000df61270 */
[----:B--2---:R-:W-:Y:S01]  /*21180*/  PRMT R14, R19, 0x7632, R14 ;  /* 0x00007632130e7816 */ /* 0x004fe2000000000e */
[----:B------:R-:W-:-:S04]  /*21190*/  VIADD R15, R29, 0x5e ;  /* 0x0000005e1d0f7836 */ /* 0x000fc80000000000 */
[----:B------:R2:W-:Y:S01]  /*211a0*/  @P0 STG.E.U16 desc[UR28][R12.64], R14 ;  /* 0x0000000e0c000986 */ /* 0x0005e2000c10151c */
[----:B------:R-:W-:Y:S02]  /*211b0*/  ISETP.GE.AND P2, PT, R15, UR64, PT ;  /* 0x000000400f007c0c */ /* 0x000fe4000bf46270 */
[----:B------:R-:W-:Y:S01]  /*211c0*/  ISETP.LT.AND P0, PT, R11, UR19, !P4 ;  /* 0x000000130b007c0c */ /* 0x000fe2000e701270 */
[----:B------:R-:W-:Y:S01]  /*211d0*/  VIADD R19, R29, 0x5f ;  /* 0x0000005f1d137836 */ /* 0x000fe20000000000 */
[----:B------:R-:W-:Y:S01]  /*211e0*/  ISETP.LT.AND P4, PT, R28, UR55, !P4 ;  /* 0x000000371c007c0c */ /* 0x000fe2000e781270 */
[----:B------:R-:W0:Y:S01]  /*211f0*/  LDCU UR19, c[0x0][0x398] ;  /* 0x00007300ff1377ac */ /* 0x000e220008000800 */
[----:B------:R-:W0:Y:S01]  /*21200*/  LDCU UR55, c[0x0][0x3b8] ;  /* 0x00007700ff3777ac */ /* 0x000e220008000800 */
[----:B--2---:R-:W-:-:S04]  /*21210*/  IMAD.WIDE R14, R18, 0x2, R24 ;  /* 0x00000002120e7825 */ /* 0x004fc800078e0218 */
[----:B------:R-:W-:Y:S01]  /*21220*/  IMAD.WIDE R12, R18, 0x2, R2 ;  /* 0x00000002120c7825 */ /* 0x000fe200078e0202 */
[----:B------:R2:W-:Y:S04]  /*21230*/  @P5 STG.E.U16 desc[UR28][R14.64], R21 ;  /* 0x000000150e005986 */ /* 0x0005e8000c10151c */
[----:B------:R0:W-:Y:S01]  /*21240*/  @P3 STG.E.U16 desc[UR28][R12.64], R16 ;  /* 0x000000100c003986 */ /* 0x0001e2000c10151c */
[----:B------:R-:W-:Y:S01]  /*21250*/  ISETP.LT.AND P3, PT, R11, UR31, !P6 ;  /* 0x0000001f0b007c0c */ /* 0x000fe2000f761270 */
[----:B------:R-:W1:Y:S01]  /*21260*/  LDCU UR31, c[0x0][0x398] ;  /* 0x00007300ff1f77ac */ /* 0x000e620008000800 */
[----:B------:R-:W-:Y:S01]  /*21270*/  PRMT R18, R22, 0x7632, R18 ;  /* 0x0000763216127816 */ /* 0x000fe20000000012 */
[----:B--2---:R-:W-:-:S04]  /*21280*/  IMAD.WIDE R14, R17, 0x2, R24 ;  /* 0x00000002110e7825 */ /* 0x004fc800078e0218 */
[C---:B0-----:R-:W-:Y:S01]  /*21290*/  VIADD R16, R17.reuse, UR77 ;  /* 0x0000004d11107c36 */ /* 0x041fe20008000000 */
[----:B------:R0:W-:Y:S01]  /*212a0*/  @P0 STG.E.U16 desc[UR28][R14.64], R22 ;  /* 0x000000160e000986 */ /* 0x0001e2000c10151c */
[----:B------:R-:W-:Y:S01]  /*212b0*/  IMAD.WIDE R12, R17, 0x2, R2 ;  /* 0x00000002110c7825 */ /* 0x000fe200078e0202 */
[----:B------:R-:W-:-:S04]  /*212c0*/  ISETP.LT.AND P6, PT, R28, UR62, !P6 ;  /* 0x0000003e1c007c0c */ /* 0x000fc8000f7c1270 */
[----:B------:R2:W-:Y:S01]  /*212d0*/  @P4 STG.E.U16 desc[UR28][R12.64], R18 ;  /* 0x000000120c004986 */ /* 0x0005e2000c10151c */
[----:B------:R-:W-:Y:S01]  /*212e0*/  ISETP.LT.AND P4, PT, R11, UR65, !P2 ;  /* 0x000000410b007c0c */ /* 0x000fe2000d781270 */
[----:B0-----:R-:W-:-:S05]  /*212f0*/  IMAD.WIDE R14, R16, 0x2, R24 ;  /* 0x00000002100e7825 */ /* 0x001fca00078e0218 */
[----:B------:R0:W-:Y:S01]  /*21300*/  @P3 STG.E.U16 desc[UR28][R14.64], R23 ;  /* 0x000000170e003986 */ /* 0x0001e2000c10151c */
[C---:B------:R-:W-:Y:S01]  /*21310*/  VIADD R17, R16.reuse, UR63 ;  /* 0x0000003f10117c36 */ /* 0x040fe20008000000 */
[----:B--2---:R-:W-:Y:S01]  /*21320*/  PRMT R18, R23, 0x7632, R18 ;  /* 0x0000763217127816 */ /* 0x004fe20000000012 */
[----:B------:R-:W-:Y:S01]  /*21330*/  IMAD.WIDE R12, R16, 0x2, R2 ;  /* 0x00000002100c7825 */ /* 0x000fe200078e0202 */
[----:B------:R-:W-:Y:S02]  /*21340*/  ISETP.LT.AND P2, PT, R28, UR66, !P2 ;  /* 0x000000421c007c0c */ /* 0x000fe4000d741270 */
[----:B------:R-:W-:Y:S01]  /*21350*/  ISETP.GE.AND P5, PT, R19, UR68, PT ;  /* 0x0000004413007c0c */ /* 0x000fe2000bfa6270 */
[C---:B0-----:R-:W-:Y:S02]  /*21360*/  VIADD R14, R29.reuse, 0x61 ;  /* 0x000000611d0e7836 */ /* 0x041fe40000000000 */
[----:B------:R-:W-:-:S03]  /*21370*/  VIADD R19, R29, 0x60 ;  /* 0x000000601d137836 */ /* 0x000fc60000000000 */
[----:B------:R-:W-:Y:S01]  /*21380*/  ISETP.GE.AND P3, PT, R14, UR38, PT ;  /* 0x000000260e007c0c */ /* 0x000fe2000bf66270 */
[----:B------:R-:W-:Y:S01]  /*21390*/  IMAD.WIDE R14, R17, 0x2, R24 ;  /* 0x00000002110e7825 */ /* 0x000fe200078e0218 */
[----:B------:R0:W-:Y:S01]  /*213a0*/  @P6 STG.E.U16 desc[UR28][R12.64], R18 ;  /* 0x000000120c006986 */ /* 0x0001e2000c10151c */
[----:B------:R-:W-:Y:S01]  /*213b0*/  ISETP.LT.AND P6, PT, R11, UR69, !P5 ;  /* 0x000000450b007c0c */ /* 0x000fe2000efc1270 */
[----:B------:R-:W2:Y:S01]  /*213c0*/  LDCU UR38, c[0x0][0x39c] ;  /* 0x00007380ff2677ac */ /* 0x000ea20008000800 */
[----:B------:R-:W-:Y:S01]  /*213d0*/  ISETP.LT.AND P5, PT, R28, UR70, !P5 ;  /* 0x000000461c007c0c */ /* 0x000fe2000efa1270 */
[----:B------:R1:W-:Y:S01]  /*213e0*/  @P4 STG.E.U16 desc[UR28][R14.64], R26 ;  /* 0x0000001a0e004986 */ /* 0x0003e2000c10151c */
[----:B------:R-:W-:Y:S01]  /*213f0*/  ISETP.GE.AND P0, PT, R19, UR73, PT ;  /* 0x0000004913007c0c */ /* 0x000fe2000bf06270 */
[C---:B------:R-:W-:Y:S01]  /*21400*/  VIADD R19, R17.reuse, UR67 ;  /* 0x0000004311137c36 */ /* 0x040fe20008000000 */
[----:B------:R-:W-:Y:S01]  /*21410*/  PRMT R16, R26, 0x7632, R16 ;  /* 0x000076321a107816 */ /* 0x000fe20000000010 */
[----:B0-----:R-:W-:-:S04]  /*21420*/  IMAD.WIDE R12, R17, 0x2, R2 ;  /* 0x00000002110c7825 */ /* 0x001fc800078e0202 */
[----:B-1----:R-:W-:Y:S01]  /*21430*/  VIADD R14, R29, 0x62 ;  /* 0x000000621d0e7836 */ /* 0x002fe20000000000 */
[----:B------:R0:W-:Y:S01]  /*21440*/  @P2 STG.E.U16 desc[UR28][R12.64], R16 ;  /* 0x000000100c002986 */ /* 0x0001e2000c10151c */
[----:B------:R-:W-:Y:S01]  /*21450*/  VIADD R17, R19, UR72 ;  /* 0x0000004813117c36 */ /* 0x000fe20008000000 */
[----:B------:R-:W-:Y:S02]  /*21460*/  PRMT R18, R27, 0x7632, R18 ;  /* 0x000076321b127816 */ /* 0x000fe40000000012 */
[----:B---3--:R-:W-:Y:S01]  /*21470*/  ISETP.GE.AND P4, PT, R14, UR40, PT ;  /* 0x000000280e007c0c */ /* 0x008fe2000bf86270 */
[----:B------:R-:W-:-:S04]  /*21480*/  IMAD.WIDE R14, R19, 0x2, R24 ;  /* 0x00000002130e7825 */ /* 0x000fc800078e0218 */
[----:B0-----:R-:W-:Y:S01]  /*21490*/  IMAD.WIDE R12, R19, 0x2, R2 ;  /* 0x00000002130c7825 */ /* 0x001fe200078e0202 */
[----:B------:R-:W-:Y:S01]  /*214a0*/  ISETP.LT.AND P2, PT, R11, UR33, !P0 ;  /* 0x000000210b007c0c */ /* 0x000fe2000c741270 */
[----:B------:R-:W3:Y:S01]  /*214b0*/  LDL.LU R19, [R1+0xb0] ;  /* 0x0000b00001137983 */ /* 0x000ee20000300800 */
[----:B------:R-:W0:Y:S03]  /*214c0*/  LDCU UR33, c[0x0][0x398] ;  /* 0x00007300ff2177ac */ /* 0x000e260008000800 */
[----:B------:R-:W2:Y:S01]  /*214d0*/  LDL.LU R21, [R1+0xb4] ;  /* 0x0000b40001157983 */ /* 0x000ea20000300800 */
[----:B------:R-:W-:Y:S01]  /*214e0*/  VIADD R16, R29, 0x63 ;  /* 0x000000631d107836 */ /* 0x000fe20000000000 */
[----:B------:R-:W1:Y:S02]  /*214f0*/  LDCU UR40, c[0x0][0x3b8] ;  /* 0x00007700ff2877ac */ /* 0x000e640008000800 */
[----:B------:R-:W2:Y:S04]  /*21500*/  LDL.LU R22, [R1+0x118] ;  /* 0x0001180001167983 */ /* 0x000ea80000300800 */
[----:B------:R-:W2:Y:S04]  /*21510*/  LDL.LU R23, [R1+0xb8] ;  /* 0x0000b80001177983 */ /* 0x000ea80000300800 */
[----:B------:R0:W-:Y:S04]  /*21520*/  @P6 STG.E.U16 desc[UR28][R14.64], R27 ;  /* 0x0000001b0e006986 */ /* 0x0001e8000c10151c */
[----:B------:R-:W2:Y:S04]  /*21530*/  LDL.LU R26, [R1+0x11c] ;  /* 0x00011c00011a7983 */ /* 0x000ea80000300800 */
[----:B------:R1:W-:Y:S04]  /*21540*/  @P5 STG.E.U16 desc[UR28][R12.64], R18 ;  /* 0x000000120c005986 */ /* 0x0003e8000c10151c */
[----:B0-----:R-:W2:Y:S04]  /*21550*/  LDL.LU R27, [R1+0xbc] ;  /* 0x0000bc00011b7983 */ /* 0x001ea80000300800 */
[----:B-1----:R-:W2:Y:S01]  /*21560*/  LDL.LU R13, [R1+0x110] ;  /* 0x00011000010d7983 */ /* 0x002ea20000300800 */
[----:B------:R-:W-:Y:S01]  /*21570*/  IMAD.WIDE R14, R17, 0x2, R24 ;  /* 0x00000002110e7825 */ /* 0x000fe200078e0218 */
[----:B------:R-:W-:-:S02]  /*21580*/  ISETP.LT.AND P0, PT, R28, UR71, !P0 ;  /* 0x000000471c007c0c */ /* 0x000fc4000c701270 */
[----:B------:R-:W-:Y:S01]  /*21590*/  ISETP.LT.AND P5, PT, R11, UR44, !P3 ;  /* 0x0000002c0b007c0c */ /* 0x000fe2000dfa1270 */
[----:B------:R-:W0:Y:S01]  /*215a0*/  LDCU UR44, c[0x0][0x3b8] ;  /* 0x00007700ff2c77ac */ /* 0x000e220008000800 */
[----:B------:R-:W-:Y:S02]  /*215b0*/  ISETP.GE.AND P6, PT, R16, UR32, PT ;  /* 0x0000002010007c0c */ /* 0x000fe4000bfc6270 */
[----:B------:R-:W-:Y:S01]  /*215c0*/  IADD3 R16, PT, PT, R17, UR36, RZ ;  /* 0x0000002411107c10 */ /* 0x000fe2000fffe0ff */
[----:B------:R-:W1:Y:S01]  /*215d0*/  LDCU UR32, c[0x0][0x398] ;  /* 0x00007300ff2077ac */ /* 0x000e620008000800 */
[----:B--2---:R2:W-:Y:S01]  /*215e0*/  @P2 STG.E.U16 desc[UR28][R14.64], R13 ;  /* 0x0000000d0e002986 */ /* 0x0045e2000c10151c */
[----:B------:R-:W-:Y:S01]  /*215f0*/  PRMT R18, R13, 0x7632, R18 ;  /* 0x000076320d127816 */ /* 0x000fe20000000012 */
[----:B------:R-:W0:Y:S01]  /*21600*/  LDCU UR36, c[0x0][0x398] ;  /* 0x00007300ff2477ac */ /* 0x000e220008000800 */
[----:B--2---:R-:W-:Y:S02]  /*21610*/  VIADD R14, R29, 0x64 ;  /* 0x000000641d0e7836 */ /* 0x004fe40000000000 */
[----:B------:R-:W-:-:S03]  /*21620*/  IMAD.WIDE R12, R17, 0x2, R2 ;  /* 0x00000002110c7825 */ /* 0x000fc600078e0202 */
[----:B------:R-:W-:Y:S01]  /*21630*/  ISETP.GE.AND P2, PT, R14, UR46, PT ;  /* 0x0000002e0e007c0c */ /* 0x000fe2000bf46270 */
[----:B------:R-:W-:Y:S01]  /*21640*/  IMAD.WIDE R14, R16, 0x2, R24 ;  /* 0x00000002100e7825 */ /* 0x000fe200078e0218 */
[----:B------:R2:W-:Y:S01]  /*21650*/  @P0 STG.E.U16 desc[UR28][R12.64], R18 ;  /* 0x000000120c000986 */ /* 0x0005e2000c10151c */
[----:B------:R-:W-:Y:S01]  /*21660*/  ISETP.LT.AND P3, PT, R28, UR48, !P3 ;  /* 0x000000301c007c0c */ /* 0x000fe2000df61270 */
[----:B------:R-:W0:Y:S02]  /*21670*/  LDCU UR46, c[0x0][0x39c] ;  /* 0x00007380ff2e77ac */ /* 0x000e240008000800 */
[----:B---3--:R3:W-:Y:S01]  /*21680*/  @P5 STG.E.U16 desc[UR28][R14.64], R19 ;  /* 0x000000130e005986 */ /* 0x0087e2000c10151c */
[----:B--2---:R-:W-:Y:S01]  /*21690*/  PRMT R18, R19, 0x7632, R18 ;  /* 0x0000763213127816 */ /* 0x004fe20000000012 */
[----:B---3--:R-:W-:-:S05]  /*216a0*/  VIADD R19, R29, 0x65 ;  /* 0x000000651d137836 */ /* 0x008fca0000000000 */
[----:B------:R-:W-:Y:S01]  /*216b0*/  ISETP.GE.AND P5, PT, R19, UR26, PT ;  /* 0x0000001a13007c0c */ /* 0x000fe2000bfa6270 */
[C---:B------:R-:W-:Y:S01]  /*216c0*/  VIADD R17, R16.reuse, UR34 ;  /* 0x0000002210117c36 */ /* 0x040fe20008000000 */
[----:B------:R-:W2:Y:S01]  /*216d0*/  LDL.LU R19, [R1+0x114] ;  /* 0x0001140001137983 */ /* 0x000ea20000300800 */
[----:B------:R-:W-:Y:S01]  /*216e0*/  ISETP.LT.AND P0, PT, R11, UR30, !P4 ;  /* 0x0000001e0b007c0c */ /* 0x000fe2000e701270 */
[----:B------:R-:W-:Y:S01]  /*216f0*/  IMAD.WIDE R12, R16, 0x2, R2 ;  /* 0x00000002100c7825 */ /* 0x000fe200078e0202 */
[C---:B------:R-:W-:Y:S01]  /*21700*/  ISETP.LT.AND P4, PT, R28.reuse, UR52, !P4 ;  /* 0x000000341c007c0c */ /* 0x040fe2000e781270 */
[----:B------:R-:W3:Y:S02]  /*21710*/  LDCU UR30, c[0x0][0x398] ;  /* 0x00007300ff1e77ac */ /* 0x000ee40008000800 */
[----:B------:R-:W-:Y:S01]  /*21720*/  IMAD.WIDE R14, R17, 0x2, R24 ;  /* 0x00000002110e7825 */ /* 0x000fe200078e0218 */
[----:B------:R0:W-:Y:S01]  /*21730*/  @P3 STG.E.U16 desc[UR28][R12.64], R18 ;  /* 0x000000120c003986 */ /* 0x0001e2000c10151c */
[----:B------:R-:W-:Y:S01]  /*21740*/  ISETP.LT.AND P3, PT, R11, UR20, !P6 ;  /* 0x000000140b007c0c */ /* 0x000fe2000f761270 */
[----:B------:R-:W1:Y:S01]  /*21750*/  LDCU UR26, c[0x0][0x398] ;  /* 0x00007300ff1a77ac */ /* 0x000e620008000800 */
[----:B------:R-:W-:-:S02]  /*21760*/  ISETP.LT.AND P6, PT, R28, UR17, !P6 ;  /* 0x000000111c007c0c */ /* 0x000fc4000f7c1270 */
[----:B------:R-:W-:Y:S01]  /*21770*/  PRMT R16, R21, 0x7632, R16 ;  /* 0x0000763215107816 */ /* 0x000fe20000000010 */
[----:B------:R-:W1:Y:S01]  /*21780*/  LDCU UR34, c[0x0][0x3b8] ;  /* 0x00007700ff2277ac */ /* 0x000e620008000800 */
[----:B------:R-:W1:Y:S01]  /*21790*/  LDCU UR20, c[0x0][0x398] ;  /* 0x00007300ff1477ac */ /* 0x000e620008000800 */
[----:B0-----:R-:W-:Y:S01]  /*217a0*/  IMAD.WIDE R12, R17, 0x2, R2 ;  /* 0x00000002110c7825 */ /* 0x001fe200078e0202 */
[----:B------:R-:W0:Y:S03]  /*217b0*/  LDCU UR17, c[0x0][0x3b8] ;  /* 0x00007700ff1177ac */ /* 0x000e260008000800 */
[C---:B------:R-:W-:Y:S01]  /*217c0*/  VIADD R18, R29.reuse, 0x67 ;  /* 0x000000671d127836 */ /* 0x040fe20000000000 */
[----:B--2---:R2:W-:Y:S02]  /*217d0*/  @P0 STG.E.U16 desc[UR28][R14.64], R19 ;  /* 0x000000130e000986 */ /* 0x0045e4000c10151c */
[----:B--2---:R-:W-:Y:S01]  /*217e0*/  VIADD R14, R29, 0x66 ;  /* 0x000000661d0e7836 */ /* 0x004fe20000000000 */
[----:B------:R-:W-:-:S04]  /*217f0*/  PRMT R15, R19, 0x7632, R15 ;  /* 0x00007632130f7816 */ /* 0x000fc8000000000f */
[----:B------:R-:W-:Y:S01]  /*21800*/  ISETP.GE.AND P0, PT, R14, UR21, PT ;  /* 0x000000150e007c0c */ /* 0x000fe2000bf06270 */
[----:B------:R-:W-:Y:S01]  /*21810*/  VIADD R14, R17, UR42 ;  /* 0x0000002a110e7c36 */ /* 0x000fe20008000000 */
[----:B------:R2:W-:Y:S01]  /*21820*/  @P4 STG.E.U16 desc[UR28][R12.64], R15 ;  /* 0x0000000f0c004986 */ /* 0x0005e2000c10151c */
[----:B------:R-:W-:Y:S01]  /*21830*/  ISETP.LT.AND P4, PT, R11, UR6, !P2 ;  /* 0x000000060b007c0c */ /* 0x000fe2000d781270 */
[----:B------:R-:W-:Y:S01]  /*21840*/  VIADD R19, R29, 0x68 ;  /* 0x000000681d137836 */ /* 0x000fe20000000000 */
[----:B------:R-:W0:Y:S01]  /*21850*/  LDCU UR21, c[0x0][0x39c] ;  /* 0x00007380ff1577ac */ /* 0x000e220008000800 */
[----:B------:R-:W-:Y:S01]  /*21860*/  VIADD R17, R14, UR8 ;  /* 0x000000080e117c36 */ /* 0x000fe20008000000 */
[----:B------:R-:W-:Y:S01]  /*21870*/  ISETP.LT.AND P2, PT, R28, UR7, !P2 ;  /* 0x000000071c007c0c */ /* 0x000fe2000d741270 */
[----:B------:R-:W0:Y:S01]  /*21880*/  LDCU UR6, c[0x0][0x398] ;  /* 0x00007300ff0677ac */ /* 0x000e220008000800 */
[----:B------:R-:W0:Y:S01]  /*21890*/  LDCU UR7, c[0x0][0x3b8] ;  /* 0x00007700ff0777ac */ /* 0x000e220008000800 */
[C---:B--2---:R-:W-:Y:S01]  /*218a0*/  IMAD.WIDE R12, R14.reuse, 0x2, R24 ;  /* 0x000000020e0c7825 */ /* 0x044fe200078e0218 */
[----:B------:R-:W2:Y:S03]  /*218b0*/  LDCU UR42, c[0x0][0x398] ;  /* 0x00007300ff2a77ac */ /* 0x000ea60008000800 */
[----:B------:R-:W-:Y:S01]  /*218c0*/  IMAD.WIDE R14, R14, 0x2, R2 ;  /* 0x000000020e0e7825 */ /* 0x000fe200078e0202 */
[----:B------:R0:W-:Y:S01]  /*218d0*/  @P3 STG.E.U16 desc[UR28][R12.64], R21 ;  /* 0x000000150c003986 */ /* 0x0001e2000c10151c */
[----:B------:R-:W1:Y:S03]  /*218e0*/  LDCU UR8, c[0x0][0x3b8] ;  /* 0x00007700ff0877ac */ /* 0x000e660008000800 */
[----:B------:R2:W-:Y:S01]  /*218f0*/  @P6 STG.E.U16 desc[UR28][R14.64], R16 ;  /* 0x000000100e006986 */ /* 0x0005e2000c10151c */
[----:B------:R-:W-:Y:S01]  /*21900*/  ISETP.LT.AND P6, PT, R11, UR5, !P5 ;  /* 0x000000050b007c0c */ /* 0x000fe2000efc1270 */
[----:B------:R-:W1:Y:S01]  /*21910*/  LDCU UR5, c[0x0][0x398] ;  /* 0x00007300ff0577ac */ /* 0x000e620008000800 */
[----:B------:R-:W-:Y:S01]  /*21920*/  ISETP.GE.AND P3, PT, R18, UR15, PT ;  /* 0x0000000f12007c0c */ /* 0x000fe2000bf66270 */
[C---:B0-----:R-:W-:Y:S01]  /*21930*/  IMAD.WIDE R12, R17.reuse, 0x2, R24 ;  /* 0x00000002110c7825 */ /* 0x041fe200078e0218 */
[----:B------:R-:W-:Y:S01]  /*21940*/  PRMT R18, R22, 0x7632, R18 ;  /* 0x0000763216127816 */ /* 0x000fe20000000012 */
[----:B------:R-:W3:Y:S02]  /*21950*/  LDL.LU R21, [R1+0x134] ;  /* 0x0001340001157983 */ /* 0x000ee40000300800 */
[C---:B--2---:R-:W-:Y:S01]  /*21960*/  VIADD R16, R17.reuse, UR50 ;  /* 0x0000003211107c36 */ /* 0x044fe20008000000 */
[----:B------:R-:W-:Y:S01]  /*21970*/  ISETP.LT.AND P5, PT, R28, UR13, !P5 ;  /* 0x0000000d1c007c0c */ /* 0x000fe2000efa1270 */
[----:B------:R0:W-:Y:S01]  /*21980*/  @P4 STG.E.U16 desc[UR28][R12.64], R22 ;  /* 0x000000160c004986 */ /* 0x0001e2000c10151c */
[----:B------:R-:W2:Y:S01]  /*21990*/  LDCU UR13, c[0x0][0x39c] ;  /* 0x00007380ff0d77ac */ /* 0x000ea20008000800 */
[----:B------:R-:W-:Y:S01]  /*219a0*/  IMAD.WIDE R14, R16, 0x2, R24 ;  /* 0x00000002100e7825 */ /* 0x000fe200078e0218 */
[----:B------:R-:W1:Y:S03]  /*219b0*/  LDCU UR15, c[0x0][0x39c] ;  /* 0x00007380ff0f77ac */ /* 0x000e660008000800 */
[----:B0-----:R-:W-:-:S05]  /*219c0*/  IMAD.WIDE R12, R17, 0x2, R2 ;  /* 0x00000002110c7825 */ /* 0x001fca00078e0202 */
[----:B------:R0:W-:Y:S01]  /*219d0*/  @P2 STG.E.U16 desc[UR28][R12.64], R18 ;  /* 0x000000120c002986 */ /* 0x0001e2000c10151c */
[----:B------:R-:W-:Y:S02]  /*219e0*/  ISETP.LT.AND P2, PT, R11, UR11, !P0 ;  /* 0x0000000b0b007c0c */ /* 0x000fe4000c741270 */
[----:B------:R-:W-:Y:S01]  /*219f0*/  ISETP.GE.AND P4, PT, R19, UR24, PT ;  /* 0x0000001813007c0c */ /* 0x000fe2000bf86270 */
[----:B------:R1:W-:Y:S01]  /*21a00*/  @P6 STG.E.U16 desc[UR28][R14.64], R23 ;  /* 0x000000170e006986 */ /* 0x0003e2000c10151c */
[----:B------:R-:W-:Y:S01]  /*21a10*/  ISETP.LT.AND P0, PT, R28, UR18, !P0 ;  /* 0x000000121c007c0c */ /* 0x000fe2000c701270 */
[----:B------:R-:W-:Y:S01]  /*21a20*/  VIADD R17, R29, 0x6a ;  /* 0x0000006a1d117836 */ /* 0x000fe20000000000 */
[----:B------:R-:W2:Y:S01]  /*21a30*/  LDCU UR24, c[0x0][0x398] ;  /* 0x00007300ff1877ac */ /* 0x000ea20008000800 */
[----:B------:R-:W2:Y:S01]  /*21a40*/  LDCU UR18, c[0x0][0x39c] ;  /* 0x00007380ff1277ac */ /* 0x000ea20008000800 */
[----:B0-----:R-:W-:Y:S01]  /*21a50*/  IMAD.WIDE R12, R16, 0x2, R2 ;  /* 0x00000002100c7825 */ /* 0x001fe200078e0202 */
[----:B------:R-:W-:Y:S01]  /*21a60*/  PRMT R18, R26, 0x7632, R18 ;  /* 0x000076321a127816 */ /* 0x000fe20000000012 */
[----:B------:R-:W0:Y:S01]  /*21a70*/  LDCU UR11, c[0x0][0x3b8] ;  /* 0x00007700ff0b77ac */ /* 0x000e220008000800 */
[----:B-1----:R-:W-:Y:S01]  /*21a80*/  PRMT R14, R23, 0x7632, R14 ;  /* 0x00007632170e7816 */ /* 0x002fe2000000000e */
[----:B------:R-:W-:-:S02]  /*21a90*/  VIADD R16, R16, UR16 ;  /* 0x0000001010107c36 */ /* 0x000fc40008000000 */
[----:B------:R-:W-:Y:S01]  /*21aa0*/  VIADD R15, R29, 0x69 ;  /* 0x000000691d0f7836 */ /* 0x000fe20000000000 */
[----:B------:R-:W1:Y:S01]  /*21ab0*/  LDCU UR16, c[0x0][0x39c] ;  /* 0x00007380ff1077ac */ /* 0x000e620008000800 */
[----:B------:R0:W-:Y:S01]  /*21ac0*/  @P5 STG.E.U16 desc[UR28][R12.64], R14 ;  /* 0x0000000e0c005986 */ /* 0x0001e2000c10151c */
[----:B------:R-:W-:Y:S02]  /*21ad0*/  ISETP.LT.AND P5, PT, R11, UR22, !P3 ;  /* 0x000000160b007c0c */ /* 0x000fe4000dfa1270 */
[----:B------:R-:W-:Y:S01]  /*21ae0*/  ISETP.GE.AND P6, PT, R15, UR27, PT ;  /* 0x0000001b0f007c0c */ /* 0x000fe2000bfc6270 */
[----:B------:R-:W1:Y:S01]  /*21af0*/  LDCU UR22, c[0x0][0x398] ;  /* 0x00007300ff1677ac */ /* 0x000e620008000800 */
[----:B0-----:R-:W-:Y:S01]  /*21b00*/  IMAD.WIDE R12, R16, 0x2, R24 ;  /* 0x00000002100c7825 */ /* 0x001fe200078e0218 */
[----:B------:R-:W-:Y:S01]  /*21b10*/  ISETP.LT.AND P3, PT, R28, UR10, !P3 ;  /* 0x0000000a1c007c0c */ /* 0x000fe2000df61270 */
[----:B------:R-:W0:Y:S02]  /*21b20*/  LDCU UR27, c[0x0][0x398] ;  /* 0x00007300ff1b77ac */ /* 0x000e240008000800 */
[C---:B------:R-:W-:Y:S01]  /*21b30*/  IMAD.WIDE R14, R16.reuse, 0x2, R2 ;  /* 0x00000002100e7825 */ /* 0x040fe200078e0202 */
[----:B------:R1:W-:Y:S01]  /*21b40*/  @P2 STG.E.U16 desc[UR28][R12.64], R26 ;  /* 0x0000001a0c002986 */ /* 0x0003e2000c10151c */
[----:B------:R-:W0:Y:S03]  /*21b50*/  LDCU UR10, c[0x0][0x3b8] ;  /* 0x00007700ff0a77ac */ /* 0x000e260008000800 */
[----:B------:R2:W-:Y:S01]  /*21b60*/  @P0 STG.E.U16 desc[UR28][R14.64], R18 ;  /* 0x000000120e000986 */ /* 0x0005e2000c10151c */
[----:B-1----:R-:W-:Y:S01]  /*21b70*/  VIADD R12, R16, UR14 ;  /* 0x0000000e100c7c36 */ /* 0x002fe20008000000 */
[----:B------:R-:W-:Y:S01]  /*21b80*/  PRMT R13, R27, 0x7632, R13 ;  /* 0x000076321b0d7816 */ /* 0x000fe2000000000d */
[----:B------:R-:W1:Y:S02]  /*21b90*/  LDCU UR14, c[0x0][0x39c] ;  /* 0x00007380ff0e77ac */ /* 0x000e640008000800 */
[----:B--2---:R-:W-:-:S05]  /*21ba0*/  IMAD.WIDE R14, R12, 0x2, R24 ;  /* 0x000000020c0e7825 */ /* 0x004fca00078e0218 */
[----:B------:R2:W-:Y:S01]  /*21bb0*/  @P5 STG.E.U16 desc[UR28][R14.64], R27 ;  /* 0x0000001b0e005986 */ /* 0x0005e2000c10151c */
[C---:B------:R-:W-:Y:S01]  /*21bc0*/  VIADD R16, R12.reuse, UR23 ;  /* 0x000000170c107c36 */ /* 0x040fe20008000000 */
[----:B------:R-:W-:Y:S01]  /*21bd0*/  ISETP.LT.AND P0, PT, R11, UR4, !P4 ;  /* 0x000000040b007c0c */ /* 0x000fe2000e701270 */
[----:B------:R-:W0:Y:S01]  /*21be0*/  LDCU UR23, c[0x0][0x398] ;  /* 0x00007300ff1777ac */ /* 0x000e220008000800 */
[----:B--2---:R-:W2:Y:S01]  /*21bf0*/  LDL.LU R27, [R1+0x124] ;  /* 0x00012400011b7983 */ /* 0x004ea20000300800 */
[----:B------:R-:W-:Y:S01]  /*21c00*/  IMAD.WIDE R14, R12, 0x2, R2 ;  /* 0x000000020c0e7825 */ /* 0x000fe200078e0202 */
[----:B------:R-:W-:Y:S01]  /*21c10*/  ISETP.GE.AND P2, PT, R17, UR38, PT ;  /* 0x0000002611007c0c */ /* 0x000fe2000bf46270 */
[----:B------:R-:W0:Y:S01]  /*21c20*/  LDCU UR4, c[0x0][0x3b8] ;  /* 0x00007700ff0477ac */ /* 0x000e220008000800 */
[----:B------:R-:W2:Y:S04]  /*21c30*/  LDL.LU R22, [R1+0x138] ;  /* 0x0001380001167983 */ /* 0x000ea80000300800 */
[----:B------:R-:W2:Y:S04]  /*21c40*/  LDL.LU R23, [R1+0x128] ;  /* 0x0001280001177983 */ /* 0x000ea80000300800 */
[----:B------:R-:W2:Y:S04]  /*21c50*/  LDL.LU R26, [R1+0x13c] ;  /* 0x00013c00011a7983 */ /* 0x000ea80000300800 */
[----:B------:R-:W2:Y:S01]  /*21c60*/  LDL.LU R12, [R1+0x130] ;  /* 0x00013000010c7983 */ /* 0x000ea20000300800 */
[----:B------:R-:W-:-:S03]  /*21c70*/  IMAD.WIDE R18, R16, 0x2, R24 ;  /* 0x0000000210127825 */ /* 0x000fc600078e0218 */
[----:B------:R0:W-:Y:S01]  /*21c80*/  @P3 STG.E.U16 desc[UR28][R14.64], R13 ;  /* 0x0000000d0e003986 */ /* 0x0001e2000c10151c */
[----:B------:R-:W-:Y:S01]  /*21c90*/  ISETP.LT.AND P4, PT, R28, UR19, !P4 ;  /* 0x000000131c007c0c */ /* 0x000fe2000e781270 */
[----:B------:R-:W-:Y:S01]  /*21ca0*/  VIADD R17, R29, 0x6b ;  /* 0x0000006b1d117836 */ /* 0x000fe20000000000 */
[----:B------:R-:W-:Y:S01]  /*21cb0*/  ISETP.LT.AND P3, PT, R11, UR31, !P6 ;  /* 0x0000001f0b007c0c */ /* 0x000fe2000f761270 */
[----:B------:R-:W0:Y:S01]  /*21cc0*/  LDCU UR19, c[0x0][0x39c] ;  /* 0x00007380ff1377ac */ /* 0x000e220008000800 */
[----:B--2---:R2:W-:Y:S01]  /*21cd0*/  @P0 STG.E.U16 desc[UR28][R18.64], R12 ;  /* 0x0000000c12000986 */ /* 0x0045e2000c10151c */
[----:B0-----:R-:W-:Y:S01]  /*21ce0*/  VIADD R14, R16, UR25 ;  /* 0x00000019100e7c36 */ /* 0x001fe20008000000 */
[----:B----4-:R-:W-:Y:S01]  /*21cf0*/  ISETP.GE.AND P5, PT, R17, UR58, PT ;  /* 0x0000003a11007c0c */ /* 0x010fe2000bfa6270 */
[----:B------:R-:W0:Y:S01]  /*21d00*/  LDCU UR31, c[0x0][0x398] ;  /* 0x00007300ff1f77ac */ /* 0x000e220008000800 */
[----:B--2---:R-:W2:Y:S01]  /*21d10*/  LDL.LU R19, [R1+0x120] ;  /* 0x0001200001137983 */ /* 0x004ea20000300800 */
[----:B------:R-:W-:Y:S01]  /*21d20*/  ISETP.LT.AND P6, PT, R28, UR54, !P6 ;  /* 0x000000361c007c0c */ /* 0x000fe2000f7c1270 */
[----:B------:R-:W-:Y:S01]  /*21d30*/  IMAD.WIDE R16, R16, 0x2, R2 ;  /* 0x0000000210107825 */ /* 0x000fe200078e0202 */
[----:B------:R-:W-:Y:S01]  /*21d40*/  PRMT R15, R12, 0x7632, R15 ;  /* 0x000076320c0f7816 */ /* 0x000fe2000000000f */
[----:B------:R-:W4:Y:S02]  /*21d50*/  LDCU UR25, c[0x0][0x398] ;  /* 0x00007300ff1977ac */ /* 0x000f240008000800 */
[----:B------:R-:W-:-:S02]  /*21d60*/  IMAD.WIDE R12, R14, 0x2, R24 ;  /* 0x000000020e0c7825 */ /* 0x000fc400078e0218 */
[----:B------:R0:W-:Y:S02]  /*21d70*/  @P4 STG.E.U16 desc[UR28][R16.64], R15 ;  /* 0x0000000f10004986 */ /* 0x0001e4000c10151c */
[----:B------:R-:W-:Y:S01]  /*21d80*/  VIADD R18, R29, 0x6c ;  /* 0x0000006c1d127836 */ /* 0x000fe20000000000 */
[----:B------:R-:W-:Y:S02]  /*21d90*/  ISETP.LT.AND P4, PT, R11, UR56, !P2 ;  /* 0x000000380b007c0c */ /* 0x000fe4000d781270 */
[----:B------:R-:W-:Y:S02]  /*21da0*/  ISETP.LT.AND P2, PT, R28, UR57, !P2 ;  /* 0x000000391c007c0c */ /* 0x000fe4000d741270 */
[----:B------:R-:W-:Y:S01]  /*21db0*/  ISETP.GE.AND P0, PT, R18, UR59, PT ;  /* 0x0000003b12007c0c */ /* 0x000fe2000bf06270 */
[C---:B------:R-:W-:Y:S02]  /*21dc0*/  VIADD R18, R29.reuse, 0x6d ;  /* 0x0000006d1d127836 */ /* 0x040fe40000000000 */
[----:B0-----:R-:W-:Y:S01]  /*21dd0*/  VIADD R16, R29, 0x6e ;  /* 0x0000006e1d107836 */ /* 0x001fe20000000000 */
[----:B--2---:R0:W-:Y:S01]  /*21de0*/  @P3 STG.E.U16 desc[UR28][R12.64], R19 ;  /* 0x000000130c003986 */ /* 0x0041e2000c10151c */
[----:B------:R-:W-:-:S02]  /*21df0*/  PRMT R20, R19, 0x7632, R20 ;  /* 0x0000763213147816 */ /* 0x000fc40000000014 */
[----:B------:R-:W-:Y:S01]  /*21e00*/  ISETP.GE.AND P3, PT, R18, UR46, PT ;  /* 0x0000002e12007c0c */ /* 0x000fe2000bf66270 */
[----:B0-----:R-:W-:-:S04]  /*21e10*/  IMAD.WIDE R12, R14, 0x2, R2 ;  /* 0x000000020e0c7825 */ /* 0x001fc800078e0202 */
[----:B------:R-:W-:Y:S01]  /*21e20*/  VIADD R19, R14, UR55 ;  /* 0x000000370e137c36 */ /* 0x000fe20008000000 */
[----:B------:R0:W-:Y:S01]  /*21e30*/  @P6 STG.E.U16 desc[UR28][R12.64], R20 ;  /* 0x000000140c006986 */ /* 0x0001e2000c10151c */
[----:B------:R-:W-:Y:S01]  /*21e40*/  ISETP.LT.AND P6, PT, R11, UR33, !P5 ;  /* 0x000000210b007c0c */ /* 0x000fe2000efc1270 */
[----:B------:R-:W2:Y:S01]  /*21e50*/  LDCU UR33, c[0x0][0x398] ;  /* 0x00007300ff2177ac */ /* 0x000ea20008000800 */
[----:B------:R-:W-:Y:S01]  /*21e60*/  IMAD.WIDE R14, R19, 0x2, R24 ;  /* 0x00000002130e7825 */ /* 0x000fe200078e0218 */
[----:B------:R-:W-:Y:S02]  /*21e70*/  ISETP.LT.AND P5, PT, R28, UR32, !P5 ;  /* 0x000000201c007c0c */ /* 0x000fe4000efa1270 */
[----:B---3--:R-:W-:Y:S01]  /*21e80*/  PRMT R18, R21, 0x7632, R18 ;  /* 0x0000763215127816 */ /* 0x008fe20000000012 */
[C---:B------:R-:W-:Y:S01]  /*21e90*/  VIADD R17, R19.reuse, UR40 ;  /* 0x0000002813117c36 */ /* 0x040fe20008000000 */
[----:B------:R3:W-:Y:S01]  /*21ea0*/  @P4 STG.E.U16 desc[UR28][R14.64], R21 ;  /* 0x000000150e004986 */ /* 0x0007e2000c10151c */
[----:B0-----:R-:W-:Y:S01]  /*21eb0*/  IMAD.WIDE R12, R19, 0x2, R2 ;  /* 0x00000002130c7825 */ /* 0x001fe200078e0202 */
[----:B------:R-:W-:Y:S01]  /*21ec0*/  ISETP.GE.AND P4, PT, R16, UR21, PT ;  /* 0x0000001510007c0c */ /* 0x000fe2000bf86270 */
[----:B------:R-:W0:Y:S03]  /*21ed0*/  LDCU UR21, c[0x0][0x398] ;  /* 0x00007300ff1577ac */ /* 0x000e260008000800 */
[----:B------:R1:W-:Y:S01]  /*21ee0*/  @P2 STG.E.U16 desc[UR28][R12.64], R18 ;  /* 0x000000120c002986 */ /* 0x0003e2000c10151c */
[----:B------:R-:W-:Y:S01]  /*21ef0*/  VIADD R20, R29, 0x70 ;  /* 0x000000701d147836 */ /* 0x000fe20000000000 */
[----:B------:R-:W0:Y:S01]  /*21f00*/  LDCU UR32, c[0x0][0x398] ;  /* 0x00007300ff2077ac */ /* 0x000e220008000800 */
[----:B---3--:R-:W-:-:S04]  /*21f10*/  IMAD.WIDE R14, R17, 0x2, R24 ;  /* 0x00000002110e7825 */ /* 0x008fc800078e0218 */
[C---:B------:R-:W-:Y:S02]  /*21f20*/  VIADD R21, R17.reuse, UR44 ;  /* 0x0000002c11157c36 */ /* 0x040fe40008000000 */
[----:B------:R-:W-:Y:S01]  /*21f30*/  IMAD.WIDE R16, R17, 0x2, R2 ;  /* 0x0000000211107825 */ /* 0x000fe200078e0202 */
[----:B-1----:R-:W-:Y:S01]  /*21f40*/  PRMT R13, R27, 0x7632, R13 ;  /* 0x000076321b0d7816 */ /* 0x002fe2000000000d */
[----:B------:R1:W-:Y:S01]  /*21f50*/  @P6 STG.E.U16 desc[UR28][R14.64], R27 ;  /* 0x0000001b0e006986 */ /* 0x0003e2000c10151c */
[----:B------:R-:W-:Y:S01]  /*21f60*/  ISETP.LT.AND P6, PT, R11, UR36, !P0 ;  /* 0x000000240b007c0c */ /* 0x000fe2000c7c1270 */
[----:B------:R-:W-:Y:S01]  /*21f70*/  VIADD R19, R29, 0x6f ;  /* 0x0000006f1d137836 */ /* 0x000fe20000000000 */
[----:B------:R-:W-:Y:S01]  /*21f80*/  ISETP.LT.AND P0, PT, R28, UR30, !P0 ;  /* 0x0000001e1c007c0c */ /* 0x000fe2000c701270 */
[----:B------:R3:W-:Y:S01]  /*21f90*/  @P5 STG.E.U16 desc[UR28][R16.64], R13 ;  /* 0x0000000d10005986 */ /* 0x0007e2000c10151c */
[----:B------:R-:W-:Y:S02]  /*21fa0*/  ISETP.LT.AND P5, PT, R11, UR26, !P3 ;  /* 0x0000001a0b007c0c */ /* 0x000fe4000dfa1270 */
[----:B------:R-:W-:Y:S01]  /*21fb0*/  ISETP.GE.AND P2, PT, R19, UR13, PT ;  /* 0x0000000d13007c0c */ /* 0x000fe2000bf46270 */
[----:B------:R-:W-:-:S04]  /*21fc0*/  IMAD.WIDE R18, R21, 0x2, R24 ;  /* 0x0000000215127825 */ /* 0x000fc800078e0218 */
[C---:B-1----:R-:W-:Y:S01]  /*21fd0*/  VIADD R27, R21.reuse, UR34 ;  /* 0x00000022151b7c36 */ /* 0x042fe20008000000 */
[----:B---3--:R-:W-:Y:S01]  /*21fe0*/  PRMT R17, R22, 0x7632, R17 ;  /* 0x0000763216117816 */ /* 0x008fe20000000011 */
[----:B------:R-:W-:Y:S01]  /*21ff0*/  IMAD.WIDE R12, R21, 0x2, R2 ;  /* 0x00000002150c7825 */ /* 0x000fe200078e0202 */
[----:B------:R1:W-:Y:S01]  /*22000*/  @P6 STG.E.U16 desc[UR28][R18.64], R22 ;  /* 0x0000001612006986 */ /* 0x0003e2000c10151c */
[----:B------:R-:W-:Y:S01]  /*22010*/  ISETP.LT.AND P3, PT, R28, UR20, !P3 ;  /* 0x000000141c007c0c */ /* 0x000fe2000df61270 */
[----:B------:R-:W3:Y:S01]  /*22020*/  LDCU UR13, c[0x0][0x3b8] ;  /* 0x00007700ff0d77ac */ /* 0x000ee20008000800 */
[----:B------:R-:W-:Y:S01]  /*22030*/  IMAD.WIDE R14, R27, 0x2, R24 ;  /* 0x000000021b0e7825 */ /* 0x000fe200078e0218 */
[----:B------:R-:W-:Y:S03]  /*22040*/  @P0 STG.E.U16 desc[UR28][R12.64], R17 ;  /* 0x000000110c000986 */ /* 0x000fe6000c10151c */
[----:B------:R-:W-:Y:S01]  /*22050*/  VIADD R16, R29, 0x71 ;  /* 0x000000711d107836 */ /* 0x000fe20000000000 */
[----:B------:R0:W-:Y:S01]  /*22060*/  @P5 STG.E.U16 desc[UR28][R14.64], R23 ;  /* 0x000000170e005986 */ /* 0x0001e2000c10151c */
[----:B------:R-:W-:Y:S01]  /*22070*/  ISETP.LT.AND P5, PT, R11, UR6, !P4 ;  /* 0x000000060b007c0c */ /* 0x000fe2000e7a1270 */
[----:B------:R-:W2:Y:S01]  /*22080*/  LDCU UR20, c[0x0][0x398] ;  /* 0x00007300ff1477ac */ /* 0x000ea20008000800 */
[----:B-1----:R-:W-:Y:S01]  /*22090*/  PRMT R19, R23, 0x7632, R19 ;  /* 0x0000763217137816 */ /* 0x002fe20000000013 */
[----:B------:R-:W1:Y:S01]  /*220a0*/  LDS.128 R12, [R0] ;  /* 0x00000000000c7984 */ /* 0x000e620000000c00 */
[----:B------:R-:W-:Y:S01]  /*220b0*/  ISETP.GE.AND P0, PT, R16, UR14, PT ;  /* 0x0000000e10007c0c */ /* 0x000fe2000bf06270 */
[----:B------:R-:W1:Y:S01]  /*220c0*/  LDCU UR14, c[0x0][0x398] ;  /* 0x00007300ff0e77ac */ /* 0x000e620008000800 */
[----:B------:R-:W-:-:S02]  /*220d0*/  ISETP.GE.AND P6, PT, R20, UR15, PT ;  /* 0x0000000f14007c0c */ /* 0x000fc4000bfc6270 */
[----:B------:R-:W-:Y:S01]  /*220e0*/  PRMT R21, R26, 0x7632, R21 ;  /* 0x000076321a157816 */ /* 0x000fe20000000015 */
[----:B------:R-:W1:Y:S01]  /*220f0*/  LDCU UR6, c[0x0][0x3b8] ;  /* 0x00007700ff0677ac */ /* 0x000e620008000800 */
[C---:B0-----:R-:W-:Y:S01]  /*22100*/  IMAD.WIDE R22, R27.reuse, 0x2, R2 ;  /* 0x000000021b167825 */ /* 0x041fe200078e0202 */
[C---:B------:R-:W-:Y:S01]  /*22110*/  ISETP.LT.AND P4, PT, R28.reuse, UR5, !P4 ;  /* 0x000000051c007c0c */ /* 0x040fe2000e781270 */
[----:B------:R-:W0:Y:S02]  /*22120*/  LDCU UR15, c[0x0][0x398] ;  /* 0x00007300ff0f77ac */ /* 0x000e240008000800 */
[----:B------:R-:W-:Y:S01]  /*22130*/  VIADD R27, R27, UR17 ;  /* 0x000000111b1b7c36 */ /* 0x000fe20008000000 */
[----:B------:R-:W-:Y:S01]  /*22140*/  @P3 STG.E.U16 desc[UR28][R22.64], R19 ;  /* 0x0000001316003986 */ /* 0x000fe2000c10151c */
[----:B------:R-:W-:Y:S01]  /*22150*/  VIADD R20, R29, 0x72 ;  /* 0x000000721d147836 */ /* 0x000fe20000000000 */
[----:B------:R-:W0:Y:S01]  /*22160*/  LDCU UR17, c[0x0][0x398] ;  /* 0x00007300ff1177ac */ /* 0x000e220008000800 */
[----:B------:R-:W-:Y:S01]  /*22170*/  IMAD.WIDE R16, R27, 0x2, R24 ;  /* 0x000000021b107825 */ /* 0x000fe200078e0218 */
[----:B------:R-:W0:Y:S04]  /*22180*/  LDCU UR5, c[0x0][0x3b8] ;  /* 0x00007700ff0577ac */ /* 0x000e280008000800 */
[----:B------:R2:W-:Y:S04]  /*22190*/  @P5 STG.E.U16 desc[UR28][R16.64], R26 ;  /* 0x0000001a10005986 */ /* 0x0005e8000c10151c */
[----:B--2---:R-:W2:Y:S01]  /*221a0*/  LDL.LU R17, [R1+0x12c] ;  /* 0x00012c0001117983 */ /* 0x004ea20000300800 */
[----:B------:R-:W-:Y:S01]  /*221b0*/  ISETP.LT.AND P3, PT, R11, UR24, !P2 ;  /* 0x000000180b007c0c */ /* 0x000fe2000d761270 */
[C---:B------:R-:W-:Y:S01]  /*221c0*/  IMAD.WIDE R18, R27.reuse, 0x2, R2 ;  /* 0x000000021b127825 */ /* 0x040fe200078e0202 */
[----:B------:R-:W-:Y:S01]  /*221d0*/  ISETP.LT.AND P2, PT, R28, UR42, !P2 ;  /* 0x0000002a1c007c0c */ /* 0x000fe2000d741270 */
[----:B------:R-:W0:Y:S02]  /*221e0*/  LDCU UR24, c[0x0][0x398] ;  /* 0x00007300ff1877ac */ /* 0x000e240008000800 */
[----:B------:R-:W-:Y:S01]  /*221f0*/  VIADD R27, R27, UR7 ;  /* 0x000000071b1b7c36 */ /* 0x000fe20008000000 */
[----:B------:R-:W-:Y:S01]  /*22200*/  ISETP.GE.AND P5, PT, R20, UR16, PT ;  /* 0x0000001014007c0c */ /* 0x000fe2000bfa6270 */
[----:B------:R1:W-:Y:S01]  /*22210*/  @P4 STG.E.U16 desc[UR28][R18.64], R21 ;  /* 0x0000001512004986 */ /* 0x0003e2000c10151c */
[----:B------:R-:W-:Y:S01]  /*22220*/  ISETP.LT.AND P4, PT, R11, UR22, !P6 ;  /* 0x000000160b007c0c */ /* 0x000fe2000f781270 */
[----:B------:R-:W-:Y:S01]  /*22230*/  VIADD R23, R27, UR8 ;  /* 0x000000081b177c36 */ /* 0x000fe20008000000 */
[----:B------:R-:W0:Y:S01]  /*22240*/  LDCU UR16, c[0x0][0x398] ;  /* 0x00007300ff1077ac */ /* 0x000e220008000800 */
[----:B------:R-:W-:Y:S01]  /*22250*/  VIADD R26, R29, 0x73 ;  /* 0x000000731d1a7836 */ /* 0x000fe20000000000 */
[----:B------:R-:W0:Y:S01]  /*22260*/  LDCU UR7, c[0x0][0x3b8] ;  /* 0x00007700ff0777ac */ /* 0x000e220008000800 */
[--C-:B-1----:R-:W-:Y:S01]  /*22270*/  IMAD.WIDE R20, R27, 0x2, R24.reuse ;  /* 0x000000021b147825 */ /* 0x102fe200078e0218 */
[----:B------:R-:W-:Y:S01]  /*22280*/  ISETP.LT.AND P6, PT, R28, UR23, !P6 ;  /* 0x000000171c007c0c */ /* 0x000fe2000f7c1270 */
[----:B------:R-:W1:Y:S02]  /*22290*/  LDCU UR22, c[0x0][0x398] ;  /* 0x00007300ff1677ac */ /* 0x000e640008000800 */
[----:B------:R-:W-:Y:S01]  /*222a0*/  IMAD.WIDE R18, R23, 0x2, R24 ;  /* 0x0000000217127825 */ /* 0x000fe200078e0218 */
[----:B------:R-:W0:Y:S01]  /*222b0*/  LDCU UR23, c[0x0][0x398] ;  /* 0x00007300ff1777ac */ /* 0x000e220008000800 */
[----:B------:R-:W0:Y:S01]  /*222c0*/  LDCU UR8, c[0x0][0x3b8] ;  /* 0x00007700ff0877ac */ /* 0x000e220008000800 */
[----:B--2---:R-:W-:Y:S01]  /*222d0*/  PRMT R22, R17, 0x7632, R22 ;  /* 0x0000763211167816 */ /* 0x004fe20000000016 */
[----:B------:R2:W-:Y:S02]  /*222e0*/  @P3 STG.E.U16 desc[UR28][R20.64], R17 ;  /* 0x0000001114003986 */ /* 0x0005e4000c10151c */
[----:B--2---:R-:W-:-:S05]  /*222f0*/  IMAD.WIDE R16, R27, 0x2, R2 ;  /* 0x000000021b107825 */ /* 0x004fca00078e0202 */
[----:B------:R2:W-:Y:S01]  /*22300*/  @P2 STG.E.U16 desc[UR28][R16.64], R22 ;  /* 0x0000001610002986 */ /* 0x0005e2000c10151c */
[----:B----4-:R-:W-:-:S03]  /*22310*/  ISETP.LT.AND P2, PT, R11, UR25, !P0 ;  /* 0x000000190b007c0c */ /* 0x010fc6000c741270 */
[----:B------:R4:W-:Y:S01]  /*22320*/  @P4 STG.E.U16 desc[UR28][R18.64], R4 ;  /* 0x0000000412004986 */ /* 0x0009e2000c10151c */
[----:B--2---:R-:W-:Y:S02]  /*22330*/  IMAD.MOV.U32 R16, RZ, RZ, R29 ;  /* 0x000000ffff107224 */ /* 0x004fe400078e001d */
[----:B------:R-:W-:Y:S02]  /*22340*/  IMAD.MOV.U32 R22, RZ, RZ, R28 ;  /* 0x000000ffff167224 */ /* 0x000fe400078e001c */
[----:B------:R-:W-:Y:S02]  /*22350*/  VIADD R28, R16, 0x74 ;  /* 0x00000074101c7836 */ /* 0x000fe40000000000 */
[C---:B------:R-:W-:Y:S01]  /*22360*/  VIADD R29, R23.reuse, UR4 ;  /* 0x00000004171d7c36 */ /* 0x040fe20008000000 */
[----:B------:R-:W-:Y:S01]  /*22370*/  ISETP.GE.AND P3, PT, R26, UR18, PT ;  /* 0x000000121a007c0c */ /* 0x000fe2000bf66270 */
[----:B------:R-:W-:Y:S01]  /*22380*/  IMAD.WIDE R20, R23, 0x2, R2 ;  /* 0x0000000217147825 */ /* 0x000fe200078e0202 */
[----:B------:R-:W-:Y:S01]  /*22390*/  ISETP.GE.AND P4, PT, R28, UR19, PT ;  /* 0x000000131c007c0c */ /* 0x000fe2000bf86270 */
[----:B------:R-:W2:Y:S02]  /*223a0*/  LDCU UR18, c[0x0][0x398] ;  /* 0x00007300ff1277ac */ /* 0x000ea40008000800 */
[----:B------:R-:W-:Y:S01]  /*223b0*/  IMAD.MOV.U32 R28, RZ, RZ, R22 ;  /* 0x000000ffff1c7224 */ /* 0x000fe200078e0016 */
[----:B------:R-:W-:Y:S01]  /*223c0*/  PRMT R17, R4, 0x7632, R17 ;  /* 0x0000763204117816 */ /* 0x000fe20000000011 */
[----:B------:R-:W-:Y:S01]  /*223d0*/  IMAD.WIDE R26, R29, 0x2, R24 ;  /* 0x000000021d1a7825 */ /* 0x000fe200078e0218 */
[----:B------:R-:W0:Y:S02]  /*223e0*/  LDCU UR19, c[0x0][0x398] ;  /* 0x00007300ff1377ac */ /* 0x000e240008000800 */
[C---:B------:R-:W-:Y:S01]  /*223f0*/  ISETP.LT.AND P0, PT, R28.reuse, UR27, !P0 ;  /* 0x0000001b1c007c0c */ /* 0x040fe2000c701270 */
[----:B------:R-:W-:Y:S01]  /*22400*/  @P6 STG.E.U16 desc[UR28][R20.64], R17 ;  /* 0x0000001114006986 */ /* 0x000fe2000c10151c */
[----:B------:R-:W-:Y:S01]  /*22410*/  ISETP.LT.AND P6, PT, R11, UR31, !P5 ;  /* 0x0000001f0b007c0c */ /* 0x000fe2000efc1270 */
[C---:B------:R-:W-:Y:S01]  /*22420*/  IMAD.WIDE R22, R29.reuse, 0x2, R2 ;  /* 0x000000021d167825 */ /* 0x040fe200078e0202 */
[----:B------:R-:W0:Y:S01]  /*22430*/  LDCU UR4, c[0x0][0x3b8] ;  /* 0x00007700ff0477ac */ /* 0x000e220008000800 */
[----:B------:R1:W-:Y:S01]  /*22440*/  @P2 STG.E.U16 desc[UR28][R26.64], R12 ;  /* 0x0000000c1a002986 */ /* 0x0003e2000c10151c */
[----:B------:R-:W-:Y:S01]  /*22450*/  ISETP.LT.AND P5, PT, R28, UR33, !P5 ;  /* 0x000000211c007c0c */ /* 0x000fe2000efa1270 */
[----:B----4-:R-:W-:Y:S01]  /*22460*/  VIADD R19, R29, UR10 ;  /* 0x0000000a1d137c36 */ /* 0x010fe20008000000 */
[----:B------:R-:W4:Y:S01]  /*22470*/  LDCU UR10, c[0x0][0x3b8] ;  /* 0x00007700ff0a77ac */ /* 0x000f220008000800 */
[----:B-1----:R-:W-:Y:S01]  /*22480*/  IMAD.MOV.U32 R26, RZ, RZ, R16 ;  /* 0x000000ffff1a7224 */ /* 0x002fe200078e0010 */
[----:B------:R-:W-:-:S03]  /*22490*/  PRMT R27, R12, 0x7632, R27 ;  /* 0x000076320c1b7816 */ /* 0x000fc6000000001b */
[----:B------:R-:W-:Y:S02]  /*224a0*/  VIADD R4, R26, 0x75 ;  /* 0x000000751a047836 */ /* 0x000fe40000000000 */
[----:B------:R1:W-:Y:S01]  /*224b0*/  @P0 STG.E.U16 desc[UR28][R22.64], R27 ;  /* 0x0000001b16000986 */ /* 0x0003e2000c10151c */
[----:B------:R-:W-:Y:S01]  /*224c0*/  ISETP.LT.AND P0, PT, R11, UR21, !P3 ;  /* 0x000000150b007c0c */ /* 0x000fe2000df01270 */
[C---:B------:R-:W-:Y:S01]  /*224d0*/  IMAD.WIDE R16, R19.reuse, 0x2, R24 ;  /* 0x0000000213107825 */ /* 0x040fe200078e0218 */
[----:B------:R-:W-:Y:S01]  /*224e0*/  ISETP.LT.AND P3, PT, R28, UR32, !P3 ;  /* 0x000000201c007c0c */ /* 0x000fe2000df61270 */
[----:B------:R-:W2:Y:S01]  /*224f0*/  LDCU UR21, c[0x0][0x398] ;  /* 0x00007300ff1577ac */ /* 0x000ea20008000800 */
[----:B------:R-:W-:Y:S01]  /*22500*/  ISETP.GE.AND P2, PT, R4, UR35, PT ;  /* 0x0000002304007c0c */ /* 0x000fe2000bf46270 */
[----:B------:R-:W-:Y:S01]  /*22510*/  VIADD R21, R19, UR11 ;  /* 0x0000000b13157c36 */ /* 0x000fe20008000000 */
[----:B------:R-:W-:Y:S01]  /*22520*/  PRMT R20, R5, 0x7632, R20 ;  /* 0x0000763205147816 */ /* 0x000fe20000000014 */
[----:B------:R-:W-:Y:S01]  /*22530*/  VIADD R4, R26, 0x76 ;  /* 0x000000761a047836 */ /* 0x000fe20000000000 */
[----:B------:R3:W-:Y:S01]  /*22540*/  @P6 STG.E.U16 desc[UR28][R16.64], R5 ;  /* 0x0000000510006986 */ /* 0x0007e2000c10151c */
[----:B------:R-:W-:Y:S01]  /*22550*/  IMAD.WIDE R18, R19, 0x2, R2 ;  /* 0x0000000213127825 */ /* 0x000fe200078e0202 */
[----:B------:R-:W2:Y:S02]  /*22560*/  LDCU UR11, c[0x0][0x398] ;  /* 0x00007300ff0b77ac */ /* 0x000ea40008000800 */
[----:B------:R-:W-:Y:S01]  /*22570*/  ISETP.GE.AND P6, PT, R4, UR37, PT ;  /* 0x0000002504007c0c */ /* 0x000fe2000bfc6270 */
[----:B-1----:R-:W-:Y:S01]  /*22580*/  IMAD.WIDE R22, R21, 0x2, R24 ;  /* 0x0000000215167825 */ /* 0x002fe200078e0218 */
[----:B------:R1:W-:Y:S01]  /*22590*/  @P5 STG.E.U16 desc[UR28][R18.64], R20 ;  /* 0x0000001412005986 */ /* 0x0003e2000c10151c */
[----:B0-----:R-:W-:Y:S01]  /*225a0*/  ISETP.LT.AND P5, PT, R11, UR15, !P4 ;  /* 0x0000000f0b007c0c */ /* 0x001fe2000e7a1270 */
[----:B------:R-:W0:Y:S01]  /*225b0*/  LDCU UR15, c[0x0][0x398] ;  /* 0x00007300ff0f77ac */ /* 0x000e220008000800 */
[----:B------:R-:W-:-:S02]  /*225c0*/  VIADD R12, R26, 0x77 ;  /* 0x000000771a0c7836 */ /* 0x000fc40000000000 */
[----:B---3--:R-:W-:Y:S01]  /*225d0*/  IMAD.WIDE R4, R21, 0x2, R2 ;  /* 0x0000000215047825 */ /* 0x008fe200078e0202 */
[----:B------:R3:W-:Y:S01]  /*225e0*/  @P0 STG.E.U16 desc[UR28][R22.64], R13 ;  /* 0x0000000d16000986 */ /* 0x0007e2000c10151c */
[----:B-1----:R-:W-:Y:S02]  /*225f0*/  PRMT R19, R13, 0x7632, R19 ;  /* 0x000076320d137816 */ /* 0x002fe40000000013 */
[----:B------:R-:W-:Y:S01]  /*22600*/  VIADD R27, R21, UR13 ;  /* 0x0000000d151b7c36 */ /* 0x000fe20008000000 */
[----:B------:R-:W-:Y:S01]  /*22610*/  ISETP.LT.AND P4, PT, R28, UR20, !P4 ;  /* 0x000000141c007c0c */ /* 0x000fe2000e781270 */
[----:B------:R-:W-:Y:S01]  /*22620*/  VIADD R18, R26, 0x78 ;  /* 0x000000781a127836 */ /* 0x000fe20000000000 */
[----:B------:R-:W-:Y:S01]  /*22630*/  ISETP.GE.AND P0, PT, R12, UR39, PT ;  /* 0x000000270c007c0c */ /* 0x000fe2000bf06270 */
[----:B------:R1:W-:Y:S01]  /*22640*/  @P3 STG.E.U16 desc[UR28][R4.64], R19 ;  /* 0x0000001304003986 */ /* 0x0003e2000c10151c */
[----:B------:R-:W-:Y:S01]  /*22650*/  ISETP.LT.AND P3, PT, R11, UR14, !P2 ;  /* 0x0000000e0b007c0c */ /* 0x000fe2000d761270 */
[C---:B------:R-:W-:Y:S01]  /*22660*/  IMAD.WIDE R16, R27.reuse, 0x2, R24 ;  /* 0x000000021b107825 */ /* 0x040fe200078e0218 */
[----:B------:R-:W0:Y:S03]  /*22670*/  LDCU UR13, c[0x0][0x398] ;  /* 0x00007300ff0d77ac */ /* 0x000e260008000800 */
[C---:B---3--:R-:W-:Y:S01]  /*22680*/  IMAD.WIDE R12, R27.reuse, 0x2, R2 ;  /* 0x000000021b0c7825 */ /* 0x048fe200078e0202 */
[----:B------:R-:W3:Y:S03]  /*22690*/  LDCU UR20, c[0x0][0x398] ;  /* 0x00007300ff1477ac */ /* 0x000ee60008000800 */
[----:B------:R-:W-:Y:S01]  /*226a0*/  VIADD R27, R27, UR6 ;  /* 0x000000061b1b7c36 */ /* 0x000fe20008000000 */
[----:B------:R-:W-:Y:S01]  /*226b0*/  @P5 STG.E.U16 desc[UR28][R16.64], R6 ;  /* 0x0000000610005986 */ /* 0x000fe2000c10151c */
[----:B-1----:R-:W-:Y:S01]  /*226c0*/  PRMT R5, R6, 0x7632, R5 ;  /* 0x0000763206057816 */ /* 0x002fe20000000005 */
[----:B------:R-:W-:Y:S01]  /*226d0*/  VIADD R4, R26, 0x79 ;  /* 0x000000791a047836 */ /* 0x000fe20000000000 */
[----:B------:R-:W-:Y:S01]  /*226e0*/  ISETP.LT.AND P5, PT, R28, UR17, !P2 ;  /* 0x000000111c007c0c */ /* 0x000fe2000d7a1270 */
[----:B------:R-:W-:Y:S01]  /*226f0*/  IMAD.WIDE R20, R27, 0x2, R24 ;  /* 0x000000021b147825 */ /* 0x000fe200078e0218 */
[----:B------:R-:W-:Y:S01]  /*22700*/  ISETP.GE.AND P2, PT, R18, UR41, PT ;  /* 0x0000002912007c0c */ /* 0x000fe2000bf46270 */
[----:B------:R1:W-:Y:S01]  /*22710*/  @P4 STG.E.U16 desc[UR28][R12.64], R5 ;  /* 0x000000050c004986 */ /* 0x0003e2000c10151c */
[----:B------:R-:W0:Y:S03]  /*22720*/  LDCU UR14, c[0x0][0x398] ;  /* 0x00007300ff0e77ac */ /* 0x000e260008000800 */
[----:B------:R3:W-:Y:S01]  /*22730*/  @P3 STG.E.U16 desc[UR28][R20.64], R14 ;  /* 0x0000000e14003986 */ /* 0x0007e2000c10151c */
[----:B------:R-:W-:Y:S01]  /*22740*/  ISETP.LT.AND P3, PT, R11, UR16, !P6 ;  /* 0x000000100b007c0c */ /* 0x000fe2000f761270 */
[C---:B------:R-:W-:Y:S01]  /*22750*/  IMAD.WIDE R22, R27.reuse, 0x2, R2 ;  /* 0x000000021b167825 */ /* 0x040fe200078e0202 */
[----:B------:R-:W0:Y:S01]  /*22760*/  LDCU UR17, c[0x0][0x398] ;  /* 0x00007300ff1177ac */ /* 0x000e220008000800 */
[----:B------:R0:W4:Y:S01]  /*22770*/  LDS.128 R16, [R0+0x400] ;  /* 0x0004000000107984 */ /* 0x0001220000000c00 */
[----:B--2---:R-:W-:Y:S01]  /*22780*/  ISETP.LT.AND P6, PT, R28, UR18, !P6 ;  /* 0x000000121c007c0c */ /* 0x004fe2000f7c1270 */
[----:B------:R-:W-:Y:S01]  /*22790*/  VIADD R27, R27, UR5 ;  /* 0x000000051b1b7c36 */ /* 0x000fe20008000000 */
[----:B------:R-:W2:Y:S01]  /*227a0*/  LDCU UR6, c[0x0][0x3b8] ;  /* 0x00007700ff0677ac */ /* 0x000ea20008000800 */
[----:B-1----:R-:W-:-:S02]  /*227b0*/  PRMT R13, R14, 0x7632, R13 ;  /* 0x000076320e0d7816 */ /* 0x002fc4000000000d */
[----:B------:R-:W-:Y:S01]  /*227c0*/  ISETP.GE.AND P4, PT, R4, UR43, PT ;  /* 0x0000002b04007c0c */ /* 0x000fe2000bf86270 */
[----:B------:R-:W-:Y:S01]  /*227d0*/  IMAD.WIDE R4, R27, 0x2, R24 ;  /* 0x000000021b047825 */ /* 0x000fe200078e0218 */
[----:B---3--:R-:W-:Y:S01]  /*227e0*/  PRMT R14, R7, 0x7632, R14 ;  /* 0x00007632070e7816 */ /* 0x008fe2000000000e */
[----:B------:R1:W-:Y:S01]  /*227f0*/  @P5 STG.E.U16 desc[UR28][R22.64], R13 ;  /* 0x0000000d16005986 */ /* 0x0003e2000c10151c */
[----:B------:R-:W-:Y:S01]  /*22800*/  ISETP.LT.AND P5, PT, R11, UR22, !P0 ;  /* 0x000000160b007c0c */ /* 0x000fe2000c7a1270 */
[----:B------:R-:W-:Y:S01]  /*22810*/  VIADD R21, R27, UR7 ;  /* 0x000000071b157c36 */ /* 0x000fe20008000000 */
[----:B------:R-:W-:Y:S01]  /*22820*/  ISETP.LT.AND P0, PT, R28, UR19, !P0 ;  /* 0x000000131c007c0c */ /* 0x000fe2000c701270 */
[----:B------:R3:W-:Y:S01]  /*22830*/  @P3 STG.E.U16 desc[UR28][R4.64], R7 ;  /* 0x0000000704003986 */ /* 0x0007e2000c10151c */
[C---:B------:R-:W-:Y:S01]  /*22840*/  VIADD R6, R26.reuse, 0x7a ;  /* 0x0000007a1a067836 */ /* 0x040fe20000000000 */
[----:B------:R-:W-:Y:S01]  /*22850*/  PRMT R20, R15, 0x7632, R20 ;  /* 0x000076320f147816 */ /* 0x000fe20000000014 */
[----:B------:R-:W2:Y:S01]  /*22860*/  LDCU UR16, c[0x0][0x398] ;  /* 0x00007300ff1077ac */ /* 0x000ea20008000800 */
[----:B0-----:R-:W-:Y:S01]  /*22870*/  VIADD R0, R26, 0x7b ;  /* 0x0000007b1a007836 */ /* 0x001fe20000000000 */
[----:B------:R-:W0:Y:S01]  /*22880*/  LDCU UR5, c[0x0][0x3b8] ;  /* 0x00007700ff0577ac */ /* 0x000e220008000800 */
[----:B-1----:R-:W-:Y:S01]  /*22890*/  IMAD.WIDE R12, R27, 0x2, R2 ;  /* 0x000000021b0c7825 */ /* 0x002fe200078e0202 */
[----:B------:R-:W1:Y:S04]  /*228a0*/  LDCU UR19, c[0x0][0x398] ;  /* 0x00007300ff1377ac */ /* 0x000e680008000800 */
[----:B------:R0:W-:Y:S01]  /*228b0*/  @P6 STG.E.U16 desc[UR28][R12.64], R14 ;  /* 0x0000000e0c006986 */ /* 0x0001e2000c10151c */
[----:B------:R-:W-:Y:S01]  /*228c0*/  ISETP.LT.AND P6, PT, R11, UR23, !P2 ;  /* 0x000000170b007c0c */ /* 0x000fe2000d7c1270 */
[----:B------:R-:W1:Y:S01]  /*228d0*/  LDCU UR18, c[0x0][0x398] ;  /* 0x00007300ff1277ac */ /* 0x000e620008000800 */
[----:B------:R-:W-:Y:S01]  /*228e0*/  ISETP.LT.AND P2, PT, R28, UR24, !P2 ;  /* 0x000000181c007c0c */ /* 0x000fe2000d741270 */
[C---:B------:R-:W-:Y:S01]  /*228f0*/  VIADD R27, R21.reuse, UR4 ;  /* 0x00000004151b7c36 */ /* 0x040fe20008000000 */
[----:B------:R-:W-:Y:S01]  /*22900*/  ISETP.GE.AND P3, PT, R6, UR45, PT ;  /* 0x0000002d06007c0c */ /* 0x000fe2000bf66270 */
[C---:B------:R-:W-:Y:S01]  /*22910*/  IMAD.WIDE R22, R21.reuse, 0x2, R24 ;  /* 0x0000000215167825 */ /* 0x040fe200078e0218 */
[----:B------:R-:W1:Y:S03]  /*22920*/  LDCU UR4, c[0x0][0x3b8] ;  /* 0x00007700ff0477ac */ /* 0x000e660008000800 */
[----:B---3--:R-:W-:Y:S01]  /*22930*/  IMAD.WIDE R4, R21, 0x2, R2 ;  /* 0x0000000215047825 */ /* 0x008fe200078e0202 */
[----:B------:R-:W3:Y:S01]  /*22940*/  LDCU UR7, c[0x0][0x3b8] ;  /* 0x00007700ff0777ac */ /* 0x000ee20008000800 */
[----:B0-----:R-:W-:-:S02]  /*22950*/  PRMT R14, R8, 0x7632, R14 ;  /* 0x00007632080e7816 */ /* 0x001fc4000000000e */
[C---:B------:R-:W-:Y:S01]  /*22960*/  IMAD.WIDE R6, R27.reuse, 0x2, R24 ;  /* 0x000000021b067825 */ /* 0x040fe200078e0218 */
[----:B------:R4:W-:Y:S03]  /*22970*/  @P5 STG.E.U16 desc[UR28][R22.64], R15 ;  /* 0x0000000f16005986 */ /* 0x0009e6000c10151c */
[----:B------:R-:W-:Y:S01]  /*22980*/  IMAD.WIDE R12, R27, 0x2, R2 ;  /* 0x000000021b0c7825 */ /* 0x000fe200078e0202 */
[----:B------:R-:W-:Y:S04]  /*22990*/  @P0 STG.E.U16 desc[UR28][R4.64], R20 ;  /* 0x0000001404000986 */ /* 0x000fe8000c10151c */
[----:B------:R0:W-:Y:S04]  /*229a0*/  @P6 STG.E.U16 desc[UR28][R6.64], R8 ;  /* 0x0000000806006986 */ /* 0x0001e8000c10151c */
[----:B------:R1:W-:Y:S01]  /*229b0*/  @P2 STG.E.U16 desc[UR28][R12.64], R14 ;  /* 0x0000000e0c002986 */ /* 0x0003e2000c10151c */
[----:B------:R-:W-:-:S02]  /*229c0*/  ISETP.LT.AND P2, PT, R11, UR11, !P4 ;  /* 0x0000000b0b007c0c */ /* 0x000fc4000e741270 */
[----:B------:R-:W-:Y:S01]  /*229d0*/  ISETP.LT.AND P4, PT, R28, UR15, !P4 ;  /* 0x0000000f1c007c0c */ /* 0x000fe2000e781270 */
[----:B------:R-:W-:Y:S01]  /*229e0*/  VIADD R27, R27, UR8 ;  /* 0x000000081b1b7c36 */ /* 0x000fe20008000000 */
[----:B------:R-:W-:Y:S01]  /*229f0*/  ISETP.LT.AND P6, PT, R11, UR13, !P3 ;  /* 0x0000000d0b007c0c */ /* 0x000fe2000dfc1270 */
[----:B------:R-:W2:Y:S01]  /*22a00*/  LDCU UR8, c[0x0][0x398] ;  /* 0x00007300ff0877ac */ /* 0x000ea20008000800 */
[----:B------:R-:W-:Y:S01]  /*22a10*/  ISETP.GE.AND P5, PT, R0, UR47, PT ;  /* 0x0000002f00007c0c */ /* 0x000fe2000bfa6270 */
[C---:B----4-:R-:W-:Y:S01]  /*22a20*/  VIADD R15, R27.reuse, UR10 ;  /* 0x0000000a1b0f7c36 */ /* 0x050fe20008000000 */
[----:B0-----:R-:W-:Y:S01]  /*22a30*/  PRMT R8, R16, 0x7632, R8 ;  /* 0x0000763210087816 */ /* 0x001fe20000000008 */
[----:B------:R-:W-:Y:S02]  /*22a40*/  VIADD R0, R26, 0x7c ;  /* 0x0000007c1a007836 */ /* 0x000fe40000000000 */
[----:B------:R-:W-:-:S04]  /*22a50*/  IMAD.WIDE R4, R27, 0x2, R24 ;  /* 0x000000021b047825 */ /* 0x000fc800078e0218 */
[----:B------:R-:W-:Y:S01]  /*22a60*/  IMAD.WIDE R6, R27, 0x2, R2 ;  /* 0x000000021b067825 */ /* 0x000fe200078e0202 */
[----:B------:R-:W-:Y:S01]  /*22a70*/  ISETP.GE.AND P0, PT, R0, UR49, PT ;  /* 0x0000003100007c0c */ /* 0x000fe2000bf06270 */
[----:B------:R0:W-:Y:S01]  /*22a80*/  @P2 STG.E.U16 desc[UR28][R4.64], R16 ;  /* 0x0000001004002986 */ /* 0x0001e2000c10151c */
[----:B------:R-:W-:Y:S01]  /*22a90*/  ISETP.LT.AND P3, PT, R28, UR20, !P3 ;  /* 0x000000141c007c0c */ /* 0x000fe2000df61270 */
[----:B-1----:R-:W-:Y:S01]  /*22aa0*/  IMAD.WIDE R12, R15, 0x2, R24 ;  /* 0x000000020f0c7825 */ /* 0x002fe200078e0218 */
[----:B------:R-:W-:Y:S01]  /*22ab0*/  PRMT R14, R9, 0x7632, R14 ;  /* 0x00007632090e7816 */ /* 0x000fe2000000000e */
[----:B------:R1:W-:Y:S01]  /*22ac0*/  @P4 STG.E.U16 desc[UR28][R6.64], R8 ;  /* 0x0000000806004986 */ /* 0x0003e2000c10151c */
[----:B------:R-:W-:Y:S01]  /*22ad0*/  ISETP.LT.AND P4, PT, R11, UR14, !P5 ;  /* 0x0000000e0b007c0c */ /* 0x000fe2000ef81270 */
[----:B------:R-:W-:Y:S01]  /*22ae0*/  VIADD R0, R26, 0x7d ;  /* 0x0000007d1a007836 */ /* 0x000fe20000000000 */
[----:B------:R-:W-:Y:S01]  /*22af0*/  ISETP.LT.AND P5, PT, R28, UR17, !P5 ;  /* 0x000000111c007c0c */ /* 0x000fe2000efa1270 */
[----:B------:R4:W-:Y:S01]  /*22b00*/  @P6 STG.E.U16 desc[UR28][R12.64], R9 ;  /* 0x000000090c006986 */ /* 0x0009e2000c10151c */
[----:B--2---:R-:W-:Y:S01]  /*22b10*/  VIADD R21, R15, UR6 ;  /* 0x000000060f157c36 */ /* 0x004fe20008000000 */
[----:B------:R-:W-:Y:S01]  /*22b20*/  ISETP.LT.AND P6, PT, R11, UR16, !P0 ;  /* 0x000000100b007c0c */ /* 0x000fe2000c7c1270 */
[----:B------:R-:W2:Y:S01]  /*22b30*/  LDCU UR10, c[0x0][0x398] ;  /* 0x00007300ff0a77ac */ /* 0x000ea20008000800 */
[----:B------:R-:W-:Y:S01]  /*22b40*/  ISETP.GE.AND P2, PT, R0, UR51, PT ;  /* 0x0000003300007c0c */ /* 0x000fe2000bf46270 */
[----:B------:R-:W-:-:S02]  /*22b50*/  VIADD R23, R21, UR5 ;  /* 0x0000000515177c36 */ /* 0x000fc40008000000 */
[----:B0-----:R-:W-:Y:S01]  /*22b60*/  IMAD.WIDE R4, R15, 0x2, R2 ;  /* 0x000000020f047825 */ /* 0x001fe200078e0202 */
[----:B------:R-:W-:Y:S01]  /*22b70*/  PRMT R16, R17, 0x7632, R16 ;  /* 0x0000763211107816 */ /* 0x000fe20000000010 */
[----:B------:R-:W0:Y:S02]  /*22b80*/  LDCU UR6, c[0x0][0x3b8] ;  /* 0x00007700ff0677ac */ /* 0x000e240008000800 */
[----:B------:R-:W-:Y:S02]  /*22b90*/  VIADD R0, R26, 0x7e ;  /* 0x0000007e1a007836 */ /* 0x000fe40000000000 */
[C---:B-1----:R-:W-:Y:S01]  /*22ba0*/  IMAD.WIDE R6, R21.reuse, 0x2, R24 ;  /* 0x0000000215067825 */ /* 0x042fe200078e0218 */
[----:B------:R-:W-:Y:S03]  /*22bb0*/  @P3 STG.E.U16 desc[UR28][R4.64], R14 ;  /* 0x0000000e04003986 */ /* 0x000fe6000c10151c */
[----:B----4-:R-:W-:Y:S01]  /*22bc0*/  IMAD.WIDE R8, R21, 0x2, R2 ;  /* 0x0000000215087825 */ /* 0x010fe200078e0202 */
[----:B------:R-:W-:-:S03]  /*22bd0*/  ISETP.GE.AND P3, PT, R0, UR53, PT ;  /* 0x0000003500007c0c */ /* 0x000fc6000bf66270 */
[----:B------:R-:W-:Y:S01]  /*22be0*/  IMAD.WIDE R12, R23, 0x2, R24 ;  /* 0x00000002170c7825 */ /* 0x000fe200078e0218 */
[----:B------:R3:W-:Y:S01]  /*22bf0*/  @P4 STG.E.U16 desc[UR28][R6.64], R17 ;  /* 0x0000001106004986 */ /* 0x0007e2000c10151c */
[----:B------:R-:W-:-:S03]  /*22c00*/  ISETP.LT.AND P4, PT, R11, UR12, !P1 ;  /* 0x0000000c0b007c0c */ /* 0x000fc6000cf81270 */
[----:B------:R-:W-:Y:S01]  /*22c10*/  @P5 STG.E.U16 desc[UR28][R8.64], R16 ;  /* 0x0000001008005986 */ /* 0x000fe2000c10151c */
[----:B------:R-:W-:-:S03]  /*22c20*/  ISETP.LT.AND P5, PT, R11, UR8, !P3 ;  /* 0x000000080b007c0c */ /* 0x000fc6000dfa1270 */
[----:B------:R1:W-:Y:S01]  /*22c30*/  @P6 STG.E.U16 desc[UR28][R12.64], R10 ;  /* 0x0000000a0c006986 */ /* 0x0003e2000c10151c */
[----:B------:R-:W-:-:S03]  /*22c40*/  ISETP.LT.AND P6, PT, R11, UR19, !P2 ;  /* 0x000000130b007c0c */ /* 0x000fc6000d7c1270 */
[----:B------:R-:W4:Y:S01]  /*22c50*/  LDL.LU R11, [R1+0x9a0] ;  /* 0x0009a000010b7983 */ /* 0x000f220000300800 */
[C---:B------:R-:W-:Y:S01]  /*22c60*/  ISETP.LT.AND P0, PT, R28.reuse, UR18, !P0 ;  /* 0x000000121c007c0c */ /* 0x040fe2000c701270 */
[----:B------:R-:W-:Y:S01]  /*22c70*/  VIADD R15, R23, UR4 ;  /* 0x00000004170f7c36 */ /* 0x000fe20008000000 */
[C---:B------:R-:W-:Y:S02]  /*22c80*/  ISETP.LT.AND P2, PT, R28.reuse, UR21, !P2 ;  /* 0x000000151c007c0c */ /* 0x040fe4000d741270 */
[C---:B--2---:R-:W-:Y:S01]  /*22c90*/  ISETP.LT.AND P3, PT, R28.reuse, UR10, !P3 ;  /* 0x0000000a1c007c0c */ /* 0x044fe2000df61270 */
[----:B---3--:R-:W-:Y:S01]  /*22ca0*/  VIADD R17, R15, UR7 ;  /* 0x000000070f117c36 */ /* 0x008fe20008000000 */
[----:B------:R-:W-:Y:S01]  /*22cb0*/  ISETP.LT.AND P1, PT, R28, UR9, !P1 ;  /* 0x000000091c007c0c */ /* 0x000fe2000cf21270 */
[----:B------:R-:W-:Y:S01]  /*22cc0*/  IMAD.WIDE R4, R23, 0x2, R2 ;  /* 0x0000000217047825 */ /* 0x000fe200078e0202 */
[----:B------:R-:W-:Y:S02]  /*22cd0*/  PRMT R0, R10, 0x7632, R0 ;  /* 0x000076320a007816 */ /* 0x000fe40000000000 */
[----:B-1----:R-:W-:Y:S01]  /*22ce0*/  PRMT R10, R18, 0x7632, R10 ;  /* 0x00007632120a7816 */ /* 0x002fe2000000000a */
[----:B0-----:R-:W-:-:S02]  /*22cf0*/  VIADD R21, R17, UR6 ;  /* 0x0000000611157c36 */ /* 0x001fc40008000000 */
[C---:B------:R-:W-:Y:S01]  /*22d00*/  IMAD.WIDE R6, R15.reuse, 0x2, R24 ;  /* 0x000000020f067825 */ /* 0x040fe200078e0218 */
[----:B------:R0:W-:Y:S03]  /*22d10*/  @P0 STG.E.U16 desc[UR28][R4.64], R0 ;  /* 0x0000000004000986 */ /* 0x0001e6000c10151c */
[----:B------:R-:W-:Y:S01]  /*22d20*/  IMAD.WIDE R8, R15, 0x2, R2 ;  /* 0x000000020f087825 */ /* 0x000fe200078e0202 */
[----:B------:R0:W-:Y:S03]  /*22d30*/  @P6 STG.E.U16 desc[UR28][R6.64], R18 ;  /* 0x0000001206006986 */ /* 0x0001e6000c10151c */
[C---:B------:R-:W-:Y:S01]  /*22d40*/  IMAD.WIDE R12, R17.reuse, 0x2, R24 ;  /* 0x00000002110c7825 */ /* 0x040fe200078e0218 */
[----:B------:R0:W-:Y:S03]  /*22d50*/  @P2 STG.E.U16 desc[UR28][R8.64], R10 ;  /* 0x0000000a08002986 */ /* 0x0001e6000c10151c */
[----:B------:R-:W-:-:S04]  /*22d60*/  IMAD.WIDE R14, R17, 0x2, R2 ;  /* 0x00000002110e7825 */ /* 0x000fc800078e0202 */
[----:B------:R-:W-:-:S04]  /*22d70*/  IMAD.WIDE R24, R21, 0x2, R24 ;  /* 0x0000000215187825 */ /* 0x000fc800078e0218 */
[----:B------:R-:W-:Y:S01]  /*22d80*/  IMAD.WIDE R2, R21, 0x2, R2 ;  /* 0x0000000215027825 */ /* 0x000fe200078e0202 */
[----:B----4-:R-:W-:Y:S01]  /*22d90*/  PRMT R16, R11, 0x7632, R16 ;  /* 0x000076320b107816 */ /* 0x010fe20000000010 */
[----:B------:R0:W-:Y:S04]  /*22da0*/  @P5 STG.E.U16 desc[UR28][R12.64], R11 ;  /* 0x0000000b0c005986 */ /* 0x0001e8000c10151c */
[----:B------:R0:W-:Y:S04]  /*22db0*/  @P3 STG.E.U16 desc[UR28][R14.64], R16 ;  /* 0x000000100e003986 */ /* 0x0001e8000c10151c */
[----:B------:R0:W-:Y:S01]  /*22dc0*/  @P4 STG.E.U16 desc[UR28][R24.64], R19 ;  /* 0x0000001318004986 */ /* 0x0001e2000c10151c */
[----:B------:R-:W-:Y:S05]  /*22dd0*/  @!P1 EXIT ;  /* 0x000000000000994d */ /* 0x000fea0003800000 */
[----:B0-----:R-:W-:-:S05]  /*22de0*/  PRMT R19, R19, 0x7632, R19 ;  /* 0x0000763213137816 */ /* 0x001fca0000000013 */
[----:B------:R-:W-:Y:S01]  /*22df0*/  STG.E.U16 desc[UR28][R2.64], R19 ;  /* 0x0000001302007986 */ /* 0x000fe2000c10151c */
[----:B------:R-:W-:Y:S05]  /*22e00*/  EXIT ;  /* 0x000000000000794d */ /* 0x000fea0003800000 */
.L_x_2:
[----:B------:R-:W-:-:S00]  /*22e10*/  BRA `(.L_x_2) ;  /* 0xfffffffc00fc7947 */ /* 0x000fc0000383ffff */
[----:B------:R-:W-:-:S00]  /*22e20*/  NOP ;  /* 0x0000000000007918 */ /* 0x000fc00000000000 */
        /* <DEDUP_REMOVED lines=13> */
.L_x_3:


//--------------------- .nv.shared.matmul_kernel  --------------------------
	.section	.nv.shared.matmul_kernel,"aw",@nobits
	.sectionflags	@""
	.align	16
	.zero		1024


//--------------------- .nv.shared.reserved.0     --------------------------
	.section	.nv.shared.reserved.0,"aw",@nobits
	.weak		__nv_reservedSMEM_offset_0_alias
	.size		__nv_reservedSMEM_offset_0_alias, 0, 64
	.other		__nv_reservedSMEM_offset_0_alias,@"STO_CUDA_RESERVED_SHARED STV_DEFAULT"
__nv_reservedSMEM_offset_0_alias:
	.zero		0
	.zero		64


//--------------------- .nv.constant0.matmul_kernel --------------------------
	.section	.nv.constant0.matmul_kernel,"a",@progbits
	.sectionflags	@""
	.align	4
.nv.constant0.matmul_kernel:
	.zero		976


//--------------------- SYMBOLS --------------------------

	.type		.nv.reservedSmem.offset0,@object
	.size		.nv.reservedSmem.offset0,0x4
	.type		.nv.reservedSmem.cap,@object
	.size		.nv.reservedSmem.cap,0x4
